	.target	sm_100a

	.elftype	@"ET_EXEC"


//--------------------- .note.nv.tkinfo           --------------------------
	.section	.note.nv.tkinfo,"",@"SHT_NOTE"
	.sectionflags	@"SHF_NOTE_NV_TKINFO"
	.tkinfo
        /*0018*/ 	.word	0x00000002
        /*0030*/ 	.string	""
        /*0030*/ 	.string	"ptxas"
        /*0030*/ 	.string	"Cuda compilation tools, release 13.0, V13.0.88"
        /*0030*/ 	.string	"Build cuda_13.0.r13.0/compiler.36424714_0"
        /*0030*/ 	.string	"-arch sm_100a -m 64 "



//--------------------- .note.nv.cuinfo           --------------------------
	.section	.note.nv.cuinfo,"",@"SHT_NOTE"
	.sectionflags	@"SHF_NOTE_NV_CUINFO"
        /*0018*/ 	.short	0x0002
        /*001a*/ 	.short	0x0064
        /*001c*/ 	.short	0x0082
	.zero		2


//--------------------- .nv.info                  --------------------------
	.section	.nv.info,"",@"SHT_CUDA_INFO"
	.align	4


	//----- nvinfo : EIATTR_REGCOUNT
	.align		4
        /*0000*/ 	.byte	0x04, 0x2f
        /*0002*/ 	.short	(.L_19 - .L_18)
	.align		4
.L_18:
        /*0004*/ 	.word	index@(_ZN7cutlass13device_kernelINS_4gemm6kernel13GemmUniversalIN4cute5tupleIJiiiiEEENS1_10collective13CollectiveMmaINS1_51MainloopSm100TmaUmmaWarpSpecializedBlockwiseScalingILi5ELi5ELi4ENS5_IJNS4_1CILi1EEESB_SB_EEEEENS5_IJNSA_ILi128EEESE_SE_EEENS_12float_e4m3_tENS5_IJNS5_IJlSB_lEEENS4_6LayoutINS5_IJNS5_IJSE_iEEESJ_iEEENS5_IJNS5_IJNSA_ILi0EEESB_EEENS5_IJSL_iEEEiEEEEEEEESG_SQ_NS4_8TiledMMAINS4_8MMA_AtomIJNS4_10MMA_TraitsINS4_19SM100_MMA_F8F6F4_SSEJSG_SG_fSE_SE_NS4_17integral_constantINS4_4UMMA5MajorELSX_0EEESY_NSV_INSW_7ScaleInELSZ_0EEES10_EEEEEENSI_ISC_NS5_IJSL_SL_SL_EEEEENS5_IJNS4_10UnderscoreES15_S15_EEEEENS5_IJNS4_13SM90_TMA_LOADENS4_9TiledCopyINS4_9Copy_AtomIJNS4_25SM80_CP_ASYNC_CACHEALWAYSIffEEfEEENSI_INS5_IJSB_SB_EEENS5_IJSL_SL_EEEEENS5_IJSB_EEEEEEEENS4_14ComposedLayoutINS4_7SwizzleILi3ELi4ELi3EEENS4_18smem_ptr_flag_bitsILi8EEENSI_INS5_IJNSA_ILi8EEESE_EEENS5_IJSE_SB_EEEEEEEvNS4_8identityES1J_S1T_vS1U_EENS_8epilogue10collective18CollectiveEpilogueINS1W_23Sm100TmaWarpSpecializedILi2ELi2ELi64ELb0ELb0EEEJSF_NS5_IJNSI_ISE_SB_EENSI_INSA_ILi64EEESB_EEEEESG_NS5_IJSB_llEEESG_S25_NS1W_6fusion15FusionCallbacksIS20_NS26_17LinearCombinationISG_fSG_fLNS_15FloatRoundStyleE2EEESF_S24_JEEENS4_5SM1004TMEM4LOAD26SM100_TMEM_LOAD_32dp32b64xES18_NS1K_IS1M_S1O_NSI_INS5_IJSE_S1P_EEENS5_IJSB_SE_EEEEEEENS4_39AutoVectorizingCopyWithAssumedAlignmentILi128EEENS4_14SM90_TMA_STOREES2J_S2L_S2L_EEEvvEEEEvNT_6ParamsE)
        /*0008*/ 	.word	0x000000a8


	//----- nvinfo : EIATTR_FRAME_SIZE
	.align		4
.L_19:
        /*000c*/ 	.byte	0x04, 0x11
        /*000e*/ 	.short	(.L_21 - .L_20)
	.align		4
.L_20:
        /*0010*/ 	.word	index@($__internal_2_$__cuda_sm10x_tcgen05_guardrail_trap_unallocated_columns_being_dealloced)
        /*0014*/ 	.word	0x00000018


	//----- nvinfo : EIATTR_FRAME_SIZE
	.align		4
.L_21:
        /*0018*/ 	.byte	0x04, 0x11
        /*001a*/ 	.short	(.L_23 - .L_22)
	.align		4
.L_22:
        /*001c*/ 	.word	index@($__internal_1_$__cuda_sm10x_tcgen05_guardrail_trap_phase_invalid_during_alloc)
        /*0020*/ 	.word	0x00000018


	//----- nvinfo : EIATTR_FRAME_SIZE
	.align		4
.L_23:
        /*0024*/ 	.byte	0x04, 0x11
        /*0026*/ 	.short	(.L_25 - .L_24)
	.align		4
.L_24:
        /*0028*/ 	.word	index@($__internal_0_$__cuda_sm10x_tcgen05_guardrail_trap_col_being_dealloced_not_returned_by_alloc)
        /*002c*/ 	.word	0x00000018


	//----- nvinfo : EIATTR_FRAME_SIZE
	.align		4
.L_25:
        /*0030*/ 	.byte	0x04, 0x11
        /*0032*/ 	.short	(.L_27 - .L_26)
	.align		4
.L_26:
        /*0034*/ 	.word	index@(_ZN7cutlass13device_kernelINS_4gemm6kernel13GemmUniversalIN4cute5tupleIJiiiiEEENS1_10collective13CollectiveMmaINS1_51MainloopSm100TmaUmmaWarpSpecializedBlockwiseScalingILi5ELi5ELi4ENS5_IJNS4_1CILi1EEESB_SB_EEEEENS5_IJNSA_ILi128EEESE_SE_EEENS_12float_e4m3_tENS5_IJNS5_IJlSB_lEEENS4_6LayoutINS5_IJNS5_IJSE_iEEESJ_iEEENS5_IJNS5_IJNSA_ILi0EEESB_EEENS5_IJSL_iEEEiEEEEEEEESG_SQ_NS4_8TiledMMAINS4_8MMA_AtomIJNS4_10MMA_TraitsINS4_19SM100_MMA_F8F6F4_SSEJSG_SG_fSE_SE_NS4_17integral_constantINS4_4UMMA5MajorELSX_0EEESY_NSV_INSW_7ScaleInELSZ_0EEES10_EEEEEENSI_ISC_NS5_IJSL_SL_SL_EEEEENS5_IJNS4_10UnderscoreES15_S15_EEEEENS5_IJNS4_13SM90_TMA_LOADENS4_9TiledCopyINS4_9Copy_AtomIJNS4_25SM80_CP_ASYNC_CACHEALWAYSIffEEfEEENSI_INS5_IJSB_SB_EEENS5_IJSL_SL_EEEEENS5_IJSB_EEEEEEEENS4_14ComposedLayoutINS4_7SwizzleILi3ELi4ELi3EEENS4_18smem_ptr_flag_bitsILi8EEENSI_INS5_IJNSA_ILi8EEESE_EEENS5_IJSE_SB_EEEEEEEvNS4_8identityES1J_S1T_vS1U_EENS_8epilogue10collective18CollectiveEpilogueINS1W_23Sm100TmaWarpSpecializedILi2ELi2ELi64ELb0ELb0EEEJSF_NS5_IJNSI_ISE_SB_EENSI_INSA_ILi64EEESB_EEEEESG_NS5_IJSB_llEEESG_S25_NS1W_6fusion15FusionCallbacksIS20_NS26_17LinearCombinationISG_fSG_fLNS_15FloatRoundStyleE2EEESF_S24_JEEENS4_5SM1004TMEM4LOAD26SM100_TMEM_LOAD_32dp32b64xES18_NS1K_IS1M_S1O_NSI_INS5_IJSE_S1P_EEENS5_IJSB_SE_EEEEEEENS4_39AutoVectorizingCopyWithAssumedAlignmentILi128EEENS4_14SM90_TMA_STOREES2J_S2L_S2L_EEEvvEEEEvNT_6ParamsE)
        /*0038*/ 	.word	0x00000018


	//----- nvinfo : EIATTR_MIN_STACK_SIZE
	.align		4
.L_27:
        /*003c*/ 	.byte	0x04, 0x12
        /*003e*/ 	.short	(.L_29 - .L_28)
	.align		4
.L_28:
        /*0040*/ 	.word	index@(_ZN7cutlass13device_kernelINS_4gemm6kernel13GemmUniversalIN4cute5tupleIJiiiiEEENS1_10collective13CollectiveMmaINS1_51MainloopSm100TmaUmmaWarpSpecializedBlockwiseScalingILi5ELi5ELi4ENS5_IJNS4_1CILi1EEESB_SB_EEEEENS5_IJNSA_ILi128EEESE_SE_EEENS_12float_e4m3_tENS5_IJNS5_IJlSB_lEEENS4_6LayoutINS5_IJNS5_IJSE_iEEESJ_iEEENS5_IJNS5_IJNSA_ILi0EEESB_EEENS5_IJSL_iEEEiEEEEEEEESG_SQ_NS4_8TiledMMAINS4_8MMA_AtomIJNS4_10MMA_TraitsINS4_19SM100_MMA_F8F6F4_SSEJSG_SG_fSE_SE_NS4_17integral_constantINS4_4UMMA5MajorELSX_0EEESY_NSV_INSW_7ScaleInELSZ_0EEES10_EEEEEENSI_ISC_NS5_IJSL_SL_SL_EEEEENS5_IJNS4_10UnderscoreES15_S15_EEEEENS5_IJNS4_13SM90_TMA_LOADENS4_9TiledCopyINS4_9Copy_AtomIJNS4_25SM80_CP_ASYNC_CACHEALWAYSIffEEfEEENSI_INS5_IJSB_SB_EEENS5_IJSL_SL_EEEEENS5_IJSB_EEEEEEEENS4_14ComposedLayoutINS4_7SwizzleILi3ELi4ELi3EEENS4_18smem_ptr_flag_bitsILi8EEENSI_INS5_IJNSA_ILi8EEESE_EEENS5_IJSE_SB_EEEEEEEvNS4_8identityES1J_S1T_vS1U_EENS_8epilogue10collective18CollectiveEpilogueINS1W_23Sm100TmaWarpSpecializedILi2ELi2ELi64ELb0ELb0EEEJSF_NS5_IJNSI_ISE_SB_EENSI_INSA_ILi64EEESB_EEEEESG_NS5_IJSB_llEEESG_S25_NS1W_6fusion15FusionCallbacksIS20_NS26_17LinearCombinationISG_fSG_fLNS_15FloatRoundStyleE2EEESF_S24_JEEENS4_5SM1004TMEM4LOAD26SM100_TMEM_LOAD_32dp32b64xES18_NS1K_IS1M_S1O_NSI_INS5_IJSE_S1P_EEENS5_IJSB_SE_EEEEEEENS4_39AutoVectorizingCopyWithAssumedAlignmentILi128EEENS4_14SM90_TMA_STOREES2J_S2L_S2L_EEEvvEEEEvNT_6ParamsE)
        /*0044*/ 	.word	0x00000018
.L_29:


//--------------------- .nv.compat                --------------------------
	.section	.nv.compat,"",@"SHT_CUDA_COMPAT_INFO"
	.align	4
        /*0000*/ 	.byte	0x02, 0x09, 0x01, 0x00, 0x02, 0x02, 0x02, 0x00, 0x02, 0x05, 0x05, 0x00, 0x03, 0x07, 0x01, 0x01
        /*0010*/ 	.byte	0x02, 0x03, 0x01, 0x00, 0x02, 0x06, 0x01, 0x00, 0x04, 0x0b, 0x08, 0x00, 0x09, 0x00, 0x00, 0x00
        /*0020*/ 	.byte	0x00, 0x00, 0x00, 0x00


//--------------------- .nv.info._ZN7cutlass13device_kernelINS_4gemm6kernel13GemmUniversalIN4cute5tupleIJiiiiEEENS1_10collective13CollectiveMmaINS1_51MainloopSm100TmaUmmaWarpSpecializedBlockwiseScalingILi5ELi5ELi4ENS5_IJNS4_1CILi1EEESB_SB_EEEEENS5_IJNSA_ILi128EEESE_SE_EEENS_12float_e4m3_tENS5_IJNS5_IJlSB_lEEENS4_6LayoutINS5_IJNS5_IJSE_iEEESJ_iEEENS5_IJNS5_IJNSA_ILi0EEESB_EEENS5_IJSL_iEEEiEEEEEEEESG_SQ_NS4_8TiledMMAINS4_8MMA_AtomIJNS4_10MMA_TraitsINS4_19SM100_MMA_F8F6F4_SSEJSG_SG_fSE_SE_NS4_17integral_constantINS4_4UMMA5MajorELSX_0EEESY_NSV_INSW_7ScaleInELSZ_0EEES10_EEEEEENSI_ISC_NS5_IJSL_SL_SL_EEEEENS5_IJNS4_10UnderscoreES15_S15_EEEEENS5_IJNS4_13SM90_TMA_LOADENS4_9TiledCopyINS4_9Copy_AtomIJNS4_25SM80_CP_ASYNC_CACHEALWAYSIffEEfEEENSI_INS5_IJSB_SB_EEENS5_IJSL_SL_EEEEENS5_IJSB_EEEEEEEENS4_14ComposedLayoutINS4_7SwizzleILi3ELi4ELi3EEENS4_18smem_ptr_flag_bitsILi8EEENSI_INS5_IJNSA_ILi8EEESE_EEENS5_IJSE_SB_EEEEEEEvNS4_8identityES1J_S1T_vS1U_EENS_8epilogue10collective18CollectiveEpilogueINS1W_23Sm100TmaWarpSpecializedILi2ELi2ELi64ELb0ELb0EEEJSF_NS5_IJNSI_ISE_SB_EENSI_INSA_ILi64EEESB_EEEEESG_NS5_IJSB_llEEESG_S25_NS1W_6fusion15FusionCallbacksIS20_NS26_17LinearCombinationISG_fSG_fLNS_15FloatRoundStyleE2EEESF_S24_JEEENS4_5SM1004TMEM4LOAD26SM100_TMEM_LOAD_32dp32b64xES18_NS1K_IS1M_S1O_NSI_INS5_IJSE_S1P_EEENS5_IJSB_SE_EEEEEEENS4_39AutoVectorizingCopyWithAssumedAlignmentILi128EEENS4_14SM90_TMA_STOREES2J_S2L_S2L_EEEvvEEEEvNT_6ParamsE --------------------------
	.section	.nv.info._ZN7cutlass13device_kernelINS_4gemm6kernel13GemmUniversalIN4cute5tupleIJiiiiEEENS1_10collective13CollectiveMmaINS1_51MainloopSm100TmaUmmaWarpSpecializedBlockwiseScalingILi5ELi5ELi4ENS5_IJNS4_1CILi1EEESB_SB_EEEEENS5_IJNSA_ILi128EEESE_SE_EEENS_12float_e4m3_tENS5_IJNS5_IJlSB_lEEENS4_6LayoutINS5_IJNS5_IJSE_iEEESJ_iEEENS5_IJNS5_IJNSA_ILi0EEESB_EEENS5_IJSL_iEEEiEEEEEEEESG_SQ_NS4_8TiledMMAINS4_8MMA_AtomIJNS4_10MMA_TraitsINS4_19SM100_MMA_F8F6F4_SSEJSG_SG_fSE_SE_NS4_17integral_constantINS4_4UMMA5MajorELSX_0EEESY_NSV_INSW_7ScaleInELSZ_0EEES10_EEEEEENSI_ISC_NS5_IJSL_SL_SL_EEEEENS5_IJNS4_10UnderscoreES15_S15_EEEEENS5_IJNS4_13SM90_TMA_LOADENS4_9TiledCopyINS4_9Copy_AtomIJNS4_25SM80_CP_ASYNC_CACHEALWAYSIffEEfEEENSI_INS5_IJSB_SB_EEENS5_IJSL_SL_EEEEENS5_IJSB_EEEEEEEENS4_14ComposedLayoutINS4_7SwizzleILi3ELi4ELi3EEENS4_18smem_ptr_flag_bitsILi8EEENSI_INS5_IJNSA_ILi8EEESE_EEENS5_IJSE_SB_EEEEEEEvNS4_8identityES1J_S1T_vS1U_EENS_8epilogue10collective18CollectiveEpilogueINS1W_23Sm100TmaWarpSpecializedILi2ELi2ELi64ELb0ELb0EEEJSF_NS5_IJNSI_ISE_SB_EENSI_INSA_ILi64EEESB_EEEEESG_NS5_IJSB_llEEESG_S25_NS1W_6fusion15FusionCallbacksIS20_NS26_17LinearCombinationISG_fSG_fLNS_15FloatRoundStyleE2EEESF_S24_JEEENS4_5SM1004TMEM4LOAD26SM100_TMEM_LOAD_32dp32b64xES18_NS1K_IS1M_S1O_NSI_INS5_IJSE_S1P_EEENS5_IJSB_SE_EEEEEEENS4_39AutoVectorizingCopyWithAssumedAlignmentILi128EEENS4_14SM90_TMA_STOREES2J_S2L_S2L_EEEvvEEEEvNT_6ParamsE,"",@"SHT_CUDA_INFO"
	.sectionflags	@""
	.align	4


	//----- nvinfo : EIATTR_CUDA_API_VERSION
	.align		4
        /*0000*/ 	.byte	0x04, 0x37
        /*0002*/ 	.short	(.L_31 - .L_30)
.L_30:
        /*0004*/ 	.word	0x00000082


	//----- nvinfo : EIATTR_KPARAM_INFO
	.align		4
.L_31:
        /*0008*/ 	.byte	0x04, 0x17
        /*000a*/ 	.short	(.L_33 - .L_32)
.L_32:
        /*000c*/ 	.word	0x00000000
        /*0010*/ 	.short	0x0000
        /*0012*/ 	.short	0x0000
        /*0014*/ 	.byte	0x00, 0xf0, 0x01, 0x20


	//----- nvinfo : EIATTR_AT_ENTRY_FRAGMENTS
	.align		4
.L_33:
        /*0018*/ 	.byte	0x04, 0x4f
        /*001a*/ 	.short	(.L_35 - .L_34)


	//   ....[0]....
.L_34:
        /*001c*/ 	.word	0x00000006


	//----- nvinfo : EIATTR_RESERVED_SMEM_USED
	.align		4
.L_35:
        /*0020*/ 	.byte	0x01, 0x41
	.zero		2


	//----- nvinfo : EIATTR_SPARSE_MMA_MASK
	.align		4
        /*0024*/ 	.byte	0x03, 0x50
        /*0026*/ 	.short	0x0000


	//----- nvinfo : EIATTR_TCGEN05_1CTA_USED
	.align		4
        /*0028*/ 	.byte	0x01, 0x51
	.zero		2


	//----- nvinfo : EIATTR_MAXREG_COUNT
	.align		4
        /*002c*/ 	.byte	0x03, 0x1b
        /*002e*/ 	.short	0x00a8


	//----- nvinfo : EIATTR_NUM_BARRIERS
	.align		4
        /*0030*/ 	.byte	0x02, 0x4c
        /*0032*/ 	.byte	0x07
	.zero		1


	//----- nvinfo : EIATTR_EXTERNS
	.align		4
        /*0034*/ 	.byte	0x04, 0x0f
        /*0036*/ 	.short	(.L_37 - .L_36)


	//   ....[0]....
	.align		4
.L_36:
        /*0038*/ 	.word	index@(__assertfail)


	//----- nvinfo : EIATTR_ANNOTATIONS
	.align		4
.L_37:
        /*003c*/ 	.byte	0x04, 0x55
        /*003e*/ 	.short	(.L_39 - .L_38)


	//   ....[0]....
.L_38:
        /*0040*/ 	.word	0x00000001
        /*0044*/ 	.byte	0x40, 0x01, 0x00, 0x00, 0x01, 0x00, 0x00, 0x00, 0xd0, 0x01, 0x00, 0x00, 0x01, 0x00, 0x00, 0x00
        /* <DEDUP_REMOVED lines=16> */
        /*0154*/ 	.byte	0xf0, 0xcc, 0x00, 0x00, 0x01, 0x00, 0x00, 0x00, 0x00, 0xcd, 0x00, 0x00


	//----- nvinfo : EIATTR_MERCURY_ISA_VERSION
	.align		4
.L_39:
        /*0160*/ 	.byte	0x03, 0x5f
        /*0162*/ 	.short	0x0101


	//----- nvinfo : EIATTR_INT_WARP_WIDE_INSTR_OFFSETS
	.align		4
        /*0164*/ 	.byte	0x04, 0x31
        /*0166*/ 	.short	(.L_41 - .L_40)


	//   ....[0]....
.L_40:
        /*0168*/ 	.word	0x00005340


	//   ....[1]....
        /*016c*/ 	.word	0x00005360


	//   ....[2]....
        /*0170*/ 	.word	0x00005390


	//   ....[3]....
        /*0174*/ 	.word	0x00005fc0


	//   ....[4]....
        /*0178*/ 	.word	0x00006040


	//   ....[5]....
        /*017c*/ 	.word	0x00006100


	//   ....[6]....
        /*0180*/ 	.word	0x00006180


	//----- nvinfo : EIATTR_COOP_GROUP_MASK_REGIDS
	.align		4
.L_41:
        /*0184*/ 	.byte	0x04, 0x29
        /*0186*/ 	.short	(.L_43 - .L_42)


	//   ....[0]....
.L_42:
        /*0188*/ 	.word	0xffffffff


	//   ....[1]....
        /*018c*/ 	.word	0xffffffff


	//   ....[2]....
        /*0190*/ 	.word	0xffffffff


	//   ....[3]....
        /*0194*/ 	.word	0xffffffff


	//   ....[4]....
        /*0198*/ 	.word	0xffffffff


	//   ....[5]....
        /*019c*/ 	.word	0xffffffff


	//   ....[6]....
        /*01a0*/ 	.word	0xffffffff


	//   ....[7]....
        /*01a4*/ 	.word	0xffffffff


	//   ....[8]....
        /*01a8*/ 	.word	0xffffffff


	//   ....[9]....
        /*01ac*/ 	.word	0xffffffff


	//   ....[10]....
        /*01b0*/ 	.word	0xffffffff


	//   ....[11]....
        /*01b4*/ 	.word	0xffffffff


	//   ....[12]....
        /*01b8*/ 	.word	0xffffffff


	//   ....[13]....
        /*01bc*/ 	.word	0xffffffff


	//   ....[14]....
        /*01c0*/ 	.word	0xffffffff


	//   ....[15]....
        /*01c4*/ 	.word	0xffffffff


	//----- nvinfo : EIATTR_COOP_GROUP_INSTR_OFFSETS
	.align		4
.L_43:
        /*01c8*/ 	.byte	0x04, 0x28
        /*01ca*/ 	.short	(.L_45 - .L_44)


	//   ....[0]....
.L_44:
        /*01cc*/ 	.word	0x00000070


	//   ....[1]....
        /*01d0*/ 	.word	0x00000620


	//   ....[2]....
        /*01d4*/ 	.word	0x000007d0


	//   ....[3]....
        /*01d8*/ 	.word	0x00000990


	//   ....[4]....
        /*01dc*/ 	.word	0x00000af0


	//   ....[5]....
        /*01e0*/ 	.word	0x00000bf0


	//   ....[6]....
        /*01e4*/ 	.word	0x00000dc0


	//   ....[7]....
        /*01e8*/ 	.word	0x00000f60


	//   ....[8]....
        /*01ec*/ 	.word	0x000023c0


	//   ....[9]....
        /*01f0*/ 	.word	0x00003380


	//   ....[10]....
        /*01f4*/ 	.word	0x000033c0


	//   ....[11]....
        /*01f8*/ 	.word	0x000045c0


	//   ....[12]....
        /*01fc*/ 	.word	0x000047d0


	//   ....[13]....
        /*0200*/ 	.word	0x00004800


	//   ....[14]....
        /*0204*/ 	.word	0x00005220


	//   ....[15]....
        /*0208*/ 	.word	0x00005450


	//----- nvinfo : EIATTR_REG_RECONFIG
	.align		4
.L_45:
        /*020c*/ 	.byte	0x01, 0x54
	.zero		2


	//----- nvinfo : EIATTR_VRC_CTA_INIT_COUNT
	.align		4
        /*0210*/ 	.byte	0x02, 0x4a
        /*0212*/ 	.byte	0x80
	.zero		1


	//----- nvinfo : EIATTR_SYSCALL_OFFSETS
	.align		4
        /*0214*/ 	.byte	0x04, 0x46
        /*0216*/ 	.short	(.L_47 - .L_46)


	//   ....[0]....
.L_46:
        /*0218*/ 	.word	0x00007450


	//   ....[1]....
        /*021c*/ 	.word	0x000079f0


	//   ....[2]....
        /*0220*/ 	.word	0x00008030


	//   ....[3]....
        /*0224*/ 	.word	0x00008160


	//----- nvinfo : EIATTR_MBARRIER_INSTR_OFFSETS
	.align		4
.L_47:
        /*0228*/ 	.byte	0x04, 0x39
        /*022a*/ 	.short	(.L_49 - .L_48)


	//   ....[0]....
.L_48:
        /*022c*/ 	.word	0x00000720
        /*0230*/ 	.word	0x000000ff
        /*0234*/ 	.word	0x00000000
        /*0238*/ 	.short	0x0100
        /*023a*/ 	.byte	0x04
	.zero		1


	//   ....[1]....
        /*023c*/ 	.word	0x00000730
        /*0240*/ 	.word	0x000000ff
        /*0244*/ 	.word	0x00000028
        /*0248*/ 	.short	0x0100
        /*024a*/ 	.byte	0x04
	.zero		1


	//   ....[2]....
        /*024c*/ 	.word	0x00000740
        /*0250*/ 	.word	0x000000ff
        /*0254*/ 	.word	0x00000008
        /*0258*/ 	.short	0x0100
        /*025a*/ 	.byte	0x04
	.zero		1


	//   ....[3]....
        /*025c*/ 	.word	0x00000750
        /*0260*/ 	.word	0x000000ff
        /*0264*/ 	.word	0x00000030
        /*0268*/ 	.short	0x0100
        /*026a*/ 	.byte	0x04
	.zero		1


	//   ....[4]....
        /*026c*/ 	.word	0x00000760
        /*0270*/ 	.word	0x000000ff
        /*0274*/ 	.word	0x00000010
        /*0278*/ 	.short	0x0100
        /*027a*/ 	.byte	0x04
	.zero		1


	//   ....[5]....
        /*027c*/ 	.word	0x00000770
        /*0280*/ 	.word	0x000000ff
        /*0284*/ 	.word	0x00000038
        /*0288*/ 	.short	0x0100
        /*028a*/ 	.byte	0x04
	.zero		1


	//   ....[6]....
        /*028c*/ 	.word	0x00000780
        /*0290*/ 	.word	0x000000ff
        /*0294*/ 	.word	0x00000018
        /*0298*/ 	.short	0x0100
        /*029a*/ 	.byte	0x04
	.zero		1


	//   ....[7]....
        /*029c*/ 	.word	0x00000790
        /*02a0*/ 	.word	0x000000ff
        /*02a4*/ 	.word	0x00000040
        /*02a8*/ 	.short	0x0100
        /*02aa*/ 	.byte	0x04
	.zero		1


	//   ....[8]....
        /*02ac*/ 	.word	0x000007a0
        /*02b0*/ 	.word	0x000000ff
        /*02b4*/ 	.word	0x00000020
        /*02b8*/ 	.short	0x0100
        /*02ba*/ 	.byte	0x04
	.zero		1


	//   ....[9]....
        /*02bc*/ 	.word	0x000007b0
        /*02c0*/ 	.word	0x000000ff
        /*02c4*/ 	.word	0x00000048
        /*02c8*/ 	.short	0x0100
        /*02ca*/ 	.byte	0x04
	.zero		1


	//   ....[10]....
        /*02cc*/ 	.word	0x000008e0
        /*02d0*/ 	.word	0x000000ff
        /*02d4*/ 	.word	0x00000050
        /*02d8*/ 	.short	0x0100
        /*02da*/ 	.byte	0x04
	.zero		1


	//   ....[11]....
        /*02dc*/ 	.word	0x000008f0
        /*02e0*/ 	.word	0x000000ff
        /*02e4*/ 	.word	0x00000078
        /*02e8*/ 	.short	0x0100
        /*02ea*/ 	.byte	0x04
	.zero		1


	//   ....[12]....
        /*02ec*/ 	.word	0x00000900
        /*02f0*/ 	.word	0x000000ff
        /*02f4*/ 	.word	0x00000058
        /*02f8*/ 	.short	0x0100
        /*02fa*/ 	.byte	0x04
	.zero		1


	//   ....[13]....
        /*02fc*/ 	.word	0x00000910
        /*0300*/ 	.word	0x000000ff
        /*0304*/ 	.word	0x00000080
        /*0308*/ 	.short	0x0100
        /*030a*/ 	.byte	0x04
	.zero		1


	//   ....[14]....
        /*030c*/ 	.word	0x00000920
        /*0310*/ 	.word	0x000000ff
        /*0314*/ 	.word	0x00000060
        /*0318*/ 	.short	0x0100
        /*031a*/ 	.byte	0x04
	.zero		1


	//   ....[15]....
        /*031c*/ 	.word	0x00000930
        /*0320*/ 	.word	0x000000ff
        /*0324*/ 	.word	0x00000088
        /*0328*/ 	.short	0x0100
        /*032a*/ 	.byte	0x04
	.zero		1


	//   ....[16]....
        /*032c*/ 	.word	0x00000940
        /*0330*/ 	.word	0x000000ff
        /*0334*/ 	.word	0x00000068
        /*0338*/ 	.short	0x0100
        /*033a*/ 	.byte	0x04
	.zero		1


	//   ....[17]....
        /*033c*/ 	.word	0x00000950
        /*0340*/ 	.word	0x000000ff
        /*0344*/ 	.word	0x00000090
        /*0348*/ 	.short	0x0100
        /*034a*/ 	.byte	0x04
	.zero		1


	//   ....[18]....
        /*034c*/ 	.word	0x00000960
        /*0350*/ 	.word	0x000000ff
        /*0354*/ 	.word	0x00000070
        /*0358*/ 	.short	0x0100
        /*035a*/ 	.byte	0x04
	.zero		1


	//   ....[19]....
        /*035c*/ 	.word	0x00000970
        /*0360*/ 	.word	0x000000ff
        /*0364*/ 	.word	0x00000098
        /*0368*/ 	.short	0x0100
        /*036a*/ 	.byte	0x04
	.zero		1


	//   ....[20]....
        /*036c*/ 	.word	0x00000aa0
        /*0370*/ 	.word	0x000000ff
        /*0374*/ 	.word	0x000000e0
        /*0378*/ 	.short	0x0100
        /*037a*/ 	.byte	0x04
	.zero		1


	//   ....[21]....
        /*037c*/ 	.word	0x00000ab0
        /*0380*/ 	.word	0x000000ff
        /*0384*/ 	.word	0x000000f0
        /*0388*/ 	.short	0x0100
        /*038a*/ 	.byte	0x04
	.zero		1


	//   ....[22]....
        /*038c*/ 	.word	0x00000ac0
        /*0390*/ 	.word	0x000000ff
        /*0394*/ 	.word	0x000000e8
        /*0398*/ 	.short	0x0100
        /*039a*/ 	.byte	0x04
	.zero		1


	//   ....[23]....
        /*039c*/ 	.word	0x00000ad0
        /*03a0*/ 	.word	0x000000ff
        /*03a4*/ 	.word	0x000000f8
        /*03a8*/ 	.short	0x0100
        /*03aa*/ 	.byte	0x04
	.zero		1


	//   ....[24]....
        /*03ac*/ 	.word	0x00000bc0
        /*03b0*/ 	.word	0x000000ff
        /*03b4*/ 	.word	0x00000100
        /*03b8*/ 	.short	0x0100
        /*03ba*/ 	.byte	0x04
	.zero		1


	//   ....[25]....
        /*03bc*/ 	.word	0x00000bd0
        /*03c0*/ 	.word	0x000000ff
        /*03c4*/ 	.word	0x00000108
        /*03c8*/ 	.short	0x0100
        /*03ca*/ 	.byte	0x04
	.zero		1


	//   ....[26]....
        /*03cc*/ 	.word	0x00000d10
        /*03d0*/ 	.word	0x000000ff
        /*03d4*/ 	.word	0x00000110
        /*03d8*/ 	.short	0x0100
        /*03da*/ 	.byte	0x04
	.zero		1


	//   ....[27]....
        /*03dc*/ 	.word	0x00000d20
        /*03e0*/ 	.word	0x000000ff
        /*03e4*/ 	.word	0x00000138
        /*03e8*/ 	.short	0x0100
        /*03ea*/ 	.byte	0x04
	.zero		1


	//   ....[28]....
        /*03ec*/ 	.word	0x00000d30
        /*03f0*/ 	.word	0x000000ff
        /*03f4*/ 	.word	0x00000118
        /*03f8*/ 	.short	0x0100
        /*03fa*/ 	.byte	0x04
	.zero		1


	//   ....[29]....
        /*03fc*/ 	.word	0x00000d40
        /*0400*/ 	.word	0x000000ff
        /*0404*/ 	.word	0x00000140
        /*0408*/ 	.short	0x0100
        /*040a*/ 	.byte	0x04
	.zero		1


	//   ....[30]....
        /*040c*/ 	.word	0x00000d50
        /*0410*/ 	.word	0x000000ff
        /*0414*/ 	.word	0x00000120
        /*0418*/ 	.short	0x0100
        /*041a*/ 	.byte	0x04
	.zero		1


	//   ....[31]....
        /*041c*/ 	.word	0x00000d60
        /*0420*/ 	.word	0x000000ff
        /*0424*/ 	.word	0x00000148
        /*0428*/ 	.short	0x0100
        /*042a*/ 	.byte	0x04
	.zero		1


	//   ....[32]....
        /*042c*/ 	.word	0x00000d70
        /*0430*/ 	.word	0x000000ff
        /*0434*/ 	.word	0x00000128
        /*0438*/ 	.short	0x0100
        /*043a*/ 	.byte	0x04
	.zero		1


	//   ....[33]....
        /*043c*/ 	.word	0x00000d80
        /*0440*/ 	.word	0x000000ff
        /*0444*/ 	.word	0x00000150
        /*0448*/ 	.short	0x0100
        /*044a*/ 	.byte	0x04
	.zero		1


	//   ....[34]....
        /*044c*/ 	.word	0x00000d90
        /*0450*/ 	.word	0x000000ff
        /*0454*/ 	.word	0x00000130
        /*0458*/ 	.short	0x0100
        /*045a*/ 	.byte	0x04
	.zero		1


	//   ....[35]....
        /*045c*/ 	.word	0x00000da0
        /*0460*/ 	.word	0x000000ff
        /*0464*/ 	.word	0x00000158
        /*0468*/ 	.short	0x0100
        /*046a*/ 	.byte	0x04
	.zero		1


	//   ....[36]....
        /*046c*/ 	.word	0x00000ed0
        /*0470*/ 	.word	0x000000ff
        /*0474*/ 	.word	0x000000a0
        /*0478*/ 	.short	0x0100
        /*047a*/ 	.byte	0x04
	.zero		1


	//   ....[37]....
        /*047c*/ 	.word	0x00000ee0
        /*0480*/ 	.word	0x000000ff
        /*0484*/ 	.word	0x000000c0
        /*0488*/ 	.short	0x0100
        /*048a*/ 	.byte	0x04
	.zero		1


	//   ....[38]....
        /*048c*/ 	.word	0x00000ef0
        /*0490*/ 	.word	0x000000ff
        /*0494*/ 	.word	0x000000a8
        /*0498*/ 	.short	0x0100
        /*049a*/ 	.byte	0x04
	.zero		1


	//   ....[39]....
        /*049c*/ 	.word	0x00000f00
        /*04a0*/ 	.word	0x000000ff
        /*04a4*/ 	.word	0x000000c8
        /*04a8*/ 	.short	0x0100
        /*04aa*/ 	.byte	0x04
	.zero		1


	//   ....[40]....
        /*04ac*/ 	.word	0x00000f10
        /*04b0*/ 	.word	0x000000ff
        /*04b4*/ 	.word	0x000000b0
        /*04b8*/ 	.short	0x0100
        /*04ba*/ 	.byte	0x04
	.zero		1


	//   ....[41]....
        /*04bc*/ 	.word	0x00000f20
        /*04c0*/ 	.word	0x000000ff
        /*04c4*/ 	.word	0x000000d0
        /*04c8*/ 	.short	0x0100
        /*04ca*/ 	.byte	0x04
	.zero		1


	//   ....[42]....
        /*04cc*/ 	.word	0x00000f30
        /*04d0*/ 	.word	0x000000ff
        /*04d4*/ 	.word	0x000000b8
        /*04d8*/ 	.short	0x0100
        /*04da*/ 	.byte	0x04
	.zero		1


	//   ....[43]....
        /*04dc*/ 	.word	0x00000f40
        /*04e0*/ 	.word	0x000000ff
        /*04e4*/ 	.word	0x000000d8
        /*04e8*/ 	.short	0x0100
        /*04ea*/ 	.byte	0x04
	.zero		1


	//   ....[44]....
        /*04ec*/ 	.word	0x00001070
        /*04f0*/ 	.word	0x000000ff
        /*04f4*/ 	.word	0x00000160
        /*04f8*/ 	.short	0x0100
        /*04fa*/ 	.byte	0x04
	.zero		1


	//   ....[45]....
        /*04fc*/ 	.word	0x00001080
        /*0500*/ 	.word	0x000000ff
        /*0504*/ 	.word	0x00000188
        /*0508*/ 	.short	0x0100
        /*050a*/ 	.byte	0x04
	.zero		1


	//   ....[46]....
        /*050c*/ 	.word	0x00001090
        /*0510*/ 	.word	0x000000ff
        /*0514*/ 	.word	0x00000168
        /*0518*/ 	.short	0x0100
        /*051a*/ 	.byte	0x04
	.zero		1


	//   ....[47]....
        /*051c*/ 	.word	0x000010a0
        /*0520*/ 	.word	0x000000ff
        /*0524*/ 	.word	0x00000190
        /*0528*/ 	.short	0x0100
        /*052a*/ 	.byte	0x04
	.zero		1


	//   ....[48]....
        /*052c*/ 	.word	0x000010b0
        /*0530*/ 	.word	0x000000ff
        /*0534*/ 	.word	0x00000170
        /*0538*/ 	.short	0x0100
        /*053a*/ 	.byte	0x04
	.zero		1


	//   ....[49]....
        /*053c*/ 	.word	0x000010c0
        /*0540*/ 	.word	0x000000ff
        /*0544*/ 	.word	0x00000198
        /*0548*/ 	.short	0x0100
        /*054a*/ 	.byte	0x04
	.zero		1


	//   ....[50]....
        /*054c*/ 	.word	0x000010d0
        /*0550*/ 	.word	0x000000ff
        /*0554*/ 	.word	0x00000178
        /*0558*/ 	.short	0x0100
        /*055a*/ 	.byte	0x04
	.zero		1


	//   ....[51]....
        /*055c*/ 	.word	0x000010e0
        /*0560*/ 	.word	0x000000ff
        /*0564*/ 	.word	0x000001a0
        /*0568*/ 	.short	0x0100
        /*056a*/ 	.byte	0x04
	.zero		1


	//   ....[52]....
        /*056c*/ 	.word	0x000010f0
        /*0570*/ 	.word	0x000000ff
        /*0574*/ 	.word	0x00000180
        /*0578*/ 	.short	0x0100
        /*057a*/ 	.byte	0x04
	.zero		1


	//   ....[53]....
        /*057c*/ 	.word	0x00001100
        /*0580*/ 	.word	0x000000ff
        /*0584*/ 	.word	0x000001a8
        /*0588*/ 	.short	0x0100
        /*058a*/ 	.byte	0x04
	.zero		1


	//   ....[54]....
        /*058c*/ 	.word	0x00001210
        /*0590*/ 	.word	0x000000ff
        /*0594*/ 	.word	0x000001c0
        /*0598*/ 	.short	0x0100
        /*059a*/ 	.byte	0x06
	.zero		1


	//   ....[55]....
        /*059c*/ 	.word	0x00001a90
        /*05a0*/ 	.word	0x000000ff
        /*05a4*/ 	.word	0x000001c0
        /*05a8*/ 	.short	0x0101
        /*05aa*/ 	.byte	0x15
	.zero		1


	//   ....[56]....
        /*05ac*/ 	.word	0x00001c30
        /*05b0*/ 	.word	0x000000ff
        /*05b4*/ 	.word	0x00000188
        /*05b8*/ 	.short	0x010a
        /*05ba*/ 	.byte	0x04
	.zero		1


	//   ....[57]....
        /*05bc*/ 	.word	0x00001c50
        /*05c0*/ 	.word	0x000000ff
        /*05c4*/ 	.word	0x00000160
        /*05c8*/ 	.short	0x0101
        /*05ca*/ 	.byte	0x04
	.zero		1


	//   ....[58]....
        /*05cc*/ 	.word	0x00001d20
        /*05d0*/ 	.word	0x000000ff
        /*05d4*/ 	.word	0x00000028
        /*05d8*/ 	.short	0x010a
        /*05da*/ 	.byte	0x04
	.zero		1


	//   ....[59]....
        /*05dc*/ 	.word	0x00001db0
        /*05e0*/ 	.word	0x000000ff
        /*05e4*/ 	.word	0x00000028
        /*05e8*/ 	.short	0x010a
        /*05ea*/ 	.byte	0x21
	.zero		1


	//   ....[60]....
        /*05ec*/ 	.word	0x00001f50
        /*05f0*/ 	.word	0x000000ff
        /*05f4*/ 	.word	0x00000028
        /*05f8*/ 	.short	0x010a
        /*05fa*/ 	.byte	0x07
	.zero		1


	//   ....[61]....
        /*05fc*/ 	.word	0x00002050
        /*0600*/ 	.word	0x000000ff
        /*0604*/ 	.word	0x00000108
        /*0608*/ 	.short	0x0101
        /*060a*/ 	.byte	0x15
	.zero		1


	//   ....[62]....
        /*060c*/ 	.word	0x00002080
        /*0610*/ 	.word	0x000000ff
        /*0614*/ 	.word	0x00000028
        /*0618*/ 	.short	0x010a
        /*061a*/ 	.byte	0x04
	.zero		1


	//   ....[63]....
        /*061c*/ 	.word	0x00002110
        /*0620*/ 	.word	0x000000ff
        /*0624*/ 	.word	0x00000028
        /*0628*/ 	.short	0x010a
        /*062a*/ 	.byte	0x11
	.zero		1


	//   ....[64]....
        /*062c*/ 	.word	0x000022c0
        /*0630*/ 	.word	0x000000ff
        /*0634*/ 	.word	0x00000028
        /*0638*/ 	.short	0x010a
        /*063a*/ 	.byte	0x08
	.zero		1


	//   ....[65]....
        /*063c*/ 	.word	0x000023e0
        /*0640*/ 	.word	0x000000ff
        /*0644*/ 	.word	0x00000110
        /*0648*/ 	.short	0x010a
        /*064a*/ 	.byte	0x04
	.zero		1


	//   ....[66]....
        /*064c*/ 	.word	0x000024b0
        /*0650*/ 	.word	0x000000ff
        /*0654*/ 	.word	0x00000000
        /*0658*/ 	.short	0x0101
        /*065a*/ 	.byte	0x04
	.zero		1


	//   ....[67]....
        /*065c*/ 	.word	0x00002b30
        /*0660*/ 	.word	0x000000ff
        /*0664*/ 	.word	0x00000000
        /*0668*/ 	.short	0x010a
        /*066a*/ 	.byte	0x04
	.zero		1


	//   ....[68]....
        /*066c*/ 	.word	0x00002bd0
        /*0670*/ 	.word	0x000000ff
        /*0674*/ 	.word	0x00000000
        /*0678*/ 	.short	0x010a
        /*067a*/ 	.byte	0x05
	.zero		1


	//   ....[69]....
        /*067c*/ 	.word	0x00002c70
        /*0680*/ 	.word	0x000000ff
        /*0684*/ 	.word	0x00000000
        /*0688*/ 	.short	0x010a
        /*068a*/ 	.byte	0x05
	.zero		1


	//   ....[70]....
        /*068c*/ 	.word	0x00002d10
        /*0690*/ 	.word	0x000000ff
        /*0694*/ 	.word	0x00000000
        /*0698*/ 	.short	0x010a
        /*069a*/ 	.byte	0x05
	.zero		1


	//   ....[71]....
        /*069c*/ 	.word	0x00002dc0
        /*06a0*/ 	.word	0x00000002
        /*06a4*/ 	.word	0x00000000
        /*06a8*/ 	.short	0x010a
        /*06aa*/ 	.byte	0xff
	.zero		1


	//   ....[72]....
        /*06ac*/ 	.word	0x000030a0
        /*06b0*/ 	.word	0x000000ff
        /*06b4*/ 	.word	0x00000078
        /*06b8*/ 	.short	0x010a
        /*06ba*/ 	.byte	0x04
	.zero		1


	//   ....[73]....
        /*06bc*/ 	.word	0x000032f0
        /*06c0*/ 	.word	0x000000ff
        /*06c4*/ 	.word	0x00000050
        /*06c8*/ 	.short	0x0107
        /*06ca*/ 	.byte	0x04
	.zero		1


	//   ....[74]....
        /*06cc*/ 	.word	0x00003340
        /*06d0*/ 	.word	0x000000ff
        /*06d4*/ 	.word	0x00000050
        /*06d8*/ 	.short	0x0101
        /*06da*/ 	.byte	0x04
	.zero		1


	//   ....[75]....
        /*06dc*/ 	.word	0x000033e0
        /*06e0*/ 	.word	0x000000ff
        /*06e4*/ 	.word	0x00000110
        /*06e8*/ 	.short	0x010a
        /*06ea*/ 	.byte	0x04
	.zero		1


	//   ....[76]....
        /*06ec*/ 	.word	0x000034a0
        /*06f0*/ 	.word	0x000000ff
        /*06f4*/ 	.word	0x00000000
        /*06f8*/ 	.short	0x0101
        /*06fa*/ 	.byte	0x04
	.zero		1


	//   ....[77]....
        /*06fc*/ 	.word	0x00003b00
        /*0700*/ 	.word	0x000000ff
        /*0704*/ 	.word	0x00000000
        /*0708*/ 	.short	0x010a
        /*070a*/ 	.byte	0x04
	.zero		1


	//   ....[78]....
        /*070c*/ 	.word	0x00003ba0
        /*0710*/ 	.word	0x000000ff
        /*0714*/ 	.word	0x00000000
        /*0718*/ 	.short	0x010a
        /*071a*/ 	.byte	0x05
	.zero		1


	//   ....[79]....
        /*071c*/ 	.word	0x00003c40
        /*0720*/ 	.word	0x000000ff
        /*0724*/ 	.word	0x00000000
        /*0728*/ 	.short	0x010a
        /*072a*/ 	.byte	0x05
	.zero		1


	//   ....[80]....
        /*072c*/ 	.word	0x00003ce0
        /*0730*/ 	.word	0x000000ff
        /*0734*/ 	.word	0x00000000
        /*0738*/ 	.short	0x010a
        /*073a*/ 	.byte	0x05
	.zero		1


	//   ....[81]....
        /*073c*/ 	.word	0x00003d90
        /*0740*/ 	.word	0x00000000
        /*0744*/ 	.word	0x00000000
        /*0748*/ 	.short	0x010a
        /*074a*/ 	.byte	0xff
	.zero		1


	//   ....[82]....
        /*074c*/ 	.word	0x00003ea0
        /*0750*/ 	.word	0x000000ff
        /*0754*/ 	.word	0x000001c0
        /*0758*/ 	.short	0x0101
        /*075a*/ 	.byte	0x06
	.zero		1


	//   ....[83]....
        /*075c*/ 	.word	0x00003ee0
        /*0760*/ 	.word	0x00000002
        /*0764*/ 	.word	0x00000160
        /*0768*/ 	.short	0x010a
        /*076a*/ 	.byte	0xff
	.zero		1


	//   ....[84]....
        /*076c*/ 	.word	0x00003f40
        /*0770*/ 	.word	0x00000004
        /*0774*/ 	.word	0x00000000
        /*0778*/ 	.short	0x0101
        /*077a*/ 	.byte	0xff
	.zero		1


	//   ....[85]....
        /*077c*/ 	.word	0x00003f60
        /*0780*/ 	.word	0x000000ff
        /*0784*/ 	.word	0x00000138
        /*0788*/ 	.short	0x010a
        /*078a*/ 	.byte	0x04
	.zero		1


	//   ....[86]....
        /*078c*/ 	.word	0x00004080
        /*0790*/ 	.word	0x00000002
        /*0794*/ 	.word	0x00000110
        /*0798*/ 	.short	0x010a
        /*079a*/ 	.byte	0xff
	.zero		1


	//   ....[87]....
        /*079c*/ 	.word	0x00004190
        /*07a0*/ 	.word	0x00000002
        /*07a4*/ 	.word	0x00000000
        /*07a8*/ 	.short	0x0101
        /*07aa*/ 	.byte	0xff
	.zero		1


	//   ....[88]....
        /*07ac*/ 	.word	0x00004220
        /*07b0*/ 	.word	0x000000ff
        /*07b4*/ 	.word	0x00000138
        /*07b8*/ 	.short	0x0106
        /*07ba*/ 	.byte	0x04
	.zero		1


	//   ....[89]....
        /*07bc*/ 	.word	0x00004240
        /*07c0*/ 	.word	0x000000ff
        /*07c4*/ 	.word	0x00000138
        /*07c8*/ 	.short	0x010a
        /*07ca*/ 	.byte	0x04
	.zero		1


	//   ....[90]....
        /*07cc*/ 	.word	0x000042d0
        /*07d0*/ 	.word	0x000000ff
        /*07d4*/ 	.word	0x00000138
        /*07d8*/ 	.short	0x0106
        /*07da*/ 	.byte	0x04
	.zero		1


	//   ....[91]....
        /*07dc*/ 	.word	0x000042f0
        /*07e0*/ 	.word	0x000000ff
        /*07e4*/ 	.word	0x00000138
        /*07e8*/ 	.short	0x010a
        /*07ea*/ 	.byte	0x04
	.zero		1


	//   ....[92]....
        /*07ec*/ 	.word	0x00004380
        /*07f0*/ 	.word	0x000000ff
        /*07f4*/ 	.word	0x00000138
        /*07f8*/ 	.short	0x0106
        /*07fa*/ 	.byte	0x04
	.zero		1


	//   ....[93]....
        /*07fc*/ 	.word	0x000043a0
        /*0800*/ 	.word	0x000000ff
        /*0804*/ 	.word	0x00000138
        /*0808*/ 	.short	0x010a
        /*080a*/ 	.byte	0x04
	.zero		1


	//   ....[94]....
        /*080c*/ 	.word	0x00004430
        /*0810*/ 	.word	0x000000ff
        /*0814*/ 	.word	0x00000138
        /*0818*/ 	.short	0x0106
        /*081a*/ 	.byte	0x04
	.zero		1


	//   ....[95]....
        /*081c*/ 	.word	0x00004450
        /*0820*/ 	.word	0x000000ff
        /*0824*/ 	.word	0x00000138
        /*0828*/ 	.short	0x010a
        /*082a*/ 	.byte	0x04
	.zero		1


	//   ....[96]....
        /*082c*/ 	.word	0x000044e0
        /*0830*/ 	.word	0x000000ff
        /*0834*/ 	.word	0x00000138
        /*0838*/ 	.short	0x0106
        /*083a*/ 	.byte	0x04
	.zero		1


	//   ....[97]....
        /*083c*/ 	.word	0x00004520
        /*0840*/ 	.word	0x00000000
        /*0844*/ 	.word	0x00000138
        /*0848*/ 	.short	0x010a
        /*084a*/ 	.byte	0xff
	.zero		1


	//   ....[98]....
        /*084c*/ 	.word	0x000048e0
        /*0850*/ 	.word	0x000000ff
        /*0854*/ 	.word	0x000001c0
        /*0858*/ 	.short	0x0101
        /*085a*/ 	.byte	0x1b
	.zero		1


	//   ....[99]....
        /*085c*/ 	.word	0x00004aa0
        /*0860*/ 	.word	0x000000ff
        /*0864*/ 	.word	0x00000110
        /*0868*/ 	.short	0x010a
        /*086a*/ 	.byte	0x05
	.zero		1


	//   ....[100]....
        /*086c*/ 	.word	0x00004b70
        /*0870*/ 	.word	0x000000ff
        /*0874*/ 	.word	0x00000000
        /*0878*/ 	.short	0x0101
        /*087a*/ 	.byte	0x05
	.zero		1


	//   ....[101]....
        /*087c*/ 	.word	0x00004bf0
        /*0880*/ 	.word	0x000000ff
        /*0884*/ 	.word	0x00000000
        /*0888*/ 	.short	0x010a
        /*088a*/ 	.byte	0x04
	.zero		1


	//   ....[102]....
        /*088c*/ 	.word	0x00004c20
        /*0890*/ 	.word	0x000000ff
        /*0894*/ 	.word	0x00000000
        /*0898*/ 	.short	0x010a
        /*089a*/ 	.byte	0x09
	.zero		1


	//   ....[103]....
        /*089c*/ 	.word	0x00004cf0
        /*08a0*/ 	.word	0x000000ff
        /*08a4*/ 	.word	0x00000000
        /*08a8*/ 	.short	0x010a
        /*08aa*/ 	.byte	0x04
	.zero		1


	//   ....[104]....
        /*08ac*/ 	.word	0x00004d00
        /*08b0*/ 	.word	0x000000ff
        /*08b4*/ 	.word	0x000000c0
        /*08b8*/ 	.short	0x010a
        /*08ba*/ 	.byte	0x07
	.zero		1


	//   ....[105]....
        /*08bc*/ 	.word	0x00005050
        /*08c0*/ 	.word	0x000000ff
        /*08c4*/ 	.word	0x00000000
        /*08c8*/ 	.short	0x010a
        /*08ca*/ 	.byte	0x04
	.zero		1


	//   ....[106]....
        /*08cc*/ 	.word	0x000050e0
        /*08d0*/ 	.word	0x000000ff
        /*08d4*/ 	.word	0x00000000
        /*08d8*/ 	.short	0x010a
        /*08da*/ 	.byte	0x05
	.zero		1


	//   ....[107]....
        /*08dc*/ 	.word	0x00005170
        /*08e0*/ 	.word	0x000000ff
        /*08e4*/ 	.word	0x00000000
        /*08e8*/ 	.short	0x010a
        /*08ea*/ 	.byte	0x05
	.zero		1


	//   ....[108]....
        /*08ec*/ 	.word	0x00005200
        /*08f0*/ 	.word	0x000000ff
        /*08f4*/ 	.word	0x00000000
        /*08f8*/ 	.short	0x010a
        /*08fa*/ 	.byte	0x04
	.zero		1


	//   ....[109]....
        /*08fc*/ 	.word	0x00005540
        /*0900*/ 	.word	0x000000ff
        /*0904*/ 	.word	0x000001c0
        /*0908*/ 	.short	0x0101
        /*090a*/ 	.byte	0x15
	.zero		1


	//   ....[110]....
        /*090c*/ 	.word	0x00005720
        /*0910*/ 	.word	0x000000ff
        /*0914*/ 	.word	0x00000110
        /*0918*/ 	.short	0x010a
        /*091a*/ 	.byte	0x04
	.zero		1


	//   ....[111]....
        /*091c*/ 	.word	0x000057f0
        /*0920*/ 	.word	0x000000ff
        /*0924*/ 	.word	0x00000000
        /*0928*/ 	.short	0x0101
        /*092a*/ 	.byte	0x04
	.zero		1


	//   ....[112]....
        /*092c*/ 	.word	0x00005d90
        /*0930*/ 	.word	0x000000ff
        /*0934*/ 	.word	0x00000108
        /*0938*/ 	.short	0x010a
        /*093a*/ 	.byte	0x15
	.zero		1


	//   ....[113]....
        /*093c*/ 	.word	0x00005f70
        /*0940*/ 	.word	0x000000ff
        /*0944*/ 	.word	0x000000f0
        /*0948*/ 	.short	0x010a
        /*094a*/ 	.byte	0x15
	.zero		1


	//   ....[114]....
        /*094c*/ 	.word	0x00006060
        /*0950*/ 	.word	0x000000ff
        /*0954*/ 	.word	0x000000e0
        /*0958*/ 	.short	0x010b
        /*095a*/ 	.byte	0x15
	.zero		1


	//   ....[115]....
        /*095c*/ 	.word	0x00006070
        /*0960*/ 	.word	0x000000ff
        /*0964*/ 	.word	0x00000000
        /*0968*/ 	.short	0x0101
        /*096a*/ 	.byte	0x26
	.zero		1


	//   ....[116]....
        /*096c*/ 	.word	0x00006080
        /*0970*/ 	.word	0x000000ff
        /*0974*/ 	.word	0x000000f8
        /*0978*/ 	.short	0x010a
        /*097a*/ 	.byte	0x15
	.zero		1


	//   ....[117]....
        /*097c*/ 	.word	0x000061c0
        /*0980*/ 	.word	0x000000ff
        /*0984*/ 	.word	0x000000e8
        /*0988*/ 	.short	0x010b
        /*098a*/ 	.byte	0x15
	.zero		1


	//   ....[118]....
        /*098c*/ 	.word	0x00006200
        /*0990*/ 	.word	0x000000ff
        /*0994*/ 	.word	0x00000000
        /*0998*/ 	.short	0x0101
        /*099a*/ 	.byte	0x1f
	.zero		1


	//   ....[119]....
        /*099c*/ 	.word	0x00006270
        /*09a0*/ 	.word	0x000000ff
        /*09a4*/ 	.word	0x000000f0
        /*09a8*/ 	.short	0x010a
        /*09aa*/ 	.byte	0x15
	.zero		1


	//   ....[120]....
        /*09ac*/ 	.word	0x000062b0
        /*09b0*/ 	.word	0x00000000
        /*09b4*/ 	.word	0x000000f8
        /*09b8*/ 	.short	0x010a
        /*09ba*/ 	.byte	0xff
	.zero		1


	//   ....[121]....
        /*09bc*/ 	.word	0x000063a0
        /*09c0*/ 	.word	0x000000ff
        /*09c4*/ 	.word	0x000001c0
        /*09c8*/ 	.short	0x010a
        /*09ca*/ 	.byte	0x27
	.zero		1


	//   ....[122]....
        /*09cc*/ 	.word	0x00006620
        /*09d0*/ 	.word	0x000000ff
        /*09d4*/ 	.word	0x00000110
        /*09d8*/ 	.short	0x010a
        /*09da*/ 	.byte	0x05
	.zero		1


	//   ....[123]....
        /*09dc*/ 	.word	0x000068e0
        /*09e0*/ 	.word	0x000000ff
        /*09e4*/ 	.word	0x00000000
        /*09e8*/ 	.short	0x0101
        /*09ea*/ 	.byte	0x05
	.zero		1


	//   ....[124]....
        /*09ec*/ 	.word	0x00007190
        /*09f0*/ 	.word	0x000000ff
        /*09f4*/ 	.word	0x00000050
        /*09f8*/ 	.short	0x010a
        /*09fa*/ 	.byte	0x04
	.zero		1


	//   ....[125]....
        /*09fc*/ 	.word	0x000072a0
        /*0a00*/ 	.word	0x000000ff
        /*0a04*/ 	.word	0x00000000
        /*0a08*/ 	.short	0x0101
        /*0a0a*/ 	.byte	0x05
	.zero		1


	//   ....[126]....
        /*0a0c*/ 	.word	0x000072e0
        /*0a10*/ 	.word	0x000000ff
        /*0a14*/ 	.word	0x000000a0
        /*0a18*/ 	.short	0x010a
        /*0a1a*/ 	.byte	0x2b
	.zero		1


	//   ....[127]....
        /*0a1c*/ 	.word	0x00007ad0
        /*0a20*/ 	.word	0x000000ff
        /*0a24*/ 	.word	0x00000000
        /*0a28*/ 	.short	0x0101
        /*0a2a*/ 	.byte	0x04
	.zero		1


	//   ....[128]....
        /*0a2c*/ 	.word	0x00008580
        /*0a30*/ 	.word	0x00000006
        /*0a34*/ 	.word	0x000000e0
        /*0a38*/ 	.short	0x010a
        /*0a3a*/ 	.byte	0xff
	.zero		1


	//   ....[129]....
        /*0a3c*/ 	.word	0x000088f0
        /*0a40*/ 	.word	0x00000006
        /*0a44*/ 	.word	0x000000e0
        /*0a48*/ 	.short	0x010a
        /*0a4a*/ 	.byte	0xff
	.zero		1


	//   ....[130]....
        /*0a4c*/ 	.word	0x000098c0
        /*0a50*/ 	.word	0x00000007
        /*0a54*/ 	.word	0x00000000
        /*0a58*/ 	.short	0x0101
        /*0a5a*/ 	.byte	0xff
	.zero		1


	//   ....[131]....
        /*0a5c*/ 	.word	0x0000ac20
        /*0a60*/ 	.word	0x00000045
        /*0a64*/ 	.word	0x000000e0
        /*0a68*/ 	.short	0x010a
        /*0a6a*/ 	.byte	0xff
	.zero		1


	//   ....[132]....
        /*0a6c*/ 	.word	0x0000acc0
        /*0a70*/ 	.word	0x00000045
        /*0a74*/ 	.word	0x000000e0
        /*0a78*/ 	.short	0x010a
        /*0a7a*/ 	.byte	0xff
	.zero		1


	//   ....[133]....
        /*0a7c*/ 	.word	0x0000ba60
        /*0a80*/ 	.word	0x00000008
        /*0a84*/ 	.word	0x00000000
        /*0a88*/ 	.short	0x0101
        /*0a8a*/ 	.byte	0xff
	.zero		1


	//   ....[134]....
        /*0a8c*/ 	.word	0x0000ce30
        /*0a90*/ 	.word	0x00000000
        /*0a94*/ 	.word	0x00000188
        /*0a98*/ 	.short	0x010a
        /*0a9a*/ 	.byte	0xff
	.zero		1


	//   ....[135]....
        /*0a9c*/ 	.word	0x0000ce90
        /*0aa0*/ 	.word	0x00000000
        /*0aa4*/ 	.word	0x00000028
        /*0aa8*/ 	.short	0x010a
        /*0aaa*/ 	.byte	0xff
	.zero		1


	//   ....[136]....
        /*0aac*/ 	.word	0x0000cef0
        /*0ab0*/ 	.word	0x00000000
        /*0ab4*/ 	.word	0x00000028
        /*0ab8*/ 	.short	0x010a
        /*0aba*/ 	.byte	0xff
	.zero		1


	//   ....[137]....
        /*0abc*/ 	.word	0x0000cf50
        /*0ac0*/ 	.word	0x00000000
        /*0ac4*/ 	.word	0x00000110
        /*0ac8*/ 	.short	0x010a
        /*0aca*/ 	.byte	0xff
	.zero		1


	//   ....[138]....
        /*0acc*/ 	.word	0x0000cfb0
        /*0ad0*/ 	.word	0x00000000
        /*0ad4*/ 	.word	0x00000000
        /*0ad8*/ 	.short	0x010a
        /*0ada*/ 	.byte	0xff
	.zero		1


	//   ....[139]....
        /*0adc*/ 	.word	0x0000d010
        /*0ae0*/ 	.word	0x00000000
        /*0ae4*/ 	.word	0x00000000
        /*0ae8*/ 	.short	0x010a
        /*0aea*/ 	.byte	0xff
	.zero		1


	//   ....[140]....
        /*0aec*/ 	.word	0x0000d070
        /*0af0*/ 	.word	0x00000000
        /*0af4*/ 	.word	0x00000000
        /*0af8*/ 	.short	0x010a
        /*0afa*/ 	.byte	0xff
	.zero		1


	//   ....[141]....
        /*0afc*/ 	.word	0x0000d0d0
        /*0b00*/ 	.word	0x00000000
        /*0b04*/ 	.word	0x00000000
        /*0b08*/ 	.short	0x010a
        /*0b0a*/ 	.byte	0xff
	.zero		1


	//   ....[142]....
        /*0b0c*/ 	.word	0x0000d130
        /*0b10*/ 	.word	0x00000002
        /*0b14*/ 	.word	0x00000078
        /*0b18*/ 	.short	0x010a
        /*0b1a*/ 	.byte	0xff
	.zero		1


	//   ....[143]....
        /*0b1c*/ 	.word	0x0000d190
        /*0b20*/ 	.word	0x00000002
        /*0b24*/ 	.word	0x00000110
        /*0b28*/ 	.short	0x010a
        /*0b2a*/ 	.byte	0xff
	.zero		1


	//   ....[144]....
        /*0b2c*/ 	.word	0x0000d1f0
        /*0b30*/ 	.word	0x00000000
        /*0b34*/ 	.word	0x00000000
        /*0b38*/ 	.short	0x010a
        /*0b3a*/ 	.byte	0xff
	.zero		1


	//   ....[145]....
        /*0b3c*/ 	.word	0x0000d250
        /*0b40*/ 	.word	0x00000000
        /*0b44*/ 	.word	0x00000000
        /*0b48*/ 	.short	0x010a
        /*0b4a*/ 	.byte	0xff
	.zero		1


	//   ....[146]....
        /*0b4c*/ 	.word	0x0000d2b0
        /*0b50*/ 	.word	0x00000000
        /*0b54*/ 	.word	0x00000000
        /*0b58*/ 	.short	0x010a
        /*0b5a*/ 	.byte	0xff
	.zero		1


	//   ....[147]....
        /*0b5c*/ 	.word	0x0000d310
        /*0b60*/ 	.word	0x00000000
        /*0b64*/ 	.word	0x00000000
        /*0b68*/ 	.short	0x010a
        /*0b6a*/ 	.byte	0xff
	.zero		1


	//   ....[148]....
        /*0b6c*/ 	.word	0x0000d360
        /*0b70*/ 	.word	0x00000002
        /*0b74*/ 	.word	0x00000160
        /*0b78*/ 	.short	0x010a
        /*0b7a*/ 	.byte	0xff
	.zero		1


	//   ....[149]....
        /*0b7c*/ 	.word	0x0000d3c0
        /*0b80*/ 	.word	0x00000002
        /*0b84*/ 	.word	0x00000138
        /*0b88*/ 	.short	0x010a
        /*0b8a*/ 	.byte	0xff
	.zero		1


	//   ....[150]....
        /*0b8c*/ 	.word	0x0000d410
        /*0b90*/ 	.word	0x00000002
        /*0b94*/ 	.word	0x00000110
        /*0b98*/ 	.short	0x010a
        /*0b9a*/ 	.byte	0xff
	.zero		1


	//   ....[151]....
        /*0b9c*/ 	.word	0x0000d470
        /*0ba0*/ 	.word	0x00000000
        /*0ba4*/ 	.word	0x00000138
        /*0ba8*/ 	.short	0x010a
        /*0baa*/ 	.byte	0xff
	.zero		1


	//   ....[152]....
        /*0bac*/ 	.word	0x0000d4d0
        /*0bb0*/ 	.word	0x00000000
        /*0bb4*/ 	.word	0x00000138
        /*0bb8*/ 	.short	0x010a
        /*0bba*/ 	.byte	0xff
	.zero		1


	//   ....[153]....
        /*0bbc*/ 	.word	0x0000d530
        /*0bc0*/ 	.word	0x00000000
        /*0bc4*/ 	.word	0x00000138
        /*0bc8*/ 	.short	0x010a
        /*0bca*/ 	.byte	0xff
	.zero		1


	//   ....[154]....
        /*0bcc*/ 	.word	0x0000d590
        /*0bd0*/ 	.word	0x00000000
        /*0bd4*/ 	.word	0x00000138
        /*0bd8*/ 	.short	0x010a
        /*0bda*/ 	.byte	0xff
	.zero		1


	//   ....[155]....
        /*0bdc*/ 	.word	0x0000d5f0
        /*0be0*/ 	.word	0x00000003
        /*0be4*/ 	.word	0x00000110
        /*0be8*/ 	.short	0x010a
        /*0bea*/ 	.byte	0xff
	.zero		1


	//   ....[156]....
        /*0bec*/ 	.word	0x0000d650
        /*0bf0*/ 	.word	0x00000003
        /*0bf4*/ 	.word	0x00000000
        /*0bf8*/ 	.short	0x010a
        /*0bfa*/ 	.byte	0xff
	.zero		1


	//   ....[157]....
        /*0bfc*/ 	.word	0x0000d6b0
        /*0c00*/ 	.word	0x00000003
        /*0c04*/ 	.word	0x000000c0
        /*0c08*/ 	.short	0x010a
        /*0c0a*/ 	.byte	0xff
	.zero		1


	//   ....[158]....
        /*0c0c*/ 	.word	0x0000d710
        /*0c10*/ 	.word	0x00000000
        /*0c14*/ 	.word	0x00000000
        /*0c18*/ 	.short	0x010a
        /*0c1a*/ 	.byte	0xff
	.zero		1


	//   ....[159]....
        /*0c1c*/ 	.word	0x0000d770
        /*0c20*/ 	.word	0x00000000
        /*0c24*/ 	.word	0x00000000
        /*0c28*/ 	.short	0x010a
        /*0c2a*/ 	.byte	0xff
	.zero		1


	//   ....[160]....
        /*0c2c*/ 	.word	0x0000d7d0
        /*0c30*/ 	.word	0x00000000
        /*0c34*/ 	.word	0x00000000
        /*0c38*/ 	.short	0x010a
        /*0c3a*/ 	.byte	0xff
	.zero		1


	//   ....[161]....
        /*0c3c*/ 	.word	0x0000d830
        /*0c40*/ 	.word	0x00000000
        /*0c44*/ 	.word	0x00000000
        /*0c48*/ 	.short	0x010a
        /*0c4a*/ 	.byte	0xff
	.zero		1


	//   ....[162]....
        /*0c4c*/ 	.word	0x0000d890
        /*0c50*/ 	.word	0x00000000
        /*0c54*/ 	.word	0x00000110
        /*0c58*/ 	.short	0x010a
        /*0c5a*/ 	.byte	0xff
	.zero		1


	//   ....[163]....
        /*0c5c*/ 	.word	0x0000d8f0
        /*0c60*/ 	.word	0x00000000
        /*0c64*/ 	.word	0x00000108
        /*0c68*/ 	.short	0x010a
        /*0c6a*/ 	.byte	0xff
	.zero		1


	//   ....[164]....
        /*0c6c*/ 	.word	0x0000d950
        /*0c70*/ 	.word	0x00000005
        /*0c74*/ 	.word	0x000000f0
        /*0c78*/ 	.short	0x010a
        /*0c7a*/ 	.byte	0xff
	.zero		1


	//   ....[165]....
        /*0c7c*/ 	.word	0x0000d9b0
        /*0c80*/ 	.word	0x00000005
        /*0c84*/ 	.word	0x000000f8
        /*0c88*/ 	.short	0x010a
        /*0c8a*/ 	.byte	0xff
	.zero		1


	//   ....[166]....
        /*0c8c*/ 	.word	0x0000da10
        /*0c90*/ 	.word	0x00000000
        /*0c94*/ 	.word	0x000000f0
        /*0c98*/ 	.short	0x010a
        /*0c9a*/ 	.byte	0xff
	.zero		1


	//   ....[167]....
        /*0c9c*/ 	.word	0x0000da70
        /*0ca0*/ 	.word	0x00000000
        /*0ca4*/ 	.word	0x000001c0
        /*0ca8*/ 	.short	0x010a
        /*0caa*/ 	.byte	0xff
	.zero		1


	//   ....[168]....
        /*0cac*/ 	.word	0x0000dad0
        /*0cb0*/ 	.word	0x00000000
        /*0cb4*/ 	.word	0x00000110
        /*0cb8*/ 	.short	0x010a
        /*0cba*/ 	.byte	0xff
	.zero		1


	//   ....[169]....
        /*0cbc*/ 	.word	0x0000db30
        /*0cc0*/ 	.word	0x00000000
        /*0cc4*/ 	.word	0x00000050
        /*0cc8*/ 	.short	0x010a
        /*0cca*/ 	.byte	0xff
	.zero		1


	//   ....[170]....
        /*0ccc*/ 	.word	0x0000db90
        /*0cd0*/ 	.word	0x00000003
        /*0cd4*/ 	.word	0x000000a0
        /*0cd8*/ 	.short	0x010a
        /*0cda*/ 	.byte	0xff
	.zero		1


	//   ....[171]....
        /*0cdc*/ 	.word	0x0000dbe0
        /*0ce0*/ 	.word	0x00000006
        /*0ce4*/ 	.word	0x000000e0
        /*0ce8*/ 	.short	0x010a
        /*0cea*/ 	.byte	0xff
	.zero		1


	//   ....[172]....
        /*0cec*/ 	.word	0x0000dc30
        /*0cf0*/ 	.word	0x00000045
        /*0cf4*/ 	.word	0x000000e0
        /*0cf8*/ 	.short	0x010a
        /*0cfa*/ 	.byte	0xff
	.zero		1


	//----- nvinfo : EIATTR_NUM_MBARRIERS
	.align		4
.L_49:
        /*0cfc*/ 	.byte	0x03, 0x38
        /*0cfe*/ 	.short	0x0037


	//----- nvinfo : EIATTR_EXIT_INSTR_OFFSETS
	.align		4
        /*0d00*/ 	.byte	0x04, 0x1c
        /*0d02*/ 	.short	(.L_51 - .L_50)


	//   ....[0]....
.L_50:
        /*0d04*/ 	.word	0x00002df0


	//   ....[1]....
        /*0d08*/ 	.word	0x00003dc0


	//   ....[2]....
        /*0d0c*/ 	.word	0x000044f0


	//   ....[3]....
        /*0d10*/ 	.word	0x00004550


	//   ....[4]....
        /*0d14*/ 	.word	0x00005460


	//   ....[5]....
        /*0d18*/ 	.word	0x000062e0


	//   ....[6]....
        /*0d1c*/ 	.word	0x0000cde0


	//   ....[7]....
        /*0d20*/ 	.word	0x0000ce10


	//----- nvinfo : EIATTR_MAX_THREADS
	.align		4
.L_51:
        /*0d24*/ 	.byte	0x04, 0x05
        /*0d26*/ 	.short	(.L_53 - .L_52)
.L_52:
        /*0d28*/ 	.word	0x00000180
        /*0d2c*/ 	.word	0x00000001
        /*0d30*/ 	.word	0x00000001


	//----- nvinfo : EIATTR_CRS_STACK_SIZE
	.align		4
.L_53:
        /*0d34*/ 	.byte	0x04, 0x1e
        /*0d36*/ 	.short	(.L_55 - .L_54)
.L_54:
        /*0d38*/ 	.word	0x00000000


	//----- nvinfo : EIATTR_CBANK_PARAM_SIZE
	.align		4
.L_55:
        /*0d3c*/ 	.byte	0x03, 0x19
        /*0d3e*/ 	.short	0x0800


	//----- nvinfo : EIATTR_PARAM_CBANK
	.align		4
        /*0d40*/ 	.byte	0x04, 0x0a
        /*0d42*/ 	.short	(.L_57 - .L_56)
	.align		4
.L_56:
        /*0d44*/ 	.word	index@(.nv.constant0._ZN7cutlass13device_kernelINS_4gemm6kernel13GemmUniversalIN4cute5tupleIJiiiiEEENS1_10collective13CollectiveMmaINS1_51MainloopSm100TmaUmmaWarpSpecializedBlockwiseScalingILi5ELi5ELi4ENS5_IJNS4_1CILi1EEESB_SB_EEEEENS5_IJNSA_ILi128EEESE_SE_EEENS_12float_e4m3_tENS5_IJNS5_IJlSB_lEEENS4_6LayoutINS5_IJNS5_IJSE_iEEESJ_iEEENS5_IJNS5_IJNSA_ILi0EEESB_EEENS5_IJSL_iEEEiEEEEEEEESG_SQ_NS4_8TiledMMAINS4_8MMA_AtomIJNS4_10MMA_TraitsINS4_19SM100_MMA_F8F6F4_SSEJSG_SG_fSE_SE_NS4_17integral_constantINS4_4UMMA5MajorELSX_0EEESY_NSV_INSW_7ScaleInELSZ_0EEES10_EEEEEENSI_ISC_NS5_IJSL_SL_SL_EEEEENS5_IJNS4_10UnderscoreES15_S15_EEEEENS5_IJNS4_13SM90_TMA_LOADENS4_9TiledCopyINS4_9Copy_AtomIJNS4_25SM80_CP_ASYNC_CACHEALWAYSIffEEfEEENSI_INS5_IJSB_SB_EEENS5_IJSL_SL_EEEEENS5_IJSB_EEEEEEEENS4_14ComposedLayoutINS4_7SwizzleILi3ELi4ELi3EEENS4_18smem_ptr_flag_bitsILi8EEENSI_INS5_IJNSA_ILi8EEESE_EEENS5_IJSE_SB_EEEEEEEvNS4_8identityES1J_S1T_vS1U_EENS_8epilogue10collective18CollectiveEpilogueINS1W_23Sm100TmaWarpSpecializedILi2ELi2ELi64ELb0ELb0EEEJSF_NS5_IJNSI_ISE_SB_EENSI_INSA_ILi64EEESB_EEEEESG_NS5_IJSB_llEEESG_S25_NS1W_6fusion15FusionCallbacksIS20_NS26_17LinearCombinationISG_fSG_fLNS_15FloatRoundStyleE2EEESF_S24_JEEENS4_5SM1004TMEM4LOAD26SM100_TMEM_LOAD_32dp32b64xES18_NS1K_IS1M_S1O_NSI_INS5_IJSE_S1P_EEENS5_IJSB_SE_EEEEEEENS4_39AutoVectorizingCopyWithAssumedAlignmentILi128EEENS4_14SM90_TMA_STOREES2J_S2L_S2L_EEEvvEEEEvNT_6ParamsE)
        /*0d48*/ 	.short	0x0380
        /*0d4a*/ 	.short	0x0800


	//----- nvinfo : EIATTR_SW_WAR
	.align		4
.L_57:
        /*0d4c*/ 	.byte	0x04, 0x36
        /*0d4e*/ 	.short	(.L_59 - .L_58)
.L_58:
        /*0d50*/ 	.word	0x00000008
.L_59:


//--------------------- .nv.callgraph             --------------------------
	.section	.nv.callgraph,"",@"SHT_CUDA_CALLGRAPH"
	.align	4
	.sectionentsize	8
	.align		4
        /*0000*/ 	.word	0x00000000
	.align		4
        /*0004*/ 	.word	0xffffffff
	.align		4
        /*0008*/ 	.word	index@(_ZN7cutlass13device_kernelINS_4gemm6kernel13GemmUniversalIN4cute5tupleIJiiiiEEENS1_10collective13CollectiveMmaINS1_51MainloopSm100TmaUmmaWarpSpecializedBlockwiseScalingILi5ELi5ELi4ENS5_IJNS4_1CILi1EEESB_SB_EEEEENS5_IJNSA_ILi128EEESE_SE_EEENS_12float_e4m3_tENS5_IJNS5_IJlSB_lEEENS4_6LayoutINS5_IJNS5_IJSE_iEEESJ_iEEENS5_IJNS5_IJNSA_ILi0EEESB_EEENS5_IJSL_iEEEiEEEEEEEESG_SQ_NS4_8TiledMMAINS4_8MMA_AtomIJNS4_10MMA_TraitsINS4_19SM100_MMA_F8F6F4_SSEJSG_SG_fSE_SE_NS4_17integral_constantINS4_4UMMA5MajorELSX_0EEESY_NSV_INSW_7ScaleInELSZ_0EEES10_EEEEEENSI_ISC_NS5_IJSL_SL_SL_EEEEENS5_IJNS4_10UnderscoreES15_S15_EEEEENS5_IJNS4_13SM90_TMA_LOADENS4_9TiledCopyINS4_9Copy_AtomIJNS4_25SM80_CP_ASYNC_CACHEALWAYSIffEEfEEENSI_INS5_IJSB_SB_EEENS5_IJSL_SL_EEEEENS5_IJSB_EEEEEEEENS4_14ComposedLayoutINS4_7SwizzleILi3ELi4ELi3EEENS4_18smem_ptr_flag_bitsILi8EEENSI_INS5_IJNSA_ILi8EEESE_EEENS5_IJSE_SB_EEEEEEEvNS4_8identityES1J_S1T_vS1U_EENS_8epilogue10collective18CollectiveEpilogueINS1W_23Sm100TmaWarpSpecializedILi2ELi2ELi64ELb0ELb0EEEJSF_NS5_IJNSI_ISE_SB_EENSI_INSA_ILi64EEESB_EEEEESG_NS5_IJSB_llEEESG_S25_NS1W_6fusion15FusionCallbacksIS20_NS26_17LinearCombinationISG_fSG_fLNS_15FloatRoundStyleE2EEESF_S24_JEEENS4_5SM1004TMEM4LOAD26SM100_TMEM_LOAD_32dp32b64xES18_NS1K_IS1M_S1O_NSI_INS5_IJSE_S1P_EEENS5_IJSB_SE_EEEEEEENS4_39AutoVectorizingCopyWithAssumedAlignmentILi128EEENS4_14SM90_TMA_STOREES2J_S2L_S2L_EEEvvEEEEvNT_6ParamsE)
	.align		4
        /*000c*/ 	.word	index@(__assertfail)
	.align		4
        /*0010*/ 	.word	0x00000000
	.align		4
        /*0014*/ 	.word	0xfffffffe
	.align		4
        /*0018*/ 	.word	0x00000000
	.align		4
        /*001c*/ 	.word	0xfffffffd
	.align		4
        /*0020*/ 	.word	0x00000000
	.align		4
        /*0024*/ 	.word	0xfffffffc


//--------------------- .nv.constant4             --------------------------
	.section	.nv.constant4,"a",@progbits
	.align	8
	.align		8
.nv.constant4:
        /*0000*/ 	.dword	__assertfail
	.align		8
        /*0008*/ 	.dword	__unnamed_1
	.align		8
        /*0010*/ 	.dword	__unnamed_2
	.align		8
        /*0018*/ 	.dword	_ZN34_INTERNAL_0dc2d090_4_k_cu_stride_A4cuda3std3__45__cpo5beginE
	.align		8
        /*0020*/ 	.dword	_ZN34_INTERNAL_0dc2d090_4_k_cu_stride_A4cuda3std3__45__cpo3endE
	.align		8
        /*0028*/ 	.dword	_ZN34_INTERNAL_0dc2d090_4_k_cu_stride_A4cuda3std3__45__cpo6cbeginE
	.align		8
        /*0030*/ 	.dword	_ZN34_INTERNAL_0dc2d090_4_k_cu_stride_A4cuda3std3__45__cpo4cendE
	.align		8
        /*0038*/ 	.dword	_ZN34_INTERNAL_0dc2d090_4_k_cu_stride_A4cuda3std3__436_GLOBAL__N__0dc2d090_4_k_cu_stride_A6ignoreE
	.align		8
        /*0040*/ 	.dword	_ZN34_INTERNAL_0dc2d090_4_k_cu_stride_A4cuda3std3__419piecewise_constructE
	.align		8
        /*0048*/ 	.dword	_ZN34_INTERNAL_0dc2d090_4_k_cu_stride_A4cuda3std3__48in_placeE
	.align		8
        /*0050*/ 	.dword	_ZN34_INTERNAL_0dc2d090_4_k_cu_stride_A4cuda3std6ranges3__45__cpo4swapE
	.align		8
        /*0058*/ 	.dword	_ZN34_INTERNAL_0dc2d090_4_k_cu_stride_A4cuda3std6ranges3__45__cpo9iter_moveE
	.align		8
        /*0060*/ 	.dword	_ZN34_INTERNAL_0dc2d090_4_k_cu_stride_A4cute7productE
	.align		8
        /*0068*/ 	.dword	_ZN34_INTERNAL_0dc2d090_4_k_cu_stride_A4cute1_E
	.align		8
        /*0070*/ 	.dword	$str$39
	.align		8
        /*0078*/ 	.dword	$str$40
	.align		8
        /*0080*/ 	.dword	$str$41
	.align		8
        /*0088*/ 	.dword	$str$42


//--------------------- .text._ZN7cutlass13device_kernelINS_4gemm6kernel13GemmUniversalIN4cute5tupleIJiiiiEEENS1_10collective13CollectiveMmaINS1_51MainloopSm100TmaUmmaWarpSpecializedBlockwiseScalingILi5ELi5ELi4ENS5_IJNS4_1CILi1EEESB_SB_EEEEENS5_IJNSA_ILi128EEESE_SE_EEENS_12float_e4m3_tENS5_IJNS5_IJlSB_lEEENS4_6LayoutINS5_IJNS5_IJSE_iEEESJ_iEEENS5_IJNS5_IJNSA_ILi0EEESB_EEENS5_IJSL_iEEEiEEEEEEEESG_SQ_NS4_8TiledMMAINS4_8MMA_AtomIJNS4_10MMA_TraitsINS4_19SM100_MMA_F8F6F4_SSEJSG_SG_fSE_SE_NS4_17integral_constantINS4_4UMMA5MajorELSX_0EEESY_NSV_INSW_7ScaleInELSZ_0EEES10_EEEEEENSI_ISC_NS5_IJSL_SL_SL_EEEEENS5_IJNS4_10UnderscoreES15_S15_EEEEENS5_IJNS4_13SM90_TMA_LOADENS4_9TiledCopyINS4_9Copy_AtomIJNS4_25SM80_CP_ASYNC_CACHEALWAYSIffEEfEEENSI_INS5_IJSB_SB_EEENS5_IJSL_SL_EEEEENS5_IJSB_EEEEEEEENS4_14ComposedLayoutINS4_7SwizzleILi3ELi4ELi3EEENS4_18smem_ptr_flag_bitsILi8EEENSI_INS5_IJNSA_ILi8EEESE_EEENS5_IJSE_SB_EEEEEEEvNS4_8identityES1J_S1T_vS1U_EENS_8epilogue10collective18CollectiveEpilogueINS1W_23Sm100TmaWarpSpecializedILi2ELi2ELi64ELb0ELb0EEEJSF_NS5_IJNSI_ISE_SB_EENSI_INSA_ILi64EEESB_EEEEESG_NS5_IJSB_llEEESG_S25_NS1W_6fusion15FusionCallbacksIS20_NS26_17LinearCombinationISG_fSG_fLNS_15FloatRoundStyleE2EEESF_S24_JEEENS4_5SM1004TMEM4LOAD26SM100_TMEM_LOAD_32dp32b64xES18_NS1K_IS1M_S1O_NSI_INS5_IJSE_S1P_EEENS5_IJSB_SE_EEEEEEENS4_39AutoVectorizingCopyWithAssumedAlignmentILi128EEENS4_14SM90_TMA_STOREES2J_S2L_S2L_EEEvvEEEEvNT_6ParamsE --------------------------
	.section	.text._ZN7cutlass13device_kernelINS_4gemm6kernel13GemmUniversalIN4cute5tupleIJiiiiEEENS1_10collective13CollectiveMmaINS1_51MainloopSm100TmaUmmaWarpSpecializedBlockwiseScalingILi5ELi5ELi4ENS5_IJNS4_1CILi1EEESB_SB_EEEEENS5_IJNSA_ILi128EEESE_SE_EEENS_12float_e4m3_tENS5_IJNS5_IJlSB_lEEENS4_6LayoutINS5_IJNS5_IJSE_iEEESJ_iEEENS5_IJNS5_IJNSA_ILi0EEESB_EEENS5_IJSL_iEEEiEEEEEEEESG_SQ_NS4_8TiledMMAINS4_8MMA_AtomIJNS4_10MMA_TraitsINS4_19SM100_MMA_F8F6F4_SSEJSG_SG_fSE_SE_NS4_17integral_constantINS4_4UMMA5MajorELSX_0EEESY_NSV_INSW_7ScaleInELSZ_0EEES10_EEEEEENSI_ISC_NS5_IJSL_SL_SL_EEEEENS5_IJNS4_10UnderscoreES15_S15_EEEEENS5_IJNS4_13SM90_TMA_LOADENS4_9TiledCopyINS4_9Copy_AtomIJNS4_25SM80_CP_ASYNC_CACHEALWAYSIffEEfEEENSI_INS5_IJSB_SB_EEENS5_IJSL_SL_EEEEENS5_IJSB_EEEEEEEENS4_14ComposedLayoutINS4_7SwizzleILi3ELi4ELi3EEENS4_18smem_ptr_flag_bitsILi8EEENSI_INS5_IJNSA_ILi8EEESE_EEENS5_IJSE_SB_EEEEEEEvNS4_8identityES1J_S1T_vS1U_EENS_8epilogue10collective18CollectiveEpilogueINS1W_23Sm100TmaWarpSpecializedILi2ELi2ELi64ELb0ELb0EEEJSF_NS5_IJNSI_ISE_SB_EENSI_INSA_ILi64EEESB_EEEEESG_NS5_IJSB_llEEESG_S25_NS1W_6fusion15FusionCallbacksIS20_NS26_17LinearCombinationISG_fSG_fLNS_15FloatRoundStyleE2EEESF_S24_JEEENS4_5SM1004TMEM4LOAD26SM100_TMEM_LOAD_32dp32b64xES18_NS1K_IS1M_S1O_NSI_INS5_IJSE_S1P_EEENS5_IJSB_SE_EEEEEEENS4_39AutoVectorizingCopyWithAssumedAlignmentILi128EEENS4_14SM90_TMA_STOREES2J_S2L_S2L_EEEvvEEEEvNT_6ParamsE,"ax",@progbits
	.align	128
.text._ZN7cutlass13device_kernelINS_4gemm6kernel13GemmUniversalIN4cute5tupleIJiiiiEEENS1_10collective13CollectiveMmaINS1_51MainloopSm100TmaUmmaWarpSpecializedBlockwiseScalingILi5ELi5ELi4ENS5_IJNS4_1CILi1EEESB_SB_EEEEENS5_IJNSA_ILi128EEESE_SE_EEENS_12float_e4m3_tENS5_IJNS5_IJlSB_lEEENS4_6LayoutINS5_IJNS5_IJSE_iEEESJ_iEEENS5_IJNS5_IJNSA_ILi0EEESB_EEENS5_IJSL_iEEEiEEEEEEEESG_SQ_NS4_8TiledMMAINS4_8MMA_AtomIJNS4_10MMA_TraitsINS4_19SM100_MMA_F8F6F4_SSEJSG_SG_fSE_SE_NS4_17integral_constantINS4_4UMMA5MajorELSX_0EEESY_NSV_INSW_7ScaleInELSZ_0EEES10_EEEEEENSI_ISC_NS5_IJSL_SL_SL_EEEEENS5_IJNS4_10UnderscoreES15_S15_EEEEENS5_IJNS4_13SM90_TMA_LOADENS4_9TiledCopyINS4_9Copy_AtomIJNS4_25SM80_CP_ASYNC_CACHEALWAYSIffEEfEEENSI_INS5_IJSB_SB_EEENS5_IJSL_SL_EEEEENS5_IJSB_EEEEEEEENS4_14ComposedLayoutINS4_7SwizzleILi3ELi4ELi3EEENS4_18smem_ptr_flag_bitsILi8EEENSI_INS5_IJNSA_ILi8EEESE_EEENS5_IJSE_SB_EEEEEEEvNS4_8identityES1J_S1T_vS1U_EENS_8epilogue10collective18CollectiveEpilogueINS1W_23Sm100TmaWarpSpecializedILi2ELi2ELi64ELb0ELb0EEEJSF_NS5_IJNSI_ISE_SB_EENSI_INSA_ILi64EEESB_EEEEESG_NS5_IJSB_llEEESG_S25_NS1W_6fusion15FusionCallbacksIS20_NS26_17LinearCombinationISG_fSG_fLNS_15FloatRoundStyleE2EEESF_S24_JEEENS4_5SM1004TMEM4LOAD26SM100_TMEM_LOAD_32dp32b64xES18_NS1K_IS1M_S1O_NSI_INS5_IJSE_S1P_EEENS5_IJSB_SE_EEEEEEENS4_39AutoVectorizingCopyWithAssumedAlignmentILi128EEENS4_14SM90_TMA_STOREES2J_S2L_S2L_EEEvvEEEEvNT_6ParamsE:
        .type           _ZN7cutlass13device_kernelINS_4gemm6kernel13GemmUniversalIN4cute5tupleIJiiiiEEENS1_10collective13CollectiveMmaINS1_51MainloopSm100TmaUmmaWarpSpecializedBlockwiseScalingILi5ELi5ELi4ENS5_IJNS4_1CILi1EEESB_SB_EEEEENS5_IJNSA_ILi128EEESE_SE_EEENS_12float_e4m3_tENS5_IJNS5_IJlSB_lEEENS4_6LayoutINS5_IJNS5_IJSE_iEEESJ_iEEENS5_IJNS5_IJNSA_ILi0EEESB_EEENS5_IJSL_iEEEiEEEEEEEESG_SQ_NS4_8TiledMMAINS4_8MMA_AtomIJNS4_10MMA_TraitsINS4_19SM100_MMA_F8F6F4_SSEJSG_SG_fSE_SE_NS4_17integral_constantINS4_4UMMA5MajorELSX_0EEESY_NSV_INSW_7ScaleInELSZ_0EEES10_EEEEEENSI_ISC_NS5_IJSL_SL_SL_EEEEENS5_IJNS4_10UnderscoreES15_S15_EEEEENS5_IJNS4_13SM90_TMA_LOADENS4_9TiledCopyINS4_9Copy_AtomIJNS4_25SM80_CP_ASYNC_CACHEALWAYSIffEEfEEENSI_INS5_IJSB_SB_EEENS5_IJSL_SL_EEEEENS5_IJSB_EEEEEEEENS4_14ComposedLayoutINS4_7SwizzleILi3ELi4ELi3EEENS4_18smem_ptr_flag_bitsILi8EEENSI_INS5_IJNSA_ILi8EEESE_EEENS5_IJSE_SB_EEEEEEEvNS4_8identityES1J_S1T_vS1U_EENS_8epilogue10collective18CollectiveEpilogueINS1W_23Sm100TmaWarpSpecializedILi2ELi2ELi64ELb0ELb0EEEJSF_NS5_IJNSI_ISE_SB_EENSI_INSA_ILi64EEESB_EEEEESG_NS5_IJSB_llEEESG_S25_NS1W_6fusion15FusionCallbacksIS20_NS26_17LinearCombinationISG_fSG_fLNS_15FloatRoundStyleE2EEESF_S24_JEEENS4_5SM1004TMEM4LOAD26SM100_TMEM_LOAD_32dp32b64xES18_NS1K_IS1M_S1O_NSI_INS5_IJSE_S1P_EEENS5_IJSB_SE_EEEEEEENS4_39AutoVectorizingCopyWithAssumedAlignmentILi128EEENS4_14SM90_TMA_STOREES2J_S2L_S2L_EEEvvEEEEvNT_6ParamsE,@function
        .size           _ZN7cutlass13device_kernelINS_4gemm6kernel13GemmUniversalIN4cute5tupleIJiiiiEEENS1_10collective13CollectiveMmaINS1_51MainloopSm100TmaUmmaWarpSpecializedBlockwiseScalingILi5ELi5ELi4ENS5_IJNS4_1CILi1EEESB_SB_EEEEENS5_IJNSA_ILi128EEESE_SE_EEENS_12float_e4m3_tENS5_IJNS5_IJlSB_lEEENS4_6LayoutINS5_IJNS5_IJSE_iEEESJ_iEEENS5_IJNS5_IJNSA_ILi0EEESB_EEENS5_IJSL_iEEEiEEEEEEEESG_SQ_NS4_8TiledMMAINS4_8MMA_AtomIJNS4_10MMA_TraitsINS4_19SM100_MMA_F8F6F4_SSEJSG_SG_fSE_SE_NS4_17integral_constantINS4_4UMMA5MajorELSX_0EEESY_NSV_INSW_7ScaleInELSZ_0EEES10_EEEEEENSI_ISC_NS5_IJSL_SL_SL_EEEEENS5_IJNS4_10UnderscoreES15_S15_EEEEENS5_IJNS4_13SM90_TMA_LOADENS4_9TiledCopyINS4_9Copy_AtomIJNS4_25SM80_CP_ASYNC_CACHEALWAYSIffEEfEEENSI_INS5_IJSB_SB_EEENS5_IJSL_SL_EEEEENS5_IJSB_EEEEEEEENS4_14ComposedLayoutINS4_7SwizzleILi3ELi4ELi3EEENS4_18smem_ptr_flag_bitsILi8EEENSI_INS5_IJNSA_ILi8EEESE_EEENS5_IJSE_SB_EEEEEEEvNS4_8identityES1J_S1T_vS1U_EENS_8epilogue10collective18CollectiveEpilogueINS1W_23Sm100TmaWarpSpecializedILi2ELi2ELi64ELb0ELb0EEEJSF_NS5_IJNSI_ISE_SB_EENSI_INSA_ILi64EEESB_EEEEESG_NS5_IJSB_llEEESG_S25_NS1W_6fusion15FusionCallbacksIS20_NS26_17LinearCombinationISG_fSG_fLNS_15FloatRoundStyleE2EEESF_S24_JEEENS4_5SM1004TMEM4LOAD26SM100_TMEM_LOAD_32dp32b64xES18_NS1K_IS1M_S1O_NSI_INS5_IJSE_S1P_EEENS5_IJSB_SE_EEEEEEENS4_39AutoVectorizingCopyWithAssumedAlignmentILi128EEENS4_14SM90_TMA_STOREES2J_S2L_S2L_EEEvvEEEEvNT_6ParamsE,(.L_x_202 - _ZN7cutlass13device_kernelINS_4gemm6kernel13GemmUniversalIN4cute5tupleIJiiiiEEENS1_10collective13CollectiveMmaINS1_51MainloopSm100TmaUmmaWarpSpecializedBlockwiseScalingILi5ELi5ELi4ENS5_IJNS4_1CILi1EEESB_SB_EEEEENS5_IJNSA_ILi128EEESE_SE_EEENS_12float_e4m3_tENS5_IJNS5_IJlSB_lEEENS4_6LayoutINS5_IJNS5_IJSE_iEEESJ_iEEENS5_IJNS5_IJNSA_ILi0EEESB_EEENS5_IJSL_iEEEiEEEEEEEESG_SQ_NS4_8TiledMMAINS4_8MMA_AtomIJNS4_10MMA_TraitsINS4_19SM100_MMA_F8F6F4_SSEJSG_SG_fSE_SE_NS4_17integral_constantINS4_4UMMA5MajorELSX_0EEESY_NSV_INSW_7ScaleInELSZ_0EEES10_EEEEEENSI_ISC_NS5_IJSL_SL_SL_EEEEENS5_IJNS4_10UnderscoreES15_S15_EEEEENS5_IJNS4_13SM90_TMA_LOADENS4_9TiledCopyINS4_9Copy_AtomIJNS4_25SM80_CP_ASYNC_CACHEALWAYSIffEEfEEENSI_INS5_IJSB_SB_EEENS5_IJSL_SL_EEEEENS5_IJSB_EEEEEEEENS4_14ComposedLayoutINS4_7SwizzleILi3ELi4ELi3EEENS4_18smem_ptr_flag_bitsILi8EEENSI_INS5_IJNSA_ILi8EEESE_EEENS5_IJSE_SB_EEEEEEEvNS4_8identityES1J_S1T_vS1U_EENS_8epilogue10collective18CollectiveEpilogueINS1W_23Sm100TmaWarpSpecializedILi2ELi2ELi64ELb0ELb0EEEJSF_NS5_IJNSI_ISE_SB_EENSI_INSA_ILi64EEESB_EEEEESG_NS5_IJSB_llEEESG_S25_NS1W_6fusion15FusionCallbacksIS20_NS26_17LinearCombinationISG_fSG_fLNS_15FloatRoundStyleE2EEESF_S24_JEEENS4_5SM1004TMEM4LOAD26SM100_TMEM_LOAD_32dp32b64xES18_NS1K_IS1M_S1O_NSI_INS5_IJSE_S1P_EEENS5_IJSB_SE_EEEEEEENS4_39AutoVectorizingCopyWithAssumedAlignmentILi128EEENS4_14SM90_TMA_STOREES2J_S2L_S2L_EEEvvEEEEvNT_6ParamsE)
        .other          _ZN7cutlass13device_kernelINS_4gemm6kernel13GemmUniversalIN4cute5tupleIJiiiiEEENS1_10collective13CollectiveMmaINS1_51MainloopSm100TmaUmmaWarpSpecializedBlockwiseScalingILi5ELi5ELi4ENS5_IJNS4_1CILi1EEESB_SB_EEEEENS5_IJNSA_ILi128EEESE_SE_EEENS_12float_e4m3_tENS5_IJNS5_IJlSB_lEEENS4_6LayoutINS5_IJNS5_IJSE_iEEESJ_iEEENS5_IJNS5_IJNSA_ILi0EEESB_EEENS5_IJSL_iEEEiEEEEEEEESG_SQ_NS4_8TiledMMAINS4_8MMA_AtomIJNS4_10MMA_TraitsINS4_19SM100_MMA_F8F6F4_SSEJSG_SG_fSE_SE_NS4_17integral_constantINS4_4UMMA5MajorELSX_0EEESY_NSV_INSW_7ScaleInELSZ_0EEES10_EEEEEENSI_ISC_NS5_IJSL_SL_SL_EEEEENS5_IJNS4_10UnderscoreES15_S15_EEEEENS5_IJNS4_13SM90_TMA_LOADENS4_9TiledCopyINS4_9Copy_AtomIJNS4_25SM80_CP_ASYNC_CACHEALWAYSIffEEfEEENSI_INS5_IJSB_SB_EEENS5_IJSL_SL_EEEEENS5_IJSB_EEEEEEEENS4_14ComposedLayoutINS4_7SwizzleILi3ELi4ELi3EEENS4_18smem_ptr_flag_bitsILi8EEENSI_INS5_IJNSA_ILi8EEESE_EEENS5_IJSE_SB_EEEEEEEvNS4_8identityES1J_S1T_vS1U_EENS_8epilogue10collective18CollectiveEpilogueINS1W_23Sm100TmaWarpSpecializedILi2ELi2ELi64ELb0ELb0EEEJSF_NS5_IJNSI_ISE_SB_EENSI_INSA_ILi64EEESB_EEEEESG_NS5_IJSB_llEEESG_S25_NS1W_6fusion15FusionCallbacksIS20_NS26_17LinearCombinationISG_fSG_fLNS_15FloatRoundStyleE2EEESF_S24_JEEENS4_5SM1004TMEM4LOAD26SM100_TMEM_LOAD_32dp32b64xES18_NS1K_IS1M_S1O_NSI_INS5_IJSE_S1P_EEENS5_IJSB_SE_EEEEEEENS4_39AutoVectorizingCopyWithAssumedAlignmentILi128EEENS4_14SM90_TMA_STOREES2J_S2L_S2L_EEEvvEEEEvNT_6ParamsE,@"STO_CUDA_ENTRY STV_DEFAULT"
_ZN7cutlass13device_kernelINS_4gemm6kernel13GemmUniversalIN4cute5tupleIJiiiiEEENS1_10collective13CollectiveMmaINS1_51MainloopSm100TmaUmmaWarpSpecializedBlockwiseScalingILi5ELi5ELi4ENS5_IJNS4_1CILi1EEESB_SB_EEEEENS5_IJNSA_ILi128EEESE_SE_EEENS_12float_e4m3_tENS5_IJNS5_IJlSB_lEEENS4_6LayoutINS5_IJNS5_IJSE_iEEESJ_iEEENS5_IJNS5_IJNSA_ILi0EEESB_EEENS5_IJSL_iEEEiEEEEEEEESG_SQ_NS4_8TiledMMAINS4_8MMA_AtomIJNS4_10MMA_TraitsINS4_19SM100_MMA_F8F6F4_SSEJSG_SG_fSE_SE_NS4_17integral_constantINS4_4UMMA5MajorELSX_0EEESY_NSV_INSW_7ScaleInELSZ_0EEES10_EEEEEENSI_ISC_NS5_IJSL_SL_SL_EEEEENS5_IJNS4_10UnderscoreES15_S15_EEEEENS5_IJNS4_13SM90_TMA_LOADENS4_9TiledCopyINS4_9Copy_AtomIJNS4_25SM80_CP_ASYNC_CACHEALWAYSIffEEfEEENSI_INS5_IJSB_SB_EEENS5_IJSL_SL_EEEEENS5_IJSB_EEEEEEEENS4_14ComposedLayoutINS4_7SwizzleILi3ELi4ELi3EEENS4_18smem_ptr_flag_bitsILi8EEENSI_INS5_IJNSA_ILi8EEESE_EEENS5_IJSE_SB_EEEEEEEvNS4_8identityES1J_S1T_vS1U_EENS_8epilogue10collective18CollectiveEpilogueINS1W_23Sm100TmaWarpSpecializedILi2ELi2ELi64ELb0ELb0EEEJSF_NS5_IJNSI_ISE_SB_EENSI_INSA_ILi64EEESB_EEEEESG_NS5_IJSB_llEEESG_S25_NS1W_6fusion15FusionCallbacksIS20_NS26_17LinearCombinationISG_fSG_fLNS_15FloatRoundStyleE2EEESF_S24_JEEENS4_5SM1004TMEM4LOAD26SM100_TMEM_LOAD_32dp32b64xES18_NS1K_IS1M_S1O_NSI_INS5_IJSE_S1P_EEENS5_IJSB_SE_EEEEEEENS4_39AutoVectorizingCopyWithAssumedAlignmentILi128EEENS4_14SM90_TMA_STOREES2J_S2L_S2L_EEEvvEEEEvNT_6ParamsE:
[----:B------:R-:W1:Y:S02]  /*0000*/  LDC R1, c[0x0][0x37c] ;  /* 0x0000df00ff017b82 */ /* 0x000e640000000800 */
[----:B-1----:R-:W-:Y:S01]  /*0010*/  IADD3 R1, PT, PT, R1, -0x18, RZ ;  /* 0xffffffe801017810 */ /* 0x002fe20007ffe0ff */
[----:B------:R-:W1:Y:S01]  /*0020*/  S2R R2, SR_TID.X ;  /* 0x0000000000027919 */ /* 0x000e620000002100 */
[----:B------:R-:W2:Y:S01]  /*0030*/  LDCU.64 UR8, c[0x0][0x890] ;  /* 0x00011200ff0877ac */ /* 0x000ea20008000a00 */
[----:B------:R-:W3:Y:S01]  /*0040*/  LDCU.64 UR60, c[0x0][0x358] ;  /* 0x00006b00ff3c77ac */ /* 0x000ee20008000a00 */
[----:B--2---:R-:W-:Y:S01]  /*0050*/  UISETP.NE.U32.AND UP2, UPT, UR8, URZ, UPT ;  /* 0x000000ff0800728c */ /* 0x004fe2000bf45070 */
[----:B-1----:R-:W-:-:S05]  /*0060*/  SHF.R.U32.HI R6, RZ, 0x5, R2 ;  /* 0x00000005ff067819 */ /* 0x002fca0000011602 */
[----:B------:R-:W1:Y:S02]  /*0070*/  SHFL.IDX PT, R0, R6, RZ, 0x1f ;  /* 0x00001fff06007589 */ /* 0x000e6400000e0000 */
[----:B-1----:R-:W-:-:S13]  /*0080*/  R2UR UR4, R0 ;  /* 0x00000000000472ca */ /* 0x002fda00000e0000 */
[----:B------:R-:W-:Y:S01]  /*0090*/  UISETP.GE.AND UP0, UPT, UR4, 0x4, UPT ;  /* 0x000000040400788c */ /* 0x000fe2000bf06270 */
[----:B------:R-:W-:-:S08]  /*00a0*/  UMOV UR10, UR4 ;  /* 0x00000004000a7c82 */ /* 0x000fd00008000000 */
[----:B---3--:R-:W-:Y:S05]  /*00b0*/  BRA.U !UP0, `(.L_x_0) ;  /* 0x0000000108147547 */ /* 0x008fea000b800000 */
[----:B------:R-:W-:Y:S01]  /*00c0*/  UISETP.GE.U32.AND UP0, UPT, UR4, 0x8, UPT ;  /* 0x000000080400788c */ /* 0x000fe2000bf06070 */
[----:B------:R-:W-:-:S10]  /*00d0*/  UMOV UR10, 0x4 ;  /* 0x00000004000a7882 */ /* 0x000fd40000000000 */
[----:B------:R-:W-:-:S03]  /*00e0*/  @UP0 UISETP.NE.AND UP1, UPT, UR4, 0x8, UPT ;  /* 0x000000080400088c */ /* 0x000fc6000bf25270 */
[----:B------:R-:W-:Y:S02]  /*00f0*/  @UP0 UMOV UR4, 0x8 ;  /* 0x0000000800040882 */ /* 0x000fe40000000000 */
[----:B------:R-:W-:-:S12]  /*0100*/  @UP0 USEL UR10, UR4, 0x9, !UP1 ;  /* 0x00000009040a0887 */ /* 0x000fd8000c800000 */
.L_x_0:
[----:B------:R-:W-:Y:S01]  /*0110*/  PRMT R0, RZ, 0x7610, R0 ;  /* 0x00007610ff007816 */ /* 0x000fe20000000000 */
[----:B------:R-:W-:Y:S01]  /*0120*/  UISETP.NE.AND.EX UP0, UPT, UR9, URZ, UPT, UP2 ;  /* 0x000000ff0900728c */ /* 0x000fe2000bf05320 */
[----:B------:R-:W-:-:S03]  /*0130*/  ELECT P2, URZ, PT ;  /* 0x0000000000ff782f */ /* 0x000fc60003840000 */
[----:B------:R1:W-:Y:S05]  /*0140*/  STL.S16 [R1+0x4], R0 ;  /* 0x0000040001007387 */ /* 0x0003ea0000100600 */
[----:B------:R-:W-:Y:S05]  /*0150*/  BRA.U UP0, `(.L_x_1) ;  /* 0x0000000100407547 */ /* 0x000fea000b800000 */
[----:B------:R-:W2:Y:S02]  /*0160*/  LDCU.64 UR4, c[0x0][0x888] ;  /* 0x00011100ff0477ac */ /* 0x000ea40008000a00 */
[----:B--2---:R-:W-:-:S04]  /*0170*/  UISETP.NE.U32.AND UP0, UPT, UR4, URZ, UPT ;  /* 0x000000ff0400728c */ /* 0x004fc8000bf05070 */
[----:B------:R-:W-:-:S09]  /*0180*/  UISETP.NE.AND.EX UP0, UPT, UR5, URZ, UPT, UP0 ;  /* 0x000000ff0500728c */ /* 0x000fd2000bf05300 */
[----:B------:R-:W-:Y:S05]  /*0190*/  BRA.U !UP0, `(.L_x_2) ;  /* 0x0000000108187547 */ /* 0x000fea000b800000 */
[----:B------:R-:W2:Y:S02]  /*01a0*/  LDC.64 R4, c[0x0][0x888] ;  /* 0x00022200ff047b82 */ /* 0x000ea40000000a00 */
[----:B--2---:R-:W2:Y:S01]  /*01b0*/  LDG.E R3, desc[UR60][R4.64] ;  /* 0x0000003c04037981 */ /* 0x004ea2000c1e1900 */
[----:B-1----:R-:W-:-:S05]  /*01c0*/  HFMA2 R0, -RZ, RZ, 0, 5.9604644775390625e-08 ;  /* 0x00000001ff007431 */ /* 0x002fca00000001ff */
[----:B------:R3:W-:Y:S04]  /*01d0*/  STL.S16 [R1+0x4], R0 ;  /* 0x0000040001007387 */ /* 0x0007e80000100600 */
[----:B--2---:R3:W-:Y:S01]  /*01e0*/  STL [R1], R3 ;  /* 0x0000000301007387 */ /* 0x0047e20000100800 */
[----:B------:R-:W-:Y:S05]  /*01f0*/  BRA `(.L_x_1) ;  /* 0x0000000000187947 */ /* 0x000fea0003800000 */
.L_x_2:
[----:B------:R-:W2:Y:S01]  /*0200*/  LDCU UR4, c[0x0][0x880] ;  /* 0x00011000ff0477ac */ /* 0x000ea20008000800 */
[----:B-1----:R-:W-:-:S05]  /*0210*/  IMAD.MOV.U32 R0, RZ, RZ, 0x1 ;  /* 0x00000001ff007424 */ /* 0x002fca00078e00ff */
[----:B------:R-:W-:Y:S02]  /*0220*/  PRMT R3, R0, 0x7610, R3 ;  /* 0x0000761000037816 */ /* 0x000fe40000000003 */
[----:B--2---:R-:W-:-:S05]  /*0230*/  MOV R0, UR4 ;  /* 0x0000000400007c02 */ /* 0x004fca0008000f00 */
[----:B------:R2:W-:Y:S04]  /*0240*/  STL [R1], R0 ;  /* 0x0000000001007387 */ /* 0x0005e80000100800 */
[----:B------:R2:W-:Y:S02]  /*0250*/  STL.S16 [R1+0x4], R3 ;  /* 0x0000040301007387 */ /* 0x0005e40000100600 */
.L_x_1:
[----:B------:R-:W4:Y:S02]  /*0260*/  LDCU.64 UR4, c[0x0][0x8b0] ;  /* 0x00011600ff0477ac */ /* 0x000f240008000a00 */
[----:B----4-:R-:W-:-:S04]  /*0270*/  UISETP.NE.U32.AND UP0, UPT, UR4, URZ, UPT ;  /* 0x000000ff0400728c */ /* 0x010fc8000bf05070 */
[----:B------:R-:W-:-:S09]  /*0280*/  UISETP.NE.AND.EX UP0, UPT, UR5, URZ, UPT, UP0 ;  /* 0x000000ff0500728c */ /* 0x000fd2000bf05300 */
[----:B------:R-:W-:Y:S05]  /*0290*/  BRA.U UP0, `(.L_x_3) ;  /* 0x00000001002c7547 */ /* 0x000fea000b800000 */
[----:B------:R-:W4:Y:S02]  /*02a0*/  LDCU.64 UR4, c[0x0][0x8a8] ;  /* 0x00011500ff0477ac */ /* 0x000f240008000a00 */
[----:B----4-:R-:W-:-:S04]  /*02b0*/  UISETP.NE.U32.AND UP0, UPT, UR4, URZ, UPT ;  /* 0x000000ff0400728c */ /* 0x010fc8000bf05070 */
[----:B------:R-:W-:-:S09]  /*02c0*/  UISETP.NE.AND.EX UP0, UPT, UR5, URZ, UPT, UP0 ;  /* 0x000000ff0500728c */ /* 0x000fd2000bf05300 */
[----:B------:R-:W-:Y:S05]  /*02d0*/  BRA.U !UP0, `(.L_x_4) ;  /* 0x0000000108107547 */ /* 0x000fea000b800000 */
[----:B------:R-:W1:Y:S02]  /*02e0*/  LDC.64 R4, c[0x0][0x8a8] ;  /* 0x00022a00ff047b82 */ /* 0x000e640000000a00 */
[----:B-123--:R-:W2:Y:S04]  /*02f0*/  LDG.E R0, desc[UR60][R4.64] ;  /* 0x0000003c04007981 */ /* 0x00eea8000c1e1900 */
[----:B--2---:R4:W-:Y:S01]  /*0300*/  STL [R1+0x10], R0 ;  /* 0x0000100001007387 */ /* 0x0049e20000100800 */
[----:B------:R-:W-:Y:S05]  /*0310*/  BRA `(.L_x_3) ;  /* 0x00000000000c7947 */ /* 0x000fea0003800000 */
.L_x_4:
[----:B------:R-:W1:Y:S02]  /*0320*/  LDCU UR4, c[0x0][0x8a0] ;  /* 0x00011400ff0477ac */ /* 0x000e640008000800 */
[----:B-123--:R-:W-:-:S05]  /*0330*/  MOV R0, UR4 ;  /* 0x0000000400007c02 */ /* 0x00efca0008000f00 */
[----:B------:R1:W-:Y:S02]  /*0340*/  STL [R1+0x10], R0 ;  /* 0x0000100001007387 */ /* 0x0003e40000100800 */
.L_x_3:
[----:B--23--:R-:W-:Y:S01]  /*0350*/  IMAD.U32 R3, RZ, RZ, UR10 ;  /* 0x0000000aff037e24 */ /* 0x00cfe2000f8e00ff */
[----:B------:R-:W-:Y:S01]  /*0360*/  BSSY.RECONVERGENT B0, `(.L_x_5) ;  /* 0x000000d000007945 */ /* 0x000fe20003800200 */
[----:B-1--4-:R-:W-:-:S03]  /*0370*/  IMAD.U32 R0, RZ, RZ, UR10 ;  /* 0x0000000aff007e24 */ /* 0x012fc6000f8e00ff */
[----:B------:R-:W-:Y:S02]  /*0380*/  ISETP.NE.OR P1, PT, R3, 0x1, !P2 ;  /* 0x000000010300780c */ /* 0x000fe40005725670 */
[----:B------:R-:W-:-:S11]  /*0390*/  ISETP.NE.OR P0, PT, R0, 0x3, !P2 ;  /* 0x000000030000780c */ /* 0x000fd60005705670 */
[----:B------:R-:W-:Y:S05]  /*03a0*/  @P1 BRA `(.L_x_6) ;  /* 0x0000000000201947 */ /* 0x000fea0003800000 */
[----:B------:R-:W1:Y:S02]  /*03b0*/  LDCU.64 UR4, c[0x0][0x348] ;  /* 0x00006900ff0477ac */ /* 0x000e640008000a00 */
[----:B-1----:R-:W-:Y:S02]  /*03c0*/  UIADD3 UR6, UP1, UPT, UR4, 0x80, URZ ;  /* 0x0000008004067890 */ /* 0x002fe4000ff3e0ff */
[----:B------:R-:W-:Y:S02]  /*03d0*/  UIADD3 UR4, UP0, UPT, UR4, 0x180, URZ ;  /* 0x0000018004047890 */ /* 0x000fe4000ff1e0ff */
[----:B------:R-:W-:Y:S02]  /*03e0*/  UIADD3.X UR7, UPT, UPT, URZ, UR5, URZ, UP1, !UPT ;  /* 0x00000005ff077290 */ /* 0x000fe40008ffe4ff */
[----:B------:R-:W-:-:S07]  /*03f0*/  UIADD3.X UR5, UPT, UPT, URZ, UR5, URZ, UP0, !UPT ;  /* 0x00000005ff057290 */ /* 0x000fce00087fe4ff */
[----:B------:R1:W-:Y:S02]  /*0400*/  UTMACCTL.PF [UR6] ;  /* 0x00000000060079b9 */ /* 0x0003e40008040000 */
[----:B------:R1:W-:Y:S02]  /*0410*/  UTMACCTL.PF [UR4] ;  /* 0x00000000040079b9 */ /* 0x0003e40008040000 */
[----:B-1----:R-:W-:Y:S01]  /*0420*/  NOP ;  /* 0x0000000000007918 */ /* 0x002fe20000000000 */
.L_x_6:
[----:B------:R-:W-:Y:S05]  /*0430*/  BSYNC.RECONVERGENT B0 ;  /* 0x0000000000007941 */ /* 0x000fea0003800200 */
.L_x_5:
[----:B------:R-:W-:Y:S04]  /*0440*/  BSSY.RECONVERGENT B0, `(.L_x_7) ;  /* 0x000000a000007945 */ /* 0x000fe80003800200 */
        /* <DEDUP_REMOVED lines=9> */
.L_x_8:
[----:B------:R-:W-:Y:S05]  /*04e0*/  BSYNC.RECONVERGENT B0 ;  /* 0x0000000000007941 */ /* 0x000fea0003800200 */
.L_x_7:
[----:B------:R-:W1:Y:S01]  /*04f0*/  LDCU.64 UR4, c[0x0][0x888] ;  /* 0x00011100ff0477ac */ /* 0x000e620008000a00 */
[----:B------:R-:W-:Y:S02]  /*0500*/  UISETP.EQ.U32.AND UP1, UPT, UR8, URZ, UPT ;  /* 0x000000ff0800728c */ /* 0x000fe4000bf22070 */
[----:B------:R-:W-:Y:S02]  /*0510*/  UPLOP3.LUT UP3, UPT, UPT, UPT, UPT, 0x80, 0x8 ;  /* 0x000000000008789c */ /* 0x000fe40003f6f070 */
[----:B-1----:R-:W-:-:S04]  /*0520*/  UISETP.NE.U32.AND UP0, UPT, UR4, URZ, UPT ;  /* 0x000000ff0400728c */ /* 0x002fc8000bf05070 */
[----:B------:R-:W-:-:S04]  /*0530*/  UISETP.NE.AND.EX UP2, UPT, UR5, URZ, UPT, UP0 ;  /* 0x000000ff0500728c */ /* 0x000fc8000bf45300 */
[----:B------:R-:W-:-:S04]  /*0540*/  UISETP.EQ.OR.EX UP4, UPT, UR9, URZ, !UP2, UP1 ;  /* 0x000000ff0900728c */ /* 0x000fc8000d782710 */
[----:B------:R-:W-:-:S06]  /*0550*/  UP2UR UR4, UPR, URZ, 0x10 ;  /* 0x00000010ff047883 */ /* 0x000fcc0008000000 */
[----:B------:R-:W-:-:S05]  /*0560*/  MOV R0, UR4 ;  /* 0x0000000400007c02 */ /* 0x000fca0008000f00 */
[----:B------:R1:W-:Y:S01]  /*0570*/  STL [R1+0x14], R0 ;  /* 0x0000140001007387 */ /* 0x0003e20000100800 */
[----:B------:R-:W-:Y:S05]  /*0580*/  BRA.U !UP4, `(.L_x_9) ;  /* 0x000000010c247547 */ /* 0x000fea000b800000 */
[----:B-1----:R-:W2:Y:S01]  /*0590*/  LDL R0, [R1] ;  /* 0x0000000001007983 */ /* 0x002ea20000100800 */
[----:B------:R-:W-:Y:S02]  /*05a0*/  UISETP.NE.U32.AND UP0, UPT, UR8, URZ, UPT ;  /* 0x000000ff0800728c */ /* 0x000fe4000bf05070 */
[----:B------:R-:W-:Y:S02]  /*05b0*/  USEL UR4, URZ, 0xffffffff, UP2 ;  /* 0xffffffffff047887 */ /* 0x000fe40009000000 */
[----:B------:R-:W-:Y:S01]  /*05c0*/  UISETP.NE.AND.EX UP1, UPT, UR9, URZ, UPT, UP0 ;  /* 0x000000ff0900728c */ /* 0x000fe2000bf25300 */
[----:B--2---:R-:W-:-:S13]  /*05d0*/  FSETP.NEU.AND P0, PT, R0, RZ, PT ;  /* 0x000000ff0000720b */ /* 0x004fda0003f0d000 */
[----:B------:R-:W-:Y:S01]  /*05e0*/  VOTEU.ANY UP0, P0 ;  /* 0x0000000000ff7886 */ /* 0x000fe20000000100 */
[----:B------:R-:W-:-:S04]  /*05f0*/  @!UP1 USEL UR4, URZ, 0xffffffff, UP0 ;  /* 0xffffffffff049887 */ /* 0x000fc80008000000 */
[----:B------:R-:W-:-:S04]  /*0600*/  ULOP3.LUT UR4, UR4, 0x1, URZ, 0xc0, !UPT ;  /* 0x0000000104047892 */ /* 0x000fc8000f8ec0ff */
[----:B------:R-:W-:-:S11]  /*0610*/  UISETP.NE.U32.AND UP3, UPT, UR4, 0x1, UPT ;  /* 0x000000010400788c */ /* 0x000fd6000bf65070 */
.L_x_9:
[----:B-1----:R-:W1:Y:S01]  /*0620*/  SHFL.IDX PT, R0, R6, RZ, 0x1f ;  /* 0x00001fff06007589 */ /* 0x002e6200000e0000 */
[----:B------:R-:W-:Y:S02]  /*0630*/  UISETP.NE.AND UP0, UPT, UR10, 0x2, UPT ;  /* 0x000000020a00788c */ /* 0x000fe4000bf05270 */
[----:B------:R-:W-:Y:S02]  /*0640*/  UISETP.NE.AND UP1, UPT, UR10, URZ, UPT ;  /* 0x000000ff0a00728c */ /* 0x000fe4000bf25270 */
[----:B------:R-:W-:-:S04]  /*0650*/  USEL UR41, URZ, 0x1, UP0 ;  /* 0x00000001ff297887 */ /* 0x000fc80008000000 */
[----:B------:R-:W-:Y:S01]  /*0660*/  USEL UR24, UR41, 0x2, UP1 ;  /* 0x0000000229187887 */ /* 0x000fe20008800000 */
[----:B-1----:R-:W-:-:S13]  /*0670*/  ISETP.NE.AND P0, PT, R0, RZ, PT ;  /* 0x000000ff0000720c */ /* 0x002fda0003f05270 */
[----:B------:R-:W-:Y:S05]  /*0680*/  @P0 BRA `(.L_x_10) ;  /* 0x0000000000500947 */ /* 0x000fea0003800000 */
[----:B------:R-:W1:Y:S01]  /*0690*/  S2UR UR4, SR_CgaCtaId ;  /* 0x00000000000479c3 */ /* 0x000e620000008800 */
[----:B------:R-:W-:Y:S01]  /*06a0*/  UMOV UR5, 0x400 ;  /* 0x0000040000057882 */ /* 0x000fe20000000000 */
[----:B------:R-:W-:Y:S01]  /*06b0*/  UMOV UR6, 0x1 ;  /* 0x0000000100067882 */ /* 0x000fe20000000000 */
[----:B------:R-:W-:Y:S01]  /*06c0*/  ELECT P0, URZ, PT ;  /* 0x0000000000ff782f */ /* 0x000fe20003800000 */
[----:B------:R-:W-:-:S04]  /*06d0*/  UIADD3 UR6, UPT, UPT, -UR6, 0x100000, URZ ;  /* 0x0010000006067890 */ /* 0x000fc8000fffe1ff */
[----:B------:R-:W-:Y:S02]  /*06e0*/  USHF.L.U32 UR7, UR6, 0xb, URZ ;  /* 0x0000000b06077899 */ /* 0x000fe400080006ff */
[----:B------:R-:W-:Y:S02]  /*06f0*/  USHF.L.U32 UR6, UR6, 0x1, URZ ;  /* 0x0000000106067899 */ /* 0x000fe400080006ff */
[----:B-1----:R-:W-:Y:S01]  /*0700*/  ULEA UR4, UR4, UR5, 0x18 ;  /* 0x0000000504047291 */ /* 0x002fe2000f8ec0ff */
[----:B------:R-:W1:Y:S11]  /*0710*/  FENCE.VIEW.ASYNC.S ;  /* 0x00000000000073c6 */ /* 0x000e760000000000 */
[----:B-1----:R1:W2:Y:S01]  /*0720*/  SYNCS.EXCH.64 URZ, [UR4], UR6 ;  /* 0x0000000604ff75b2 */ /* 0x0022a20008000100 */
[----:B------:R1:W3:Y:S01]  /*0730*/  SYNCS.EXCH.64 URZ, [UR4+0x28], UR6 ;  /* 0x0000280604ff75b2 */ /* 0x0002e20008000100 */
[----:B------:R1:W4:Y:S01]  /*0740*/  SYNCS.EXCH.64 URZ, [UR4+0x8], UR6 ;  /* 0x0000080604ff75b2 */ /* 0x0003220008000100 */
[----:B------:R1:W1:Y:S01]  /*0750*/  SYNCS.EXCH.64 URZ, [UR4+0x30], UR6 ;  /* 0x0000300604ff75b2 */ /* 0x0002620008000100 */
[----:B------:R1:W1:Y:S01]  /*0760*/  SYNCS.EXCH.64 URZ, [UR4+0x10], UR6 ;  /* 0x0000100604ff75b2 */ /* 0x0002620008000100 */
[----:B------:R1:W1:Y:S01]  /*0770*/  SYNCS.EXCH.64 URZ, [UR4+0x38], UR6 ;  /* 0x0000380604ff75b2 */ /* 0x0002620008000100 */
[----:B------:R1:W1:Y:S01]  /*0780*/  SYNCS.EXCH.64 URZ, [UR4+0x18], UR6 ;  /* 0x0000180604ff75b2 */ /* 0x0002620008000100 */
[----:B------:R1:W1:Y:S01]  /*0790*/  SYNCS.EXCH.64 URZ, [UR4+0x40], UR6 ;  /* 0x0000400604ff75b2 */ /* 0x0002620008000100 */
[----:B------:R1:W1:Y:S01]  /*07a0*/  SYNCS.EXCH.64 URZ, [UR4+0x20], UR6 ;  /* 0x0000200604ff75b2 */ /* 0x0002620008000100 */
[----:B------:R1:W1:Y:S01]  /*07b0*/  SYNCS.EXCH.64 URZ, [UR4+0x48], UR6 ;  /* 0x0000480604ff75b2 */ /* 0x0002620008000100 */
[----:B------:R-:W-:Y:S01]  /*07c0*/  NOP ;  /* 0x0000000000007918 */ /* 0x000fe20000000000 */
.L_x_10:
[----:B------:R-:W5:Y:S01]  /*07d0*/  SHFL.IDX PT, R0, R6, RZ, 0x1f ;  /* 0x00001fff06007589 */ /* 0x000f6200000e0000 */
[----:B------:R-:W-:Y:S01]  /*07e0*/  NOP ;  /* 0x0000000000007918 */ /* 0x000fe20000000000 */
[----:B-----5:R-:W-:-:S13]  /*07f0*/  ISETP.NE.AND P0, PT, R0, 0x8, PT ;  /* 0x000000080000780c */ /* 0x020fda0003f05270 */
[----:B------:R-:W-:Y:S05]  /*0800*/  @P0 BRA `(.L_x_11) ;  /* 0x0000000000600947 */ /* 0x000fea0003800000 */
[----:B-1----:R-:W1:Y:S01]  /*0810*/  S2UR UR4, SR_CgaCtaId ;  /* 0x00000000000479c3 */ /* 0x002e620000008800 */
[----:B------:R-:W-:Y:S01]  /*0820*/  UMOV UR5, 0x400 ;  /* 0x0000040000057882 */ /* 0x000fe20000000000 */
[----:B------:R-:W-:Y:S01]  /*0830*/  UMOV UR8, 0x40 ;  /* 0x0000004000087882 */ /* 0x000fe20000000000 */
[----:B------:R-:W-:Y:S01]  /*0840*/  UMOV UR6, 0x80 ;  /* 0x0000008000067882 */ /* 0x000fe20000000000 */
[----:B------:R-:W-:-:S04]  /*0850*/  UIADD3 UR8, UPT, UPT, -UR8, 0x100000, URZ ;  /* 0x0010000008087890 */ /* 0x000fc8000fffe1ff */
[----:B------:R-:W-:Y:S02]  /*0860*/  USHF.L.U32 UR9, UR8, 0xb, URZ ;  /* 0x0000000b08097899 */ /* 0x000fe400080006ff */
[----:B------:R-:W-:Y:S02]  /*0870*/  USHF.L.U32 UR8, UR8, 0x1, URZ ;  /* 0x0000000108087899 */ /* 0x000fe400080006ff */
[----:B------:R-:W-:-:S04]  /*0880*/  UIADD3 UR6, UPT, UPT, -UR6, 0x100000, URZ ;  /* 0x0010000006067890 */ /* 0x000fc8000fffe1ff */
[----:B------:R-:W-:Y:S02]  /*0890*/  USHF.L.U32 UR7, UR6, 0xb, URZ ;  /* 0x0000000b06077899 */ /* 0x000fe400080006ff */
[----:B------:R-:W-:Y:S01]  /*08a0*/  USHF.L.U32 UR6, UR6, 0x1, URZ ;  /* 0x0000000106067899 */ /* 0x000fe200080006ff */
[----:B------:R-:W-:Y:S01]  /*08b0*/  ELECT P0, URZ, PT ;  /* 0x0000000000ff782f */ /* 0x000fe20003800000 */
[----:B-1----:R-:W-:Y:S01]  /*08c0*/  ULEA UR4, UR4, UR5, 0x18 ;  /* 0x0000000504047291 */ /* 0x002fe2000f8ec0ff */
[----:B------:R-:W1:Y:S11]  /*08d0*/  FENCE.VIEW.ASYNC.S ;  /* 0x00000000000073c6 */ /* 0x000e760000000000 */
[----:B-1----:R1:W1:Y:S01]  /*08e0*/  SYNCS.EXCH.64 URZ, [UR4+0x50], UR8 ;  /* 0x0000500804ff75b2 */ /* 0x0022620008000100 */
[----:B------:R1:W1:Y:S01]  /*08f0*/  SYNCS.EXCH.64 URZ, [UR4+0x78], UR6 ;  /* 0x0000780604ff75b2 */ /* 0x0002620008000100 */
        /* <DEDUP_REMOVED lines=9> */
.L_x_11:
        /* <DEDUP_REMOVED lines=21> */
[----:B------:R-:W-:Y:S01]  /*0ae0*/  NOP ;  /* 0x0000000000007918 */ /* 0x000fe20000000000 */
.L_x_12:
[----:B------:R-:W5:Y:S01]  /*0af0*/  SHFL.IDX PT, R0, R6, RZ, 0x1f ;  /* 0x00001fff06007589 */ /* 0x000f6200000e0000 */
[----:B------:R-:W-:Y:S01]  /*0b00*/  NOP ;  /* 0x0000000000007918 */ /* 0x000fe20000000000 */
[----:B-----5:R-:W-:-:S13]  /*0b10*/  ISETP.NE.AND P0, PT, R0, 0x5, PT ;  /* 0x000000050000780c */ /* 0x020fda0003f05270 */
[----:B------:R-:W-:Y:S05]  /*0b20*/  @P0 BRA `(.L_x_13) ;  /* 0x0000000000300947 */ /* 0x000fea0003800000 */
[----:B-1----:R-:W1:Y:S01]  /*0b30*/  S2UR UR4, SR_CgaCtaId ;  /* 0x00000000000479c3 */ /* 0x002e620000008800 */
        /* <DEDUP_REMOVED lines=8> */
[----:B-1----:R1:W1:Y:S01]  /*0bc0*/  SYNCS.EXCH.64 URZ, [UR4+0x100], UR6 ;  /* 0x0001000604ff75b2 */ /* 0x0022620008000100 */
[----:B------:R1:W1:Y:S01]  /*0bd0*/  SYNCS.EXCH.64 URZ, [UR4+0x108], UR6 ;  /* 0x0001080604ff75b2 */ /* 0x0002620008000100 */
[----:B------:R-:W-:Y:S01]  /*0be0*/  NOP ;  /* 0x0000000000007918 */ /* 0x000fe20000000000 */
.L_x_13:
[----:B------:R-:W5:Y:S01]  /*0bf0*/  SHFL.IDX PT, R0, R6, RZ, 0x1f ;  /* 0x00001fff06007589 */ /* 0x000f6200000e0000 */
[----:B------:R-:W-:Y:S01]  /*0c00*/  NOP ;  /* 0x0000000000007918 */ /* 0x000fe20000000000 */
[----:B-----5:R-:W-:-:S13]  /*0c10*/  ISETP.NE.AND P0, PT, R0, 0x1, PT ;  /* 0x000000010000780c */ /* 0x020fda0003f05270 */
[----:B------:R-:W-:Y:S05]  /*0c20*/  @P0 BRA `(.L_x_14) ;  /* 0x0000000000640947 */ /* 0x000fea0003800000 */
[----:B-1----:R-:W1:Y:S01]  /*0c30*/  S2UR UR4, SR_CgaCtaId ;  /* 0x00000000000479c3 */ /* 0x002e620000008800 */
[----:B------:R-:W-:Y:S01]  /*0c40*/  UMOV UR6, 0x120 ;  /* 0x0000012000067882 */ /* 0x000fe20000000000 */
[----:B------:R-:W-:Y:S01]  /*0c50*/  UMOV UR5, 0x400 ;  /* 0x0000040000057882 */ /* 0x000fe20000000000 */
[----:B------:R-:W-:Y:S01]  /*0c60*/  USEL UR6, UR6, 0x100, UP3 ;  /* 0x0000010006067887 */ /* 0x000fe20009800000 */
[----:B------:R-:W-:Y:S01]  /*0c70*/  UMOV UR8, 0x1 ;  /* 0x0000000100087882 */ /* 0x000fe20000000000 */
[----:B------:R-:W-:Y:S01]  /*0c80*/  ELECT P0, URZ, PT ;  /* 0x0000000000ff782f */ /* 0x000fe20003800000 */
[----:B------:R-:W-:-:S04]  /*0c90*/  UIADD3 UR8, UPT, UPT, -UR8, 0x100000, URZ ;  /* 0x0010000008087890 */ /* 0x000fc8000fffe1ff */
[----:B------:R-:W-:Y:S02]  /*0ca0*/  USHF.L.U32 UR9, UR8, 0xb, URZ ;  /* 0x0000000b08097899 */ /* 0x000fe400080006ff */
[----:B------:R-:W-:Y:S02]  /*0cb0*/  USHF.L.U32 UR8, UR8, 0x1, URZ ;  /* 0x0000000108087899 */ /* 0x000fe400080006ff */
[----:B------:R-:W-:-:S04]  /*0cc0*/  UIADD3 UR6, UPT, UPT, -UR6, 0x100000, URZ ;  /* 0x0010000006067890 */ /* 0x000fc8000fffe1ff */
[----:B------:R-:W-:Y:S02]  /*0cd0*/  USHF.L.U32 UR7, UR6, 0xb, URZ ;  /* 0x0000000b06077899 */ /* 0x000fe400080006ff */
[----:B------:R-:W-:Y:S02]  /*0ce0*/  USHF.L.U32 UR6, UR6, 0x1, URZ ;  /* 0x0000000106067899 */ /* 0x000fe400080006ff */
        /* <DEDUP_REMOVED lines=13> */
.L_x_14:
        /* <DEDUP_REMOVED lines=26> */
.L_x_15:
[----:B------:R-:W5:Y:S01]  /*0f60*/  SHFL.IDX PT, R0, R6, RZ, 0x1f ;  /* 0x00001fff06007589 */ /* 0x000f6200000e0000 */
[----:B------:R-:W1:Y:S01]  /*0f70*/  S2UR UR50, SR_CgaCtaId ;  /* 0x00000000003279c3 */ /* 0x000e620000008800 */
[----:B------:R-:W-:Y:S01]  /*0f80*/  ISETP.NE.OR P1, PT, RZ, UR10, !P2 ;  /* 0x0000000aff007c0c */ /* 0x000fe2000d725670 */
[----:B------:R-:W-:-:S06]  /*0f90*/  NOP ;  /* 0x0000000000007918 */ /* 0x000fcc0000000000 */
[----:B------:R-:W1:Y:S08]  /*0fa0*/  S2UR UR48, SR_CTAID.X ;  /* 0x00000000003079c3 */ /* 0x000e700000002500 */
[----:B------:R-:W1:Y:S01]  /*0fb0*/  S2UR UR49, SR_CTAID.Y ;  /* 0x00000000003179c3 */ /* 0x000e620000002600 */
        /* <DEDUP_REMOVED lines=22> */
.L_x_16:
[----:B------:R-:W-:Y:S01]  /*1120*/  BSSY.RECONVERGENT B0, `(.L_x_17) ;  /* 0x0000011000007945 */ /* 0x000fe20003800200 */
[----:B------:R-:W-:-:S03]  /*1130*/  NOP ;  /* 0x0000000000007918 */ /* 0x000fc60000000000 */
[----:B------:R-:W-:Y:S05]  /*1140*/  @P1 BRA `(.L_x_18) ;  /* 0x0000000000381947 */ /* 0x000fea0003800000 */
[----:B-1----:R-:W-:Y:S01]  /*1150*/  UISETP.NE.AND UP0, UPT, UR50, URZ, UPT ;  /* 0x000000ff3200728c */ /* 0x002fe2000bf05270 */
[----:B------:R-:W-:Y:S01]  /*1160*/  UMOV UR6, 0x60 ;  /* 0x0000006000067882 */ /* 0x000fe20000000000 */
[----:B------:R-:W-:Y:S02]  /*1170*/  UMOV UR4, 0x60 ;  /* 0x0000006000047882 */ /* 0x000fe40000000000 */
[----:B------:R-:W-:-:S07]  /*1180*/  USEL UR5, UR6, 0x40, !UP0 ;  /* 0x0000004006057887 */ /* 0x000fce000c000000 */
[----:B------:R-:W-:Y:S02]  /*1190*/  @!UP0 UIADD3 UR4, UPT, UPT, UR6, 0x20, URZ ;  /* 0x0000002006048890 */ /* 0x000fe4000fffe0ff */
[----:B------:R-:W-:Y:S01]  /*11a0*/  @!UP3 UIADD3 UR4, UPT, UPT, UR5, URZ, URZ ;  /* 0x000000ff0504b290 */ /* 0x000fe2000fffe0ff */
[----:B------:R-:W-:Y:S02]  /*11b0*/  UMOV UR6, 0x400 ;  /* 0x0000040000067882 */ /* 0x000fe40000000000 */
[----:B------:R-:W-:Y:S02]  /*11c0*/  ULEA UR6, UR50, UR6, 0x18 ;  /* 0x0000000632067291 */ /* 0x000fe4000f8ec0ff */
[----:B------:R-:W-:-:S04]  /*11d0*/  UIADD3 UR4, UPT, UPT, -UR4, 0x100000, URZ ;  /* 0x0010000004047890 */ /* 0x000fc8000fffe1ff */
[----:B------:R-:W-:Y:S02]  /*11e0*/  USHF.L.U32 UR5, UR4, 0xb, URZ ;  /* 0x0000000b04057899 */ /* 0x000fe400080006ff */
[----:B------:R-:W-:Y:S01]  /*11f0*/  USHF.L.U32 UR4, UR4, 0x1, URZ ;  /* 0x0000000104047899 */ /* 0x000fe200080006ff */
[----:B------:R-:W1:Y:S11]  /*1200*/  FENCE.VIEW.ASYNC.S ;  /* 0x00000000000073c6 */ /* 0x000e760000000000 */
[----:B-1----:R1:W1:Y:S01]  /*1210*/  SYNCS.EXCH.64 URZ, [UR6+0x1c0], UR4 ;  /* 0x0001c00406ff75b2 */ /* 0x0022620008000100 */
[----:B------:R-:W-:Y:S01]  /*1220*/  NOP ;  /* 0x0000000000007918 */ /* 0x000fe20000000000 */
.L_x_18:
[----:B-1----:R-:W-:Y:S05]  /*1230*/  BSYNC.RECONVERGENT B0 ;  /* 0x0000000000007941 */ /* 0x002fea0003800200 */
.L_x_17:
[----:B------:R-:W-:-:S05]  /*1240*/  CS2R.32 R3, SR_CgaSize ;  /* 0x0000000000037805 */ /* 0x000fca0000008a00 */
[----:B------:R-:W-:-:S05]  /*1250*/  IMAD R3, R3, -0xa0, RZ ;  /* 0xffffff6003037824 */ /* 0x000fca00078e02ff */
[----:B------:R-:W-:-:S14]  /*1260*/  R2UR UR4, R3 ;  /* 0x00000000030472ca */ /* 0x000fdc00000e0000 */
[----:B------:R-:W1:Y:S01]  /*1270*/  LDCU UR4, c[0x0][UR4+0x2b4] ;  /* 0x00005680040477ac */ /* 0x000e620008000800 */
[----:B------:R-:W-:Y:S01]  /*1280*/  I2FP.F32.U32 R0, UR49 ;  /* 0x0000003100007c45 */ /* 0x000fe20008201000 */
[----:B------:R-:W1:Y:S01]  /*1290*/  S2UR UR36, SR_CTAID.Z ;  /* 0x00000000002479c3 */ /* 0x000e620000002700 */
[----:B------:R-:W-:Y:S02]  /*12a0*/  I2FP.F32.U32 R3, UR48 ;  /* 0x0000003000037c45 */ /* 0x000fe40008201000 */
[----:B------:R-:W-:-:S06]  /*12b0*/  RPCMOV.32 Rpc.LO, R2 ;  /* 0x0000000200007352 */ /* 0x000fcc0000000000 */
[----:B------:R-:W-:-:S05]  /*12c0*/  CS2R.32 R2, SR_CgaSize ;  /* 0x0000000000027805 */ /* 0x000fca0000008a00 */
[----:B------:R-:W-:-:S05]  /*12d0*/  IMAD R2, R2, -0xa0, RZ ;  /* 0xffffff6002027824 */ /* 0x000fca00078e02ff */
[----:B------:R-:W-:Y:S02]  /*12e0*/  R2UR UR5, R2 ;  /* 0x00000000020572ca */ /* 0x000fe400000e0000 */
[----:B------:R-:W-:-:S12]  /*12f0*/  RPCMOV.32 R2, Rpc.LO ;  /* 0x0000000000027353 */ /* 0x000fd80000000000 */
[----:B------:R-:W5:Y:S01]  /*1300*/  LDCU UR5, c[0x0][UR5+0x2b0] ;  /* 0x00005600050577ac */ /* 0x000f620008000800 */
[----:B--234-:R-:W-:Y:S01]  /*1310*/  BAR.SYNC.DEFER_BLOCKING 0x0 ;  /* 0x0000000000007b1d */ /* 0x01cfe20000010000 */
[----:B------:R-:W-:-:S06]  /*1320*/  RPCMOV.32 Rpc.LO, R2 ;  /* 0x0000000200007352 */ /* 0x000fcc0000000000 */
[----:B------:R-:W-:-:S05]  /*1330*/  CS2R.32 R2, SR_CgaSize ;  /* 0x0000000000027805 */ /* 0x000fca0000008a00 */
[----:B------:R-:W-:-:S05]  /*1340*/  IMAD R2, R2, -0xa0, RZ ;  /* 0xffffff6002027824 */ /* 0x000fca00078e02ff */
[----:B------:R-:W-:Y:S02]  /*1350*/  R2UR UR7, R2 ;  /* 0x00000000020772ca */ /* 0x000fe400000e0000 */
[----:B------:R-:W-:-:S12]  /*1360*/  RPCMOV.32 R2, Rpc.LO ;  /* 0x0000000000027353 */ /* 0x000fd80000000000 */
[----:B------:R-:W2:Y:S01]  /*1370*/  LDCU UR7, c[0x0][UR7+0x2a4] ;  /* 0x00005480070777ac */ /* 0x000ea20008000800 */
[----:B------:R-:W-:-:S06]  /*1380*/  RPCMOV.32 Rpc.LO, R2 ;  /* 0x0000000200007352 */ /* 0x000fcc0000000000 */
[----:B------:R-:W-:-:S05]  /*1390*/  CS2R.32 R2, SR_CgaSize ;  /* 0x0000000000027805 */ /* 0x000fca0000008a00 */
[----:B------:R-:W-:-:S05]  /*13a0*/  IMAD R2, R2, -0xa0, RZ ;  /* 0xffffff6002027824 */ /* 0x000fca00078e02ff */
[----:B------:R-:W-:Y:S02]  /*13b0*/  R2UR UR6, R2 ;  /* 0x00000000020672ca */ /* 0x000fe400000e0000 */
[----:B------:R-:W-:-:S12]  /*13c0*/  RPCMOV.32 R2, Rpc.LO ;  /* 0x0000000000027353 */ /* 0x000fd80000000000 */
[----:B------:R-:W3:Y:S01]  /*13d0*/  LDCU UR6, c[0x0][UR6+0x2a0] ;  /* 0x00005400060677ac */ /* 0x000ee20008000800 */
[----:B-1----:R-:W-:Y:S01]  /*13e0*/  FMUL R0, R0, UR4 ;  /* 0x0000000400007c20 */ /* 0x002fe20008400000 */
[----:B------:R-:W1:Y:S01]  /*13f0*/  LDCU UR25, c[0x0][0xb24] ;  /* 0x00016480ff1977ac */ /* 0x000e620008000800 */
[----:B-----5:R-:W-:-:S04]  /*1400*/  FMUL R3, R3, UR5 ;  /* 0x0000000503037c20 */ /* 0x020fc80008400000 */
[----:B------:R-:W4:Y:S08]  /*1410*/  F2I.U32.TRUNC.NTZ R0, R0 ;  /* 0x0000000000007305 */ /* 0x000f30000020f000 */
[----:B------:R-:W5:Y:S01]  /*1420*/  F2I.U32.TRUNC.NTZ R3, R3 ;  /* 0x0000000300037305 */ /* 0x000f62000020f000 */
[----:B-1----:R-:W-:Y:S01]  /*1430*/  UISETP.GE.AND UP0, UPT, UR25, 0x1, UPT ;  /* 0x000000011900788c */ /* 0x002fe2000bf06270 */
[----:B----4-:R-:W-:-:S02]  /*1440*/  R2UR UR4, R0 ;  /* 0x00000000000472ca */ /* 0x010fc400000e0000 */
[----:B-----5:R-:W-:-:S11]  /*1450*/  R2UR UR5, R3 ;  /* 0x00000000030572ca */ /* 0x020fd600000e0000 */
[----:B------:R-:W-:-:S04]  /*1460*/  UIADD3 UR4, UPT, UPT, -UR4, URZ, URZ ;  /* 0x000000ff04047290 */ /* 0x000fc8000fffe1ff */
[----:B--2---:R-:W-:Y:S02]  /*1470*/  UIMAD UR4, UR7, UR4, UR49 ;  /* 0x00000004070472a4 */ /* 0x004fe4000f8e0231 */
[----:B------:R-:W-:-:S04]  /*1480*/  UIADD3 UR5, UPT, UPT, -UR5, URZ, URZ ;  /* 0x000000ff05057290 */ /* 0x000fc8000fffe1ff */
[----:B------:R-:W-:Y:S01]  /*1490*/  IMAD.U32 R0, RZ, RZ, UR4 ;  /* 0x00000004ff007e24 */ /* 0x000fe2000f8e00ff */
[----:B---3--:R-:W-:-:S04]  /*14a0*/  UIMAD UR5, UR6, UR5, UR48 ;  /* 0x00000005060572a4 */ /* 0x008fc8000f8e0230 */
[----:B------:R1:W-:Y:S02]  /*14b0*/  STL [R1+0x8], R0 ;  /* 0x0000080001007387 */ /* 0x0003e40000100800 */
[----:B------:R-:W-:-:S05]  /*14c0*/  IMAD.U32 R3, RZ, RZ, UR5 ;  /* 0x00000005ff037e24 */ /* 0x000fca000f8e00ff */
[----:B------:R1:W-:Y:S01]  /*14d0*/  STL [R1+0xc], R3 ;  /* 0x00000c0301007387 */ /* 0x0003e20000100800 */
[----:B------:R-:W-:Y:S05]  /*14e0*/  BRA.U !UP0, `(.L_x_19) ;  /* 0x0000000108d47547 */ /* 0x000fea000b800000 */
[----:B------:R-:W2:Y:S01]  /*14f0*/  LDCU.128 UR12, c[0x0][0xb10] ;  /* 0x00016200ff0c77ac */ /* 0x000ea20008000c00 */
[----:B------:R-:W3:Y:S01]  /*1500*/  LDCU UR6, c[0x0][0x370] ;  /* 0x00006e00ff0677ac */ /* 0x000ee20008000800 */
[----:B------:R-:W4:Y:S01]  /*1510*/  LDCU UR5, c[0x0][0x374] ;  /* 0x00006e80ff0577ac */ /* 0x000f220008000800 */
[----:B------:R-:W5:Y:S01]  /*1520*/  LDCU UR26, c[0x0][0xb0c] ;  /* 0x00016180ff1a77ac */ /* 0x000f620008000800 */
[----:B------:R-:W1:Y:S01]  /*1530*/  LDCU UR7, c[0x0][0xb20] ;  /* 0x00016400ff0777ac */ /* 0x000e620008000800 */
[----:B------:R-:W1:Y:S01]  /*1540*/  LDCU.64 UR8, c[0x0][0xb28] ;  /* 0x00016500ff0877ac */ /* 0x000e620008000a00 */
[----:B--2---:R-:W-:Y:S02]  /*1550*/  UISETP.NE.AND UP0, UPT, UR14, 0x1, UPT ;  /* 0x000000010e00788c */ /* 0x004fe4000bf05270 */
[----:B----4-:R-:W-:Y:S02]  /*1560*/  UIMAD.WIDE.U32 UR16, UR5, UR15, URZ ;  /* 0x0000000f051072a5 */ /* 0x010fe4000f8e00ff */
[----:B---3--:R-:W-:-:S02]  /*1570*/  UIMAD.WIDE.U32 UR20, UR6, UR12, URZ ;  /* 0x0000000c061472a5 */ /* 0x008fc4000f8e00ff */
[----:B-----5:R-:W-:Y:S02]  /*1580*/  UISETP.NE.AND UP1, UPT, UR26, 0x1, UPT ;  /* 0x000000011a00788c */ /* 0x020fe4000bf25270 */
[----:B------:R-:W-:Y:S01]  /*1590*/  UISETP.NE.AND UP4, UPT, UR25, 0x1, UPT ;  /* 0x000000011900788c */ /* 0x000fe2000bf85270 */
[----:B------:R-:W-:Y:S02]  /*15a0*/  UMOV UR16, UR17 ;  /* 0x0000001100107c82 */ /* 0x000fe40008000000 */
[----:B------:R-:W-:Y:S01]  /*15b0*/  UMOV UR20, UR21 ;  /* 0x0000001500147c82 */ /* 0x000fe20008000000 */
[----:B-1----:R-:W-:Y:S02]  /*15c0*/  @UP0 USHF.R.U32.HI UR5, URZ, UR7, UR16 ;  /* 0x00000007ff050299 */ /* 0x002fe40008011610 */
[----:B------:R-:W-:Y:S02]  /*15d0*/  UIMAD.WIDE.U32 UR22, UR49, UR15, URZ ;  /* 0x0000000f311672a5 */ /* 0x000fe4000f8e00ff */
[----:B------:R-:W-:-:S02]  /*15e0*/  UIMAD.WIDE.U32 UR16, UR5, UR8, URZ ;  /* 0x00000008051072a5 */ /* 0x000fc4000f8e00ff */
[----:B------:R-:W-:Y:S02]  /*15f0*/  @UP1 USHF.R.U32.HI UR6, URZ, UR13, UR20 ;  /* 0x0000000dff061299 */ /* 0x000fe40008011614 */
[----:B------:R-:W-:Y:S02]  /*1600*/  UIMAD.WIDE.U32 UR18, UR48, UR12, URZ ;  /* 0x0000000c301272a5 */ /* 0x000fe4000f8e00ff */
[----:B------:R-:W-:Y:S01]  /*1610*/  UIMAD.WIDE.U32 UR20, UR6, UR8, URZ ;  /* 0x00000008061472a5 */ /* 0x000fe2000f8e00ff */
[----:B------:R-:W-:Y:S01]  /*1620*/  UMOV UR4, UR23 ;  /* 0x0000001700047c82 */ /* 0x000fe20008000000 */
[----:B------:R-:W-:Y:S01]  /*1630*/  UMOV UR16, UR17 ;  /* 0x0000001100107c82 */ /* 0x000fe20008000000 */
[----:B------:R-:W-:Y:S02]  /*1640*/  USHF.R.U32.HI UR4, URZ, UR7, UR4 ;  /* 0x00000007ff047299 */ /* 0x000fe40008011604 */
[----:B------:R-:W-:Y:S01]  /*1650*/  @UP4 USHF.R.U32.HI UR5, URZ, UR9, UR16 ;  /* 0x00000009ff054299 */ /* 0x000fe20008011610 */
[----:B------:R-:W-:Y:S01]  /*1660*/  UMOV UR18, UR19 ;  /* 0x0000001300127c82 */ /* 0x000fe20008000000 */
[----:B------:R-:W-:Y:S01]  /*1670*/  UMOV UR20, UR21 ;  /* 0x0000001500147c82 */ /* 0x000fe20008000000 */
[----:B------:R-:W-:-:S02]  /*1680*/  USHF.R.U32.HI UR13, URZ, UR13, UR18 ;  /* 0x0000000dff0d7299 */ /* 0x000fc40008011612 */
[----:B------:R-:W-:Y:S02]  /*1690*/  USEL UR4, UR49, UR4, !UP0 ;  /* 0x0000000431047287 */ /* 0x000fe4000c000000 */
[----:B------:R-:W-:Y:S02]  /*16a0*/  @UP4 USHF.R.U32.HI UR6, URZ, UR9, UR20 ;  /* 0x00000009ff064299 */ /* 0x000fe40008011614 */
[----:B------:R-:W-:Y:S02]  /*16b0*/  UIMAD UR7, UR5, UR25, URZ ;  /* 0x00000019050772a4 */ /* 0x000fe4000f8e02ff */
[----:B------:R-:W-:Y:S02]  /*16c0*/  USEL UR5, UR48, UR13, !UP1 ;  /* 0x0000000d30057287 */ /* 0x000fe4000c800000 */
[----:B------:R-:W-:Y:S02]  /*16d0*/  UIMAD UR11, UR6, UR25, URZ ;  /* 0x00000019060b72a4 */ /* 0x000fe4000f8e02ff */
[----:B------:R-:W-:-:S02]  /*16e0*/  UISETP.GE.AND UP0, UPT, UR4, UR7, UPT ;  /* 0x000000070400728c */ /* 0x000fc4000bf06270 */
[----:B------:R-:W-:Y:S02]  /*16f0*/  UIMAD.WIDE.U32 UR16, UR4, UR8, URZ ;  /* 0x00000008041072a5 */ /* 0x000fe4000f8e00ff */
[----:B------:R-:W-:Y:S02]  /*1700*/  UISETP.GE.OR UP0, UPT, UR5, UR11, UP0 ;  /* 0x0000000b0500728c */ /* 0x000fe40008706670 */
[----:B------:R-:W-:Y:S02]  /*1710*/  UIMAD.WIDE.U32 UR12, UR5, UR8, URZ ;  /* 0x00000008050c72a5 */ /* 0x000fe4000f8e00ff */
[----:B------:R-:W-:Y:S01]  /*1720*/  UIADD3 UR11, UPT, UPT, -UR4, URZ, URZ ;  /* 0x000000ff040b7290 */ /* 0x000fe2000fffe1ff */
[----:B------:R-:W-:Y:S01]  /*1730*/  UMOV UR8, UR17 ;  /* 0x0000001100087c82 */ /* 0x000fe20008000000 */
[----:B------:R-:W-:Y:S02]  /*1740*/  UIADD3 UR12, UPT, UPT, -UR5, URZ, URZ ;  /* 0x000000ff050c7290 */ /* 0x000fe4000fffe1ff */
[----:B------:R-:W-:-:S03]  /*1750*/  USHF.R.U32.HI UR8, URZ, UR9, UR8 ;  /* 0x00000009ff087299 */ /* 0x000fc60008011608 */
[----:B------:R-:W-:Y:S01]  /*1760*/  @!UP0 UMOV UR7, UR13 ;  /* 0x0000000d00078c82 */ /* 0x000fe20008000000 */
[----:B------:R-:W-:Y:S02]  /*1770*/  UIMAD UR49, UR14, UR11, UR49 ;  /* 0x0000000b0e3172a4 */ /* 0x000fe4000f8e0231 */
[----:B------:R-:W-:Y:S02]  /*1780*/  USEL UR8, UR4, UR8, !UP4 ;  /* 0x0000000804087287 */ /* 0x000fe4000e000000 */
[----:B------:R-:W-:Y:S02]  /*1790*/  @!UP0 USHF.R.U32.HI UR7, URZ, UR9, UR7 ;  /* 0x00000009ff078299 */ /* 0x000fe40008011607 */
[----:B------:R-:W-:Y:S02]  /*17a0*/  UIADD3 UR9, UPT, UPT, -UR8, URZ, URZ ;  /* 0x000000ff08097290 */ /* 0x000fe4000fffe1ff */
[----:B------:R-:W-:Y:S02]  /*17b0*/  @!UP0 USEL UR7, UR5, UR7, !UP4 ;  /* 0x0000000705078287 */ /* 0x000fe4000e000000 */
[----:B------:R-:W-:-:S02]  /*17c0*/  UIMAD UR9, UR25, UR9, UR4 ;  /* 0x00000009190972a4 */ /* 0x000fc4000f8e0204 */
[----:B------:R-:W-:Y:S02]  /*17d0*/  @!UP0 UIADD3 UR8, UPT, UPT, UR8, -UR7, URZ ;  /* 0x8000000708088290 */ /* 0x000fe4000fffe0ff */
[----:B------:R-:W-:Y:S02]  /*17e0*/  @!UP0 UIMAD UR6, UR9, UR6, UR7 ;  /* 0x00000006090682a4 */ /* 0x000fe4000f8e0207 */
[----:B------:R-:W-:Y:S02]  /*17f0*/  @!UP0 UIMAD UR4, UR8, UR25, UR5 ;  /* 0x00000019080482a4 */ /* 0x000fe4000f8e0205 */
[----:B------:R-:W-:Y:S02]  /*1800*/  UIMAD UR48, UR26, UR12, UR48 ;  /* 0x0000000c1a3072a4 */ /* 0x000fe4000f8e0230 */
[----:B------:R-:W-:Y:S01]  /*1810*/  UIMAD UR49, UR4, UR14, UR49 ;  /* 0x0000000e043172a4 */ /* 0x000fe2000f8e0231 */
[----:B------:R-:W-:Y:S02]  /*1820*/  @!UP0 UMOV UR5, UR6 ;  /* 0x0000000600058c82 */ /* 0x000fe40008000000 */
[----:B------:R-:W-:-:S12]  /*1830*/  UIMAD UR48, UR5, UR26, UR48 ;  /* 0x0000001a053072a4 */ /* 0x000fd8000f8e0230 */
.L_x_19:
[----:B------:R-:W2:Y:S02]  /*1840*/  LDCU UR4, c[0x0][0xb30] ;  /* 0x00016600ff0477ac */ /* 0x000ea40008000800 */
[----:B--2---:R-:W-:-:S09]  /*1850*/  UISETP.NE.AND UP0, UPT, UR4, 0x1, UPT ;  /* 0x000000010400788c */ /* 0x004fd2000bf05270 */
[----:B------:R-:W-:Y:S05]  /*1860*/  BRA.U UP0, `(.L_x_20) ;  /* 0x0000000100447547 */ /* 0x000fea000b800000 */
[----:B------:R-:W2:Y:S01]  /*1870*/  LDCU.128 UR12, c[0x0][0xb10] ;  /* 0x00016200ff0c77ac */ /* 0x000ea20008000c00 */
[----:B------:R-:W3:Y:S01]  /*1880*/  LDCU UR8, c[0x0][0xb0c] ;  /* 0x00016180ff0877ac */ /* 0x000ee20008000800 */
[----:B------:R-:W4:Y:S01]  /*1890*/  LDCU UR9, c[0x0][0xb20] ;  /* 0x00016400ff0977ac */ /* 0x000f220008000800 */
[----:B--2---:R-:W-:Y:S02]  /*18a0*/  UIMAD.WIDE.U32 UR6, UR48, UR12, URZ ;  /* 0x0000000c300672a5 */ /* 0x004fe4000f8e00ff */
[----:B------:R-:W-:Y:S02]  /*18b0*/  UIMAD.WIDE.U32 UR4, UR49, UR15, URZ ;  /* 0x0000000f310472a5 */ /* 0x000fe4000f8e00ff */
[----:B---3--:R-:W-:Y:S02]  /*18c0*/  UISETP.NE.AND UP1, UPT, UR8, 0x1, UPT ;  /* 0x000000010800788c */ /* 0x008fe4000bf25270 */
[----:B------:R-:W-:Y:S01]  /*18d0*/  UISETP.NE.AND UP0, UPT, UR14, 0x1, UPT ;  /* 0x000000010e00788c */ /* 0x000fe2000bf05270 */
[----:B------:R-:W-:-:S02]  /*18e0*/  UMOV UR6, UR7 ;  /* 0x0000000700067c82 */ /* 0x000fc40008000000 */
[----:B------:R-:W-:Y:S01]  /*18f0*/  UMOV UR4, UR5 ;  /* 0x0000000500047c82 */ /* 0x000fe20008000000 */
[----:B------:R-:W-:Y:S02]  /*1900*/  USHF.R.U32.HI UR6, URZ, UR13, UR6 ;  /* 0x0000000dff067299 */ /* 0x000fe40008011606 */
[----:B----4-:R-:W-:Y:S02]  /*1910*/  USHF.R.U32.HI UR4, URZ, UR9, UR4 ;  /* 0x00000009ff047299 */ /* 0x010fe40008011604 */
[----:B------:R-:W-:Y:S02]  /*1920*/  USEL UR5, UR48, UR6, !UP1 ;  /* 0x0000000630057287 */ /* 0x000fe4000c800000 */
[----:B------:R-:W-:-:S04]  /*1930*/  USEL UR4, UR49, UR4, !UP0 ;  /* 0x0000000431047287 */ /* 0x000fc8000c000000 */
[----:B------:R-:W-:Y:S02]  /*1940*/  UIADD3 UR6, UPT, UPT, UR5, -UR4, URZ ;  /* 0x8000000405067290 */ /* 0x000fe4000fffe0ff */
[----:B------:R-:W-:Y:S02]  /*1950*/  UIADD3 UR4, UPT, UPT, -UR5, UR4, URZ ;  /* 0x0000000405047290 */ /* 0x000fe4000fffe1ff */
[----:B------:R-:W-:Y:S02]  /*1960*/  UIMAD UR49, UR6, UR14, UR49 ;  /* 0x0000000e063172a4 */ /* 0x000fe4000f8e0231 */
[----:B------:R-:W-:-:S12]  /*1970*/  UIMAD UR48, UR4, UR8, UR48 ;  /* 0x00000008043072a4 */ /* 0x000fd8000f8e0230 */
.L_x_20:
[----:B------:R-:W-:Y:S01]  /*1980*/  BAR.SYNC.DEFER_BLOCKING 0x0 ;  /* 0x0000000000007b1d */ /* 0x000fe20000010000 */
[----:B------:R-:W-:Y:S01]  /*1990*/  UISETP.NE.AND UP0, UPT, UR10, 0x2, UPT ;  /* 0x000000020a00788c */ /* 0x000fe2000bf05270 */
[----:B-1----:R-:W-:-:S04]  /*19a0*/  IMAD.U32 R0, RZ, RZ, UR10 ;  /* 0x0000000aff007e24 */ /* 0x002fc8000f8e00ff */
[----:B------:R-:W1:Y:S01]  /*19b0*/  LDCU UR37, c[0x0][0xb24] ;  /* 0x00016480ff2577ac */ /* 0x000e620008000800 */
[----:B------:R-:W-:Y:S02]  /*19c0*/  ISETP.NE.OR P1, PT, R0, 0x2, !P2 ;  /* 0x000000020000780c */ /* 0x000fe40005725670 */
[----:B------:R-:W-:Y:S01]  /*19d0*/  LOP3.LUT R0, R2, 0x1f, RZ, 0xc0, !PT ;  /* 0x0000001f02007812 */ /* 0x000fe200078ec0ff */
[----:B------:R-:W-:Y:S10]  /*19e0*/  BRA.U UP0, `(.L_x_21) ;  /* 0x0000001500087547 */ /* 0x000ff4000b800000 */
[----:B------:R-:W-:-:S08]  /*19f0*/  NOP ;  /* 0x0000000000007918 */ /* 0x000fd00000000000 */
[----:B------:R-:W2:-:S00]  /*1a00*/  USETMAXREG.DEALLOC.CTAPOOL 0x30 ;  /* 0x00000030000079c8 */ /* 0x000e8000080e0500 */
[----:B------:R-:W3:Y:S01]  /*1a10*/  LDCU UR6, c[0x0][0x38c] ;  /* 0x00007180ff0677ac */ /* 0x000ee20008000800 */
[----:B------:R-:W-:Y:S02]  /*1a20*/  PLOP3.LUT P3, PT, PT, PT, UP3, 0x80, 0x8 ;  /* 0x000000000008781c */ /* 0x000fe40003f6f038 */
[----:B--2---:R-:W-:Y:S01]  /*1a30*/  ISETP.EQ.OR P0, PT, R0, RZ, P1 ;  /* 0x000000ff0000720c */ /* 0x004fe20000f02670 */
[----:B------:R-:W-:Y:S01]  /*1a40*/  UMOV UR21, 0x400 ;  /* 0x0000040000157882 */ /* 0x000fe20000000000 */
[----:B------:R-:W-:Y:S01]  /*1a50*/  PLOP3.LUT P3, PT, P3, PT, PT, 0x8, 0x80 ;  /* 0x000000000080781c */ /* 0x000fe20001f6e170 */
[----:B------:R-:W-:Y:S01]  /*1a60*/  ULEA UR21, UR50, UR21, 0x18 ;  /* 0x0000001532157291 */ /* 0x000fe2000f8ec0ff */
[----:B------:R-:W2:Y:S01]  /*1a70*/  LDCU UR43, c[0x0][0x370] ;  /* 0x00006e00ff2b77ac */ /* 0x000ea20008000800 */
[----:B------:R-:W4:Y:S07]  /*1a80*/  LDCU.64 UR26, c[0x0][0x348] ;  /* 0x00006900ff1a77ac */ /* 0x000f2e0008000a00 */
[----:B------:R-:W-:Y:S01]  /*1a90*/  SYNCS.ARRIVE.TRANS64.A1T0 RZ, [UR21+0x1c0], RZ ;  /* 0x0001c0ffffff79a7 */ /* 0x000fe20008100015 */
[----:B------:R-:W1:Y:S01]  /*1aa0*/  LDCU UR42, c[0x0][0x374] ;  /* 0x00006e80ff2a77ac */ /* 0x000e620008000800 */
[----:B---3--:R-:W-:-:S02]  /*1ab0*/  UIADD3 UR5, UPT, UPT, UR6, 0x7f, URZ ;  /* 0x0000007f06057890 */ /* 0x008fc4000fffe0ff */
[----:B------:R-:W-:Y:S02]  /*1ac0*/  UIADD3 UR47, UPT, UPT, UR6, 0xfe, URZ ;  /* 0x000000fe062f7890 */ /* 0x000fe4000fffe0ff */
[----:B------:R-:W-:Y:S01]  /*1ad0*/  USHF.R.S32.HI UR4, URZ, 0x1f, UR5 ;  /* 0x0000001fff047899 */ /* 0x000fe20008011405 */
[----:B------:R-:W-:Y:S01]  /*1ae0*/  UMOV UR38, URZ ;  /* 0x000000ff00267c82 */ /* 0x000fe20008000000 */
[----:B------:R-:W-:Y:S02]  /*1af0*/  UMOV UR40, URZ ;  /* 0x000000ff00287c82 */ /* 0x000fe40008000000 */
[----:B------:R-:W-:Y:S01]  /*1b00*/  ULEA.HI UR4, UR4, UR5, URZ, 0x7 ;  /* 0x0000000504047291 */ /* 0x000fe2000f8f38ff */
[----:B------:R-:W-:Y:S02]  /*1b10*/  UMOV UR41, URZ ;  /* 0x000000ff00297c82 */ /* 0x000fe40008000000 */
[----:B------:R-:W-:Y:S01]  /*1b20*/  UMOV UR5, URZ ;  /* 0x000000ff00057c82 */ /* 0x000fe20008000000 */
[----:B------:R-:W-:-:S02]  /*1b30*/  USHF.R.S32.HI UR45, URZ, 0x7, UR4 ;  /* 0x00000007ff2d7899 */ /* 0x000fc40008011404 */
[----:B------:R-:W-:Y:S02]  /*1b40*/  UIADD3 UR4, UPT, UPT, UR6, -0x1, URZ ;  /* 0xffffffff06047890 */ /* 0x000fe4000fffe0ff */
[----:B------:R-:W-:Y:S02]  /*1b50*/  UISETP.LT.U32.AND UP0, UPT, UR45, 0x5, UPT ;  /* 0x000000052d00788c */ /* 0x000fe4000bf01070 */
[----:B------:R-:W-:Y:S02]  /*1b60*/  UISETP.GE.U32.AND UP1, UPT, UR4, -0xff, UPT ;  /* 0xffffff010400788c */ /* 0x000fe4000bf26070 */
[----:B------:R-:W-:Y:S01]  /*1b70*/  USEL UR44, UR45, 0x5, UP0 ;  /* 0x000000052d2c7887 */ /* 0x000fe20008000000 */
[----:B------:R-:W-:Y:S01]  /*1b80*/  UMOV UR6, 0x1 ;  /* 0x0000000100067882 */ /* 0x000fe20000000000 */
[----:B------:R-:W-:Y:S02]  /*1b90*/  UMOV UR39, 0x1 ;  /* 0x0000000100277882 */ /* 0x000fe40000000000 */
[----:B------:R-:W-:-:S02]  /*1ba0*/  UIADD3 UR25, UPT, UPT, UR44, -0x1, URZ ;  /* 0xffffffff2c197890 */ /* 0x000fc4000fffe0ff */
[----:B------:R-:W-:-:S03]  /*1bb0*/  UIADD3 UR46, UPT, UPT, UR45, -UR44, URZ ;  /* 0x8000002c2d2e7290 */ /* 0x000fc6000fffe0ff */
[----:B------:R-:W-:-:S04]  /*1bc0*/  @UP1 UIADD3 UR25, UPT, UPT, UR44, URZ, URZ ;  /* 0x000000ff2c191290 */ /* 0x000fc8000fffe0ff */
[----:B-12-4-:R-:W-:-:S12]  /*1bd0*/  UIADD3 UR25, UPT, UPT, UR25, 0x1, URZ ;  /* 0x0000000119197890 */ /* 0x016fd8000fffe0ff */
.L_x_41:
[----:B------:R-:W-:-:S09]  /*1be0*/  UISETP.NE.AND UP0, UPT, UR50, URZ, UPT ;  /* 0x000000ff3200728c */ /* 0x000fd2000bf05270 */
[----:B------:R-:W-:Y:S05]  /*1bf0*/  BRA.U UP0, `(.L_x_22) ;  /* 0x00000001002c7547 */ /* 0x000fea000b800000 */
[----:B------:R-:W-:Y:S01]  /*1c00*/  ULEA UR4, UR41, UR21, 0x3 ;  /* 0x0000001529047291 */ /* 0x000fe2000f8e18ff */
[----:B------:R-:W-:-:S04]  /*1c10*/  MOV R3, UR39 ;  /* 0x0000002700037c02 */ /* 0x000fc80008000f00 */
[----:B------:R-:W-:-:S04]  /*1c20*/  SHF.L.U32 R3, R3, 0x1f, RZ ;  /* 0x0000001f03037819 */ /* 0x000fc800000006ff */
[----:B------:R-:W1:Y:S02]  /*1c30*/  SYNCS.PHASECHK.TRANS64.TRYWAIT P2, [UR4+0x188], R3 ;  /* 0x00018803ff0075a7 */ /* 0x000e640008041104 */
[----:B-1----:R-:W-:Y:S05]  /*1c40*/  @!P2 BRA `(.L_x_23) ;  /* 0x000000b00074a947 */ /* 0x002fea0003800000 */
.L_x_143:
[----:B------:R-:W-:Y:S01]  /*1c50*/  SYNCS.ARRIVE.TRANS64.A1T0 RZ, [UR4+0x160], RZ ;  /* 0x000160ffffff79a7 */ /* 0x000fe20008100004 */
[----:B------:R-:W-:-:S04]  /*1c60*/  UIADD3 UR4, UPT, UPT, UR41, 0x1, URZ ;  /* 0x0000000129047890 */ /* 0x000fc8000fffe0ff */
[----:B------:R-:W-:-:S04]  /*1c70*/  UISETP.NE.AND UP0, UPT, UR4, 0x5, UPT ;  /* 0x000000050400788c */ /* 0x000fc8000bf05270 */
[----:B------:R-:W-:Y:S02]  /*1c80*/  USEL UR7, URZ, 0x1, UP0 ;  /* 0x00000001ff077887 */ /* 0x000fe40008000000 */
[----:B------:R-:W-:Y:S02]  /*1c90*/  USEL UR41, UR4, URZ, UP0 ;  /* 0x000000ff04297287 */ /* 0x000fe40008000000 */
[----:B------:R-:W-:-:S12]  /*1ca0*/  ULOP3.LUT UR39, UR39, UR7, URZ, 0x3c, !UPT ;  /* 0x0000000727277292 */ /* 0x000fd8000f8e3cff */
.L_x_22:
[----:B------:R-:W-:Y:S01]  /*1cb0*/  ULEA UR4, UR5, UR21, 0x3 ;  /* 0x0000001505047291 */ /* 0x000fe2000f8e18ff */
[----:B-1----:R-:W-:Y:S01]  /*1cc0*/  MOV R0, UR6 ;  /* 0x0000000600007c02 */ /* 0x002fe20008000f00 */
[----:B------:R-:W-:Y:S02]  /*1cd0*/  UISETP.GE.U32.AND UP0, UPT, UR47, 0xff, UPT ;  /* 0x000000ff2f00788c */ /* 0x000fe4000bf06070 */
[----:B------:R-:W-:Y:S01]  /*1ce0*/  USHF.L.U32 UR35, UR48, 0x7, URZ ;  /* 0x0000000730237899 */ /* 0x000fe200080006ff */
[----:B------:R-:W-:Y:S01]  /*1cf0*/  SHF.L.U32 R0, R0, 0x1f, RZ ;  /* 0x0000001f00007819 */ /* 0x000fe200000006ff */
[----:B------:R-:W-:Y:S01]  /*1d00*/  USHF.L.U32 UR11, UR49, 0x7, URZ ;  /* 0x00000007310b7899 */ /* 0x000fe200080006ff */
[----:B------:R-:W-:Y:S02]  /*1d10*/  UMOV UR7, URZ ;  /* 0x000000ff00077c82 */ /* 0x000fe40008000000 */
[----:B------:R1:W2:Y:S02]  /*1d20*/  SYNCS.PHASECHK.TRANS64.TRYWAIT P2, [UR4+0x28], R0 ;  /* 0x00002800ff0075a7 */ /* 0x0002a40008041104 */
[----:B------:R-:W-:Y:S07]  /*1d30*/  BRA.U !UP0, `(.L_x_24) ;  /* 0x0000000108bc7547 */ /* 0x000fee000b800000 */
[----:B------:R-:W-:Y:S01]  /*1d40*/  UMOV UR13, URZ ;  /* 0x000000ff000d7c82 */ /* 0x000fe20008000000 */
[----:B------:R-:W-:-:S05]  /*1d50*/  UMOV UR4, UR5 ;  /* 0x0000000500047c82 */ /* 0x000fca0008000000 */
.L_x_30:
[----:B---3--:R-:W-:Y:S01]  /*1d60*/  ULEA UR33, UR4, UR21, 0x3 ;  /* 0x0000001504217291 */ /* 0x008fe2000f8e18ff */
[----:B--2---:R-:W-:Y:S01]  /*1d70*/  @!P1 MOV R2, 0x8000 ;  /* 0x0000800000029802 */ /* 0x004fe20000000f00 */
[----:B--2-4-:R-:W-:Y:S10]  /*1d80*/  @P2 BRA `(.L_x_25) ;  /* 0x0000000000102947 */ /* 0x014ff40003800000 */
[----:B------:R-:W-:-:S04]  /*1d90*/  MOV R3, UR6 ;  /* 0x0000000600037c02 */ /* 0x000fc80008000f00 */
[----:B------:R-:W-:-:S04]  /*1da0*/  SHF.L.U32 R3, R3, 0x1f, RZ ;  /* 0x0000001f03037819 */ /* 0x000fc800000006ff */
[----:B------:R-:W2:Y:S02]  /*1db0*/  SYNCS.PHASECHK.TRANS64.TRYWAIT P2, [UR33+0x28], R3 ;  /* 0x00002803ff0075a7 */ /* 0x000ea40008041121 */
[----:B--2---:R-:W-:Y:S05]  /*1dc0*/  @!P2 BRA `(.L_x_26) ;  /* 0x000000b0002ca947 */ /* 0x004fea0003800000 */
.L_x_25:
[----:B------:R2:W-:Y:S01]  /*1dd0*/  @!P1 SYNCS.ARRIVE.TRANS64 RZ, [UR33], R2 ;  /* 0x00000002ffff99a7 */ /* 0x0005e20008000021 */
[----:B------:R-:W-:-:S04]  /*1de0*/  ULOP3.LUT UR5, UR24, 0x2, URZ, 0xfc, !UPT ;  /* 0x0000000218057892 */ /* 0x000fc8000f8efcff */
[----:B------:R-:W-:-:S09]  /*1df0*/  UISETP.NE.AND UP0, UPT, UR5, 0x2, UPT ;  /* 0x000000020500788c */ /* 0x000fd2000bf05270 */
[----:B------:R-:W-:Y:S05]  /*1e00*/  BRA.U UP0, `(.L_x_27) ;  /* 0x0000000100047547 */ /* 0x000fea000b800000 */
[----:B------:R-:W-:Y:S05]  /*1e10*/  BPT.TRAP 0x1 ;  /* 0x000000040000795c */ /* 0x000fea0000300000 */
.L_x_27:
[----:B------:R-:W-:Y:S04]  /*1e20*/  BSSY.RECONVERGENT B0, `(.L_x_28) ;  /* 0x0000003000007945 */ /* 0x000fe80003800200 */
[----:B------:R-:W-:Y:S05]  /*1e30*/  @P0 BRA `(.L_x_29) ;  /* 0x0000000000040947 */ /* 0x000fea0003800000 */
[----:B------:R-:W-:Y:S05]  /*1e40*/  BPT.TRAP 0x1 ;  /* 0x000000040000795c */ /* 0x000fea0000300000 */
.L_x_29:
[----:B------:R-:W-:Y:S05]  /*1e50*/  BSYNC.RECONVERGENT B0 ;  /* 0x0000000000007941 */ /* 0x000fea0003800200 */
.L_x_28:
[----:B------:R-:W-:Y:S02]  /*1e60*/  UIADD3 UR5, UPT, UPT, UR4, 0x1, URZ ;  /* 0x0000000104057890 */ /* 0x000fe4000fffe0ff */
[----:B------:R-:W-:Y:S02]  /*1e70*/  ULEA UR8, UR4, UR21, 0xe ;  /* 0x0000001504087291 */ /* 0x000fe4000f8e70ff */
[----:B------:R-:W-:Y:S02]  /*1e80*/  UISETP.NE.AND UP0, UPT, UR5, 0x5, UPT ;  /* 0x000000050500788c */ /* 0x000fe4000bf05270 */
[----:B------:R-:W-:Y:S02]  /*1e90*/  UIADD3 UR16, UP1, UPT, UR26, 0x80, URZ ;  /* 0x000000801a107890 */ /* 0x000fe4000ff3e0ff */
[----:B------:R-:W-:Y:S02]  /*1ea0*/  USEL UR7, URZ, 0x1, UP0 ;  /* 0x00000001ff077887 */ /* 0x000fe40008000000 */
[----:B------:R-:W-:-:S02]  /*1eb0*/  USEL UR5, UR5, URZ, UP0 ;  /* 0x000000ff05057287 */ /* 0x000fc40008000000 */
[----:B------:R-:W-:Y:S02]  /*1ec0*/  ULOP3.LUT UR6, UR6, UR7, URZ, 0x3c, !UPT ;  /* 0x0000000706067292 */ /* 0x000fe4000f8e3cff */
[----:B------:R-:W-:Y:S02]  /*1ed0*/  UIADD3 UR14, UP0, UPT, UR26, 0x180, URZ ;  /* 0x000001801a0e7890 */ /* 0x000fe4000ff1e0ff */
[----:B------:R-:W-:Y:S02]  /*1ee0*/  ULEA UR7, UR5, UR21, 0x3 ;  /* 0x0000001505077291 */ /* 0x000fe4000f8e18ff */
[----:B-1----:R-:W-:Y:S01]  /*1ef0*/  MOV R0, UR6 ;  /* 0x0000000600007c02 */ /* 0x002fe20008000f00 */
[----:B------:R-:W-:Y:S02]  /*1f00*/  USHF.L.U32 UR34, UR13, 0x7, URZ ;  /* 0x000000070d227899 */ /* 0x000fe400080006ff */
[----:B------:R-:W-:Y:S01]  /*1f10*/  UIADD3.X UR17, UPT, UPT, URZ, UR27, URZ, UP1, !UPT ;  /* 0x0000001bff117290 */ /* 0x000fe20008ffe4ff */
[----:B------:R-:W-:Y:S01]  /*1f20*/  SHF.L.U32 R0, R0, 0x1f, RZ ;  /* 0x0000001f00007819 */ /* 0x000fe200000006ff */
[----:B------:R-:W-:-:S02]  /*1f30*/  UIADD3 UR32, UPT, UPT, UR8, 0x8800, URZ ;  /* 0x0000880008207890 */ /* 0x000fc4000fffe0ff */
[----:B------:R-:W-:Y:S01]  /*1f40*/  UIADD3 UR8, UPT, UPT, UR8, 0x1c800, URZ ;  /* 0x0001c80008087890 */ /* 0x000fe2000fffe0ff */
[----:B------:R3:W4:Y:S01]  /*1f50*/  SYNCS.PHASECHK.TRANS64.TRYWAIT P2, [UR7+0x28], R0 ;  /* 0x00002800ff0075a7 */ /* 0x0007220008041107 */
[----:B------:R-:W-:Y:S01]  /*1f60*/  UIADD3.X UR15, UPT, UPT, URZ, UR27, URZ, UP0, !UPT ;  /* 0x0000001bff0f7290 */ /* 0x000fe200087fe4ff */
[----:B------:R-:W-:Y:S01]  /*1f70*/  UMOV UR18, 0x0 ;  /* 0x0000000000127882 */ /* 0x000fe20000000000 */
[----:B------:R-:W-:Y:S01]  /*1f80*/  UMOV UR19, 0x10000000 ;  /* 0x1000000000137882 */ /* 0x000fe20000000000 */
[----:B------:R-:W-:Y:S01]  /*1f90*/  UMOV UR12, UR36 ;  /* 0x00000024000c7c82 */ /* 0x000fe20008000000 */
[----:B------:R-:W-:Y:S01]  /*1fa0*/  UMOV UR9, UR33 ;  /* 0x0000002100097c82 */ /* 0x000fe20008000000 */
[----:B------:R-:W-:Y:S01]  /*1fb0*/  UMOV UR10, UR34 ;  /* 0x00000022000a7c82 */ /* 0x000fe20008000000 */
[----:B------:R3:W-:Y:S01]  /*1fc0*/  UTMALDG.3D [UR32], [UR16], desc[UR18] ;  /* 0x00001220100075b4 */ /* 0x0007e20008011000 */
[----:B------:R-:W-:Y:S01]  /*1fd0*/  UIADD3 UR13, UPT, UPT, UR13, 0x1, URZ ;  /* 0x000000010d0d7890 */ /* 0x000fe2000fffe0ff */
[----:B------:R-:W-:Y:S01]  /*1fe0*/  UMOV UR7, UR25 ;  /* 0x0000001900077c82 */ /* 0x000fe20008000000 */
[----:B------:R-:W-:-:S02]  /*1ff0*/  UMOV UR4, UR5 ;  /* 0x0000000500047c82 */ /* 0x000fc40008000000 */
[----:B------:R-:W-:Y:S01]  /*2000*/  UISETP.NE.AND UP0, UPT, UR13, UR25, UPT ;  /* 0x000000190d00728c */ /* 0x000fe2000bf05270 */
[----:B------:R3:W-:Y:S08]  /*2010*/  UTMALDG.3D [UR8], [UR14], desc[UR18] ;  /* 0x000012080e0075b4 */ /* 0x0007f00008011000 */
[----:B------:R-:W-:Y:S05]  /*2020*/  BRA.U UP0, `(.L_x_30) ;  /* 0xfffffffd004c7547 */ /* 0x000fea000b83ffff */
.L_x_24:
[----:B------:R-:W-:Y:S01]  /*2030*/  ULEA UR4, UR5, UR21, 0x3 ;  /* 0x0000001505047291 */ /* 0x000fe2000f8e18ff */
[----:B-1-3--:R-:W-:Y:S01]  /*2040*/  MOV R0, UR6 ;  /* 0x0000000600007c02 */ /* 0x00afe20008000f00 */
[----:B------:R-:W-:Y:S01]  /*2050*/  @!P3 SYNCS.ARRIVE.TRANS64.A1T0 RZ, [UR21+0x108], RZ ;  /* 0x000108ffffffb9a7 */ /* 0x000fe20008100015 */
[----:B------:R-:W-:Y:S02]  /*2060*/  UISETP.GT.AND UP0, UPT, UR45, UR44, UPT ;  /* 0x0000002c2d00728c */ /* 0x000fe4000bf04270 */
[----:B------:R-:W-:-:S04]  /*2070*/  SHF.L.U32 R0, R0, 0x1f, RZ ;  /* 0x0000001f00007819 */ /* 0x000fc800000006ff */
[----:B--2-4-:R1:W2:Y:S03]  /*2080*/  SYNCS.PHASECHK.TRANS64.TRYWAIT P2, [UR4+0x28], R0 ;  /* 0x00002800ff0075a7 */ /* 0x0142a60008041104 */
[----:B------:R-:W-:Y:S05]  /*2090*/  BRA.U !UP0, `(.L_x_31) ;  /* 0x0000000108c07547 */ /* 0x000fea000b800000 */
[----:B------:R-:W-:Y:S01]  /*20a0*/  UIADD3 UR13, UPT, UPT, UR46, UR7, URZ ;  /* 0x000000072e0d7290 */ /* 0x000fe2000fffe0ff */
[----:B------:R-:W-:-:S11]  /*20b0*/  UMOV UR4, UR5 ;  /* 0x0000000500047c82 */ /* 0x000fd60008000000 */
.L_x_37:
[----:B------:R-:W-:Y:S01]  /*20c0*/  ULEA UR17, UR4, UR21, 0x3 ;  /* 0x0000001504117291 */ /* 0x000fe2000f8e18ff */
[----:B--2---:R-:W-:Y:S01]  /*20d0*/  @!P1 MOV R2, 0x8000 ;  /* 0x0000800000029802 */ /* 0x004fe20000000f00 */
[----:B--2-4-:R-:W-:Y:S10]  /*20e0*/  @P2 BRA `(.L_x_32) ;  /* 0x0000000000102947 */ /* 0x014ff40003800000 */
[----:B------:R-:W-:-:S04]  /*20f0*/  MOV R3, UR6 ;  /* 0x0000000600037c02 */ /* 0x000fc80008000f00 */
[----:B------:R-:W-:-:S04]  /*2100*/  SHF.L.U32 R3, R3, 0x1f, RZ ;  /* 0x0000001f03037819 */ /* 0x000fc800000006ff */
[----:B------:R-:W2:Y:S02]  /*2110*/  SYNCS.PHASECHK.TRANS64.TRYWAIT P2, [UR17+0x28], R3 ;  /* 0x00002803ff0075a7 */ /* 0x000ea40008041111 */
[----:B--2---:R-:W-:Y:S05]  /*2120*/  @!P2 BRA `(.L_x_33) ;  /* 0x000000ac006ca947 */ /* 0x004fea0003800000 */
.L_x_32:
[----:B------:R2:W-:Y:S01]  /*2130*/  @!P1 SYNCS.ARRIVE.TRANS64 RZ, [UR17], R2 ;  /* 0x00000002ffff99a7 */ /* 0x0005e20008000011 */
[----:B------:R-:W-:-:S04]  /*2140*/  ULOP3.LUT UR5, UR24, 0x2, URZ, 0xfc, !UPT ;  /* 0x0000000218057892 */ /* 0x000fc8000f8efcff */
[----:B------:R-:W-:-:S09]  /*2150*/  UISETP.NE.AND UP0, UPT, UR5, 0x2, UPT ;  /* 0x000000020500788c */ /* 0x000fd2000bf05270 */
[----:B------:R-:W-:Y:S05]  /*2160*/  BRA.U UP0, `(.L_x_34) ;  /* 0x0000000100047547 */ /* 0x000fea000b800000 */
[----:B------:R-:W-:Y:S05]  /*2170*/  BPT.TRAP 0x1 ;  /* 0x000000040000795c */ /* 0x000fea0000300000 */
.L_x_34:
[----:B------:R-:W-:Y:S04]  /*2180*/  BSSY.RECONVERGENT B0, `(.L_x_35) ;  /* 0x0000003000007945 */ /* 0x000fe80003800200 */
[----:B------:R-:W-:Y:S05]  /*2190*/  @P0 BRA `(.L_x_36) ;  /* 0x0000000000040947 */ /* 0x000fea0003800000 */
[----:B------:R-:W-:Y:S05]  /*21a0*/  BPT.TRAP 0x1 ;  /* 0x000000040000795c */ /* 0x000fea0000300000 */
.L_x_36:
[----:B------:R-:W-:Y:S05]  /*21b0*/  BSYNC.RECONVERGENT B0 ;  /* 0x0000000000007941 */ /* 0x000fea0003800200 */
.L_x_35:
[----:B------:R-:W-:Y:S02]  /*21c0*/  UIADD3 UR5, UPT, UPT, UR4, 0x1, URZ ;  /* 0x0000000104057890 */ /* 0x000fe4000fffe0ff */
[----:B------:R-:W-:Y:S02]  /*21d0*/  UIADD3 UR14, UP1, UPT, UR26, 0x80, URZ ;  /* 0x000000801a0e7890 */ /* 0x000fe4000ff3e0ff */
[----:B------:R-:W-:Y:S02]  /*21e0*/  UISETP.NE.AND UP0, UPT, UR5, 0x5, UPT ;  /* 0x000000050500788c */ /* 0x000fe4000bf05270 */
[----:B------:R-:W-:Y:S02]  /*21f0*/  USHF.L.U32 UR18, UR7, 0x7, URZ ;  /* 0x0000000707127899 */ /* 0x000fe400080006ff */
[----:B------:R-:W-:Y:S02]  /*2200*/  USEL UR8, URZ, 0x1, UP0 ;  /* 0x00000001ff087887 */ /* 0x000fe40008000000 */
[----:B------:R-:W-:-:S02]  /*2210*/  USEL UR5, UR5, URZ, UP0 ;  /* 0x000000ff05057287 */ /* 0x000fc40008000000 */
[----:B------:R-:W-:Y:S02]  /*2220*/  ULOP3.LUT UR6, UR6, UR8, URZ, 0x3c, !UPT ;  /* 0x0000000806067292 */ /* 0x000fe4000f8e3cff */
[----:B------:R-:W-:Y:S02]  /*2230*/  ULEA UR8, UR5, UR21, 0x3 ;  /* 0x0000001505087291 */ /* 0x000fe4000f8e18ff */
[----:B------:R-:W-:Y:S02]  /*2240*/  UIADD3 UR22, UP0, UPT, UR26, 0x180, URZ ;  /* 0x000001801a167890 */ /* 0x000fe4000ff1e0ff */
[----:B-1----:R-:W-:Y:S01]  /*2250*/  MOV R0, UR6 ;  /* 0x0000000600007c02 */ /* 0x002fe20008000f00 */
[----:B------:R-:W-:Y:S02]  /*2260*/  UIADD3.X UR15, UPT, UPT, URZ, UR27, URZ, UP1, !UPT ;  /* 0x0000001bff0f7290 */ /* 0x000fe40008ffe4ff */
[----:B------:R-:W-:Y:S01]  /*2270*/  UIADD3.X UR23, UPT, UPT, URZ, UR27, URZ, UP0, !UPT ;  /* 0x0000001bff177290 */ /* 0x000fe200087fe4ff */
[----:B------:R-:W-:Y:S01]  /*2280*/  SHF.L.U32 R0, R0, 0x1f, RZ ;  /* 0x0000001f00007819 */ /* 0x000fe200000006ff */
[----:B------:R-:W-:Y:S01]  /*2290*/  UMOV UR28, 0x0 ;  /* 0x00000000001c7882 */ /* 0x000fe20000000000 */
[----:B------:R-:W-:Y:S01]  /*22a0*/  UMOV UR29, 0x10000000 ;  /* 0x10000000001d7882 */ /* 0x000fe20000000000 */
[----:B------:R-:W-:Y:S01]  /*22b0*/  UMOV UR19, UR35 ;  /* 0x0000002300137c82 */ /* 0x000fe20008000000 */
[----:B------:R3:W4:Y:S01]  /*22c0*/  SYNCS.PHASECHK.TRANS64.TRYWAIT P2, [UR8+0x28], R0 ;  /* 0x00002800ff0075a7 */ /* 0x0007220008041108 */
[----:B------:R-:W-:Y:S01]  /*22d0*/  ULEA UR8, UR4, UR21, 0xe ;  /* 0x0000001504087291 */ /* 0x000fe2000f8e70ff */
[----:B------:R-:W-:Y:S01]  /*22e0*/  UMOV UR20, UR36 ;  /* 0x0000002400147c82 */ /* 0x000fe20008000000 */
[----:B------:R-:W-:-:S02]  /*22f0*/  UMOV UR12, UR36 ;  /* 0x00000024000c7c82 */ /* 0x000fc40008000000 */
[----:B------:R-:W-:Y:S02]  /*2300*/  UIADD3 UR16, UPT, UPT, UR8, 0x8800, URZ ;  /* 0x0000880008107890 */ /* 0x000fe4000fffe0ff */
[----:B------:R-:W-:Y:S01]  /*2310*/  UIADD3 UR8, UPT, UPT, UR8, 0x1c800, URZ ;  /* 0x0001c80008087890 */ /* 0x000fe2000fffe0ff */
[----:B------:R-:W-:Y:S01]  /*2320*/  UMOV UR9, UR17 ;  /* 0x0000001100097c82 */ /* 0x000fe20008000000 */
[----:B------:R-:W-:Y:S01]  /*2330*/  UMOV UR10, UR18 ;  /* 0x00000012000a7c82 */ /* 0x000fe20008000000 */
[----:B------:R-:W-:Y:S01]  /*2340*/  UIADD3 UR7, UPT, UPT, UR7, 0x1, URZ ;  /* 0x0000000107077890 */ /* 0x000fe2000fffe0ff */
[----:B------:R-:W-:-:S03]  /*2350*/  UMOV UR4, UR5 ;  /* 0x0000000500047c82 */ /* 0x000fc60008000000 */
[----:B------:R3:W-:Y:S01]  /*2360*/  UTMALDG.3D [UR16], [UR14], desc[UR28] ;  /* 0x00001c100e0075b4 */ /* 0x0007e20008011000 */
[----:B------:R-:W-:Y:S01]  /*2370*/  UISETP.NE.AND UP0, UPT, UR7, UR13, UPT ;  /* 0x0000000d0700728c */ /* 0x000fe2000bf05270 */
[----:B------:R3:W-:Y:S08]  /*2380*/  UTMALDG.3D [UR8], [UR22], desc[UR28] ;  /* 0x00001c08160075b4 */ /* 0x0007f00008011000 */
[----:B---3--:R-:W-:Y:S05]  /*2390*/  BRA.U UP0, `(.L_x_37) ;  /* 0xfffffffd00487547 */ /* 0x008fea000b83ffff */
.L_x_31:
[----:B------:R-:W-:Y:S01]  /*23a0*/  ULEA UR4, UR38, UR21, 0x3 ;  /* 0x0000001526047291 */ /* 0x000fe2000f8e18ff */
[----:B------:R-:W-:Y:S01]  /*23b0*/  MOV R3, UR40 ;  /* 0x0000002800037c02 */ /* 0x000fe20008000f00 */
[----:B------:R-:W-:-:S03]  /*23c0*/  NOP ;  /* 0x0000000000007918 */ /* 0x000fc60000000000 */
[----:B------:R-:W-:-:S04]  /*23d0*/  SHF.L.U32 R3, R3, 0x1f, RZ ;  /* 0x0000001f03037819 */ /* 0x000fc800000006ff */
[----:B--2-4-:R-:W2:Y:S02]  /*23e0*/  SYNCS.PHASECHK.TRANS64.TRYWAIT P2, [UR4+0x110], R3 ;  /* 0x00011003ff0075a7 */ /* 0x014ea40008041104 */
[----:B--2---:R-:W-:Y:S05]  /*23f0*/  @!P2 BRA `(.L_x_38) ;  /* 0x000000a800d0a947 */ /* 0x004fea0003800000 */
.L_x_146:
[----:B------:R-:W-:Y:S02]  /*2400*/  ULEA UR7, UR38, UR21, 0x4 ;  /* 0x0000001526077291 */ /* 0x000fe4000f8e20ff */
[----:B------:R-:W-:Y:S02]  /*2410*/  UIADD3 UR4, UPT, UPT, UR4, 0x138, URZ ;  /* 0x0000013804047890 */ /* 0x000fe4000fffe0ff */
[----:B------:R-:W-:Y:S02]  /*2420*/  UISETP.GE.AND UP0, UPT, UR37, 0x1, UPT ;  /* 0x000000012500788c */ /* 0x000fe4000bf06270 */
[----:B------:R-:W-:-:S03]  /*2430*/  UPRMT UR4, URZ, 0x654, UR4 ;  /* 0x00000654ff047896 */ /* 0x000fc60008000004 */
[----:B------:R-:W2:Y:S01]  /*2440*/  LDS.128 R4, [UR7+0x1d0] ;  /* 0x0001d007ff047984 */ /* 0x000ea20008000c00 */
[----:B------:R-:W-:Y:S01]  /*2450*/  @!PT LDS RZ, [RZ] ;  /* 0x00000000fffff984 */ /* 0x000fe20000000800 */
[----:B------:R-:W-:Y:S01]  /*2460*/  @!PT LDS RZ, [RZ] ;  /* 0x00000000fffff984 */ /* 0x000fe20000000800 */
[----:B------:R-:W-:Y:S01]  /*2470*/  @!PT LDS RZ, [RZ] ;  /* 0x00000000fffff984 */ /* 0x000fe20000000800 */
[----:B------:R-:W-:Y:S01]  /*2480*/  @!PT LDS RZ, [RZ] ;  /* 0x00000000fffff984 */ /* 0x000fe20000000800 */
[----:B------:R3:W-:Y:S06]  /*2490*/  MEMBAR.ALL.CTA ;  /* 0x0000000000007992 */ /* 0x0007ec0000008000 */
[----:B---3--:R-:W3:Y:S02]  /*24a0*/  FENCE.VIEW.ASYNC.S ;  /* 0x00000000000073c6 */ /* 0x008ee40000000000 */
[----:B---3--:R-:W-:Y:S01]  /*24b0*/  SYNCS.ARRIVE.TRANS64.RED.A1T0 RZ, [UR4], RZ ;  /* 0x000000ffffff79a7 */ /* 0x008fe20008100404 */
[----:B--2---:R-:W-:-:S13]  /*24c0*/  LOP3.LUT P2, RZ, R6, 0x1, RZ, 0xc0, !PT ;  /* 0x0000000106ff7812 */ /* 0x004fda000784c0ff */
[----:B------:R-:W-:Y:S01]  /*24d0*/  VOTEU.ANY UP1, P2 ;  /* 0x0000000000ff7886 */ /* 0x000fe20001020100 */
[----:B------:R-:W-:-:S13]  /*24e0*/  PLOP3.LUT P2, PT, PT, PT, UP1, 0x80, 0x8 ;  /* 0x000000000008781c */ /* 0x000fda0003f4f018 */
[----:B------:R-:W-:Y:S02]  /*24f0*/  @P2 MOV R2, R4 ;  /* 0x0000000400022202 */ /* 0x000fe40000000f00 */
[----:B-1----:R-:W-:Y:S02]  /*2500*/  @P2 LOP3.LUT R0, R5, 0xffff, RZ, 0xc0, !PT ;  /* 0x0000ffff05002812 */ /* 0x002fe400078ec0ff */
[----:B------:R-:W-:Y:S02]  /*2510*/  @P2 SHF.R.U32.HI R4, RZ, 0x10, R5 ;  /* 0x00000010ff042819 */ /* 0x000fe40000011605 */
[----:B------:R-:W-:Y:S02]  /*2520*/  @P2 R2UR UR9, R2 ;  /* 0x00000000020922ca */ /* 0x000fe400000e0000 */
[----:B------:R-:W-:Y:S02]  /*2530*/  @P2 R2UR UR8, R0 ;  /* 0x00000000000822ca */ /* 0x000fe400000e0000 */
[----:B------:R-:W-:-:S09]  /*2540*/  @P2 R2UR UR7, R4 ;  /* 0x00000000040722ca */ /* 0x000fd200000e0000 */
[----:B------:R-:W-:Y:S02]  /*2550*/  @UP1 UMOV UR31, UR9 ;  /* 0x00000009001f1c82 */ /* 0x000fe40008000000 */
[----:B------:R-:W-:Y:S02]  /*2560*/  @UP1 UMOV UR30, UR8 ;  /* 0x00000008001e1c82 */ /* 0x000fe40008000000 */
[----:B------:R-:W-:Y:S01]  /*2570*/  @UP1 UMOV UR36, UR7 ;  /* 0x0000000700241c82 */ /* 0x000fe20008000000 */
[----:B------:R-:W-:Y:S05]  /*2580*/  BRA.U !UP0, `(.L_x_39) ;  /* 0x0000000108d47547 */ /* 0x000fea000b800000 */
[----:B------:R-:W1:Y:S01]  /*2590*/  LDCU.128 UR12, c[0x0][0xb10] ;  /* 0x00016200ff0c77ac */ /* 0x000e620008000c00 */
[----:B------:R-:W2:Y:S01]  /*25a0*/  LDCU UR28, c[0x0][0xb20] ;  /* 0x00016400ff1c77ac */ /* 0x000ea20008000800 */
[----:B------:R-:W3:Y:S01]  /*25b0*/  LDCU UR20, c[0x0][0xb0c] ;  /* 0x00016180ff1477ac */ /* 0x000ee20008000800 */
[----:B------:R-:W4:Y:S01]  /*25c0*/  LDCU.64 UR10, c[0x0][0xb28] ;  /* 0x00016500ff0a77ac */ /* 0x000f220008000a00 */
[----:B------:R-:W-:Y:S02]  /*25d0*/  UISETP.NE.AND UP3, UPT, UR37, 0x1, UPT ;  /* 0x000000012500788c */ /* 0x000fe4000bf65270 */
[----:B-1----:R-:W-:Y:S02]  /*25e0*/  UIMAD.WIDE.U32 UR16, UR42, UR15, URZ ;  /* 0x0000000f2a1072a5 */ /* 0x002fe4000f8e00ff */
[----:B------:R-:W-:Y:S02]  /*25f0*/  UIMAD.WIDE.U32 UR8, UR43, UR12, URZ ;  /* 0x0000000c2b0872a5 */ /* 0x000fe4000f8e00ff */
[----:B------:R-:W-:-:S02]  /*2600*/  UISETP.NE.AND UP0, UPT, UR14, 0x1, UPT ;  /* 0x000000010e00788c */ /* 0x000fc4000bf05270 */
[----:B------:R-:W-:Y:S01]  /*2610*/  UIMAD.WIDE.U32 UR22, UR30, UR15, URZ ;  /* 0x0000000f1e1672a5 */ /* 0x000fe2000f8e00ff */
[----:B------:R-:W-:Y:S02]  /*2620*/  UMOV UR16, UR17 ;  /* 0x0000001100107c82 */ /* 0x000fe40008000000 */
[----:B------:R-:W-:Y:S01]  /*2630*/  UMOV UR8, UR9 ;  /* 0x0000000900087c82 */ /* 0x000fe20008000000 */
[----:B--2---:R-:W-:Y:S02]  /*2640*/  USHF.R.U32.HI UR16, URZ, UR28, UR16 ;  /* 0x0000001cff107299 */ /* 0x004fe40008011610 */
[----:B---3--:R-:W-:Y:S02]  /*2650*/  UISETP.NE.AND UP2, UPT, UR20, 0x1, UPT ;  /* 0x000000011400788c */ /* 0x008fe4000bf45270 */
[----:B------:R-:W-:Y:S02]  /*2660*/  USHF.R.U32.HI UR8, URZ, UR13, UR8 ;  /* 0x0000000dff087299 */ /* 0x000fe40008011608 */
[----:B------:R-:W-:-:S02]  /*2670*/  USEL UR7, UR42, UR16, !UP0 ;  /* 0x000000102a077287 */ /* 0x000fc4000c000000 */
[----:B------:R-:W-:Y:S02]  /*2680*/  USEL UR8, UR43, UR8, !UP2 ;  /* 0x000000082b087287 */ /* 0x000fe4000d000000 */
[----:B----4-:R-:W-:Y:S01]  /*2690*/  UIMAD.WIDE.U32 UR16, UR7, UR10, URZ ;  /* 0x0000000a071072a5 */ /* 0x010fe2000f8e00ff */
[----:B------:R-:W-:Y:S01]  /*26a0*/  UMOV UR4, UR23 ;  /* 0x0000001700047c82 */ /* 0x000fe20008000000 */
[----:B------:R-:W-:Y:S02]  /*26b0*/  UIMAD.WIDE.U32 UR18, UR31, UR12, URZ ;  /* 0x0000000c1f1272a5 */ /* 0x000fe4000f8e00ff */
[----:B------:R-:W-:-:S03]  /*26c0*/  UIMAD.WIDE.U32 UR22, UR8, UR10, URZ ;  /* 0x0000000a081672a5 */ /* 0x000fc6000f8e00ff */
[----:B------:R-:W-:Y:S01]  /*26d0*/  UMOV UR16, UR17 ;  /* 0x0000001100107c82 */ /* 0x000fe20008000000 */
[----:B------:R-:W-:Y:S02]  /*26e0*/  USHF.R.U32.HI UR4, URZ, UR28, UR4 ;  /* 0x0000001cff047299 */ /* 0x000fe40008011604 */
[----:B------:R-:W-:Y:S01]  /*26f0*/  @UP3 USHF.R.U32.HI UR7, URZ, UR11, UR16 ;  /* 0x0000000bff073299 */ /* 0x000fe20008011610 */
[----:B------:R-:W-:Y:S01]  /*2700*/  UMOV UR18, UR19 ;  /* 0x0000001300127c82 */ /* 0x000fe20008000000 */
[----:B------:R-:W-:Y:S01]  /*2710*/  UMOV UR22, UR23 ;  /* 0x0000001700167c82 */ /* 0x000fe20008000000 */
[----:B------:R-:W-:Y:S02]  /*2720*/  USHF.R.U32.HI UR13, URZ, UR13, UR18 ;  /* 0x0000000dff0d7299 */ /* 0x000fe40008011612 */
[----:B------:R-:W-:Y:S02]  /*2730*/  USEL UR4, UR30, UR4, !UP0 ;  /* 0x000000041e047287 */ /* 0x000fe4000c000000 */
[----:B------:R-:W-:-:S02]  /*2740*/  @UP3 USHF.R.U32.HI UR8, URZ, UR11, UR22 ;  /* 0x0000000bff083299 */ /* 0x000fc40008011616 */
[----:B------:R-:W-:Y:S02]  /*2750*/  UIMAD UR9, UR37, UR7, URZ ;  /* 0x00000007250972a4 */ /* 0x000fe4000f8e02ff */
[----:B------:R-:W-:Y:S02]  /*2760*/  USEL UR7, UR31, UR13, !UP2 ;  /* 0x0000000d1f077287 */ /* 0x000fe4000d000000 */
[----:B------:R-:W-:Y:S02]  /*2770*/  UIMAD UR12, UR37, UR8, URZ ;  /* 0x00000008250c72a4 */ /* 0x000fe4000f8e02ff */
[----:B------:R-:W-:Y:S02]  /*2780*/  UISETP.GE.AND UP0, UPT, UR4, UR9, UPT ;  /* 0x000000090400728c */ /* 0x000fe4000bf06270 */
[----:B------:R-:W-:Y:S02]  /*2790*/  UIMAD.WIDE.U32 UR16, UR4, UR10, URZ ;  /* 0x0000000a041072a5 */ /* 0x000fe4000f8e00ff */
[----:B------:R-:W-:-:S02]  /*27a0*/  UISETP.GE.OR UP0, UPT, UR7, UR12, UP0 ;  /* 0x0000000c0700728c */ /* 0x000fc40008706670 */
        /* <DEDUP_REMOVED lines=19> */
.L_x_39:
[----:B------:R-:W1:Y:S02]  /*28e0*/  LDCU UR4, c[0x0][0xb30] ;  /* 0x00016600ff0477ac */ /* 0x000e640008000800 */
[----:B-1----:R-:W-:-:S09]  /*28f0*/  UISETP.NE.AND UP0, UPT, UR4, 0x1, UPT ;  /* 0x000000010400788c */ /* 0x002fd2000bf05270 */
[----:B------:R-:W-:Y:S05]  /*2900*/  BRA.U UP0, `(.L_x_40) ;  /* 0x0000000100447547 */ /* 0x000fea000b800000 */
[----:B------:R-:W1:Y:S01]  /*2910*/  LDCU.128 UR12, c[0x0][0xb10] ;  /* 0x00016200ff0c77ac */ /* 0x000e620008000c00 */
[----:B------:R-:W2:Y:S01]  /*2920*/  LDCU UR16, c[0x0][0xb0c] ;  /* 0x00016180ff1077ac */ /* 0x000ea20008000800 */
[----:B------:R-:W3:Y:S01]  /*2930*/  LDCU UR17, c[0x0][0xb20] ;  /* 0x00016400ff1177ac */ /* 0x000ee20008000800 */
[----:B-1----:R-:W-:Y:S02]  /*2940*/  UIMAD.WIDE.U32 UR10, UR31, UR12, URZ ;  /* 0x0000000c1f0a72a5 */ /* 0x002fe4000f8e00ff */
[----:B------:R-:W-:Y:S02]  /*2950*/  UIMAD.WIDE.U32 UR8, UR30, UR15, URZ ;  /* 0x0000000f1e0872a5 */ /* 0x000fe4000f8e00ff */
[----:B--2---:R-:W-:Y:S02]  /*2960*/  UISETP.NE.AND UP2, UPT, UR16, 0x1, UPT ;  /* 0x000000011000788c */ /* 0x004fe4000bf45270 */
[----:B------:R-:W-:Y:S01]  /*2970*/  UISETP.NE.AND UP0, UPT, UR14, 0x1, UPT ;  /* 0x000000010e00788c */ /* 0x000fe2000bf05270 */
[----:B------:R-:W-:-:S02]  /*2980*/  UMOV UR7, UR11 ;  /* 0x0000000b00077c82 */ /* 0x000fc40008000000 */
[----:B------:R-:W-:Y:S01]  /*2990*/  UMOV UR4, UR9 ;  /* 0x0000000900047c82 */ /* 0x000fe20008000000 */
[----:B------:R-:W-:Y:S02]  /*29a0*/  USHF.R.U32.HI UR7, URZ, UR13, UR7 ;  /* 0x0000000dff077299 */ /* 0x000fe40008011607 */
[----:B---3--:R-:W-:Y:S02]  /*29b0*/  USHF.R.U32.HI UR4, URZ, UR17, UR4 ;  /* 0x00000011ff047299 */ /* 0x008fe40008011604 */
[----:B------:R-:W-:Y:S02]  /*29c0*/  USEL UR7, UR31, UR7, !UP2 ;  /* 0x000000071f077287 */ /* 0x000fe4000d000000 */
[----:B------:R-:W-:-:S04]  /*29d0*/  USEL UR4, UR30, UR4, !UP0 ;  /* 0x000000041e047287 */ /* 0x000fc8000c000000 */
[----:B------:R-:W-:Y:S02]  /*29e0*/  UIADD3 UR8, UPT, UPT, UR7, -UR4, URZ ;  /* 0x8000000407087290 */ /* 0x000fe4000fffe0ff */
[----:B------:R-:W-:Y:S02]  /*29f0*/  UIADD3 UR4, UPT, UPT, -UR7, UR4, URZ ;  /* 0x0000000407047290 */ /* 0x000fe4000fffe1ff */
[----:B------:R-:W-:Y:S02]  /*2a00*/  UIMAD UR30, UR8, UR14, UR30 ;  /* 0x0000000e081e72a4 */ /* 0x000fe4000f8e021e */
[----:B------:R-:W-:-:S12]  /*2a10*/  UIMAD UR31, UR4, UR16, UR31 ;  /* 0x00000010041f72a4 */ /* 0x000fd8000f8e021f */
.L_x_40:
[----:B------:R-:W2:Y:S04]  /*2a20*/  LDL R0, [R1+0x8] ;  /* 0x0000080001007983 */ /* 0x000ea80000100800 */
[----:B------:R-:W3:Y:S01]  /*2a30*/  LDL R2, [R1+0xc] ;  /* 0x00000c0001027983 */ /* 0x000ee20000100800 */
[----:B------:R-:W-:-:S04]  /*2a40*/  UIADD3 UR4, UPT, UPT, UR38, 0x1, URZ ;  /* 0x0000000126047890 */ /* 0x000fc8000fffe0ff */
[----:B------:R-:W-:Y:S01]  /*2a50*/  UISETP.NE.AND UP0, UPT, UR4, 0x5, UPT ;  /* 0x000000050400788c */ /* 0x000fe2000bf05270 */
[----:B------:R-:W-:-:S03]  /*2a60*/  PLOP3.LUT P3, PT, PT, PT, PT, 0x80, 0x8 ;  /* 0x000000000008781c */ /* 0x000fc60003f6f070 */
[----:B------:R-:W-:Y:S01]  /*2a70*/  USEL UR38, UR4, URZ, UP0 ;  /* 0x000000ff04267287 */ /* 0x000fe20008000000 */
[----:B--2---:R-:W-:Y:S02]  /*2a80*/  R2UR UR7, R0 ;  /* 0x00000000000772ca */ /* 0x004fe400000e0000 */
[----:B---3--:R-:W-:-:S11]  /*2a90*/  R2UR UR8, R2 ;  /* 0x00000000020872ca */ /* 0x008fd600000e0000 */
[----:B------:R-:W-:Y:S02]  /*2aa0*/  UIADD3 UR49, UPT, UPT, UR30, UR7, URZ ;  /* 0x000000071e317290 */ /* 0x000fe4000fffe0ff */
[----:B------:R-:W-:Y:S02]  /*2ab0*/  USEL UR7, URZ, 0x1, UP0 ;  /* 0x00000001ff077887 */ /* 0x000fe40008000000 */
[----:B------:R-:W-:Y:S02]  /*2ac0*/  UIADD3 UR48, UPT, UPT, UR31, UR8, URZ ;  /* 0x000000081f307290 */ /* 0x000fe4000fffe0ff */
[----:B------:R-:W-:Y:S01]  /*2ad0*/  ULOP3.LUT UR40, UR40, UR7, URZ, 0x3c, !UPT ;  /* 0x0000000728287292 */ /* 0x000fe2000f8e3cff */
[----:B------:R-:W-:Y:S11]  /*2ae0*/  BRA.U UP1, `(.L_x_41) ;  /* 0xfffffff1013c7547 */ /* 0x000ff6000b83ffff */
[----:B------:R-:W-:Y:S01]  /*2af0*/  UIADD3 UR21, UPT, UPT, UR21, 0x28, URZ ;  /* 0x0000002815157890 */ /* 0x000fe2000fffe0ff */
[----:B------:R-:W-:-:S03]  /*2b00*/  MOV R3, UR6 ;  /* 0x0000000600037c02 */ /* 0x000fc60008000f00 */
[----:B------:R-:W-:Y:S01]  /*2b10*/  ULEA UR4, UR5, UR21, 0x3 ;  /* 0x0000001505047291 */ /* 0x000fe2000f8e18ff */
[----:B------:R-:W-:-:S08]  /*2b20*/  SHF.L.U32 R3, R3, 0x1f, RZ ;  /* 0x0000001f03037819 */ /* 0x000fd000000006ff */
[----:B------:R-:W1:Y:S02]  /*2b30*/  SYNCS.PHASECHK.TRANS64.TRYWAIT P0, [UR4], R3 ;  /* 0x00000003ff0075a7 */ /* 0x000e640008001104 */
[----:B-1----:R-:W-:Y:S05]  /*2b40*/  @!P0 BRA `(.L_x_42) ;  /* 0x000000a400148947 */ /* 0x002fea0003800000 */
.L_x_148:
[----:B------:R-:W-:-:S04]  /*2b50*/  UIADD3 UR4, UPT, UPT, UR5, 0x1, URZ ;  /* 0x0000000105047890 */ /* 0x000fc8000fffe0ff */
[----:B------:R-:W-:-:S04]  /*2b60*/  UISETP.NE.AND UP0, UPT, UR4, 0x5, UPT ;  /* 0x000000050400788c */ /* 0x000fc8000bf05270 */
[----:B------:R-:W-:Y:S02]  /*2b70*/  USEL UR5, URZ, 0x1, UP0 ;  /* 0x00000001ff057887 */ /* 0x000fe40008000000 */
[----:B------:R-:W-:Y:S02]  /*2b80*/  USEL UR4, UR4, URZ, UP0 ;  /* 0x000000ff04047287 */ /* 0x000fe40008000000 */
[----:B------:R-:W-:Y:S02]  /*2b90*/  ULOP3.LUT UR6, UR6, UR5, URZ, 0x3c, !UPT ;  /* 0x0000000506067292 */ /* 0x000fe4000f8e3cff */
[----:B------:R-:W-:-:S04]  /*2ba0*/  ULEA UR5, UR4, UR21, 0x3 ;  /* 0x0000001504057291 */ /* 0x000fc8000f8e18ff */
[----:B-1----:R-:W-:-:S04]  /*2bb0*/  MOV R3, UR6 ;  /* 0x0000000600037c02 */ /* 0x002fc80008000f00 */
[----:B------:R-:W-:-:S04]  /*2bc0*/  SHF.L.U32 R3, R3, 0x1f, RZ ;  /* 0x0000001f03037819 */ /* 0x000fc800000006ff */
[----:B------:R-:W1:Y:S02]  /*2bd0*/  SYNCS.PHASECHK.TRANS64.TRYWAIT P0, [UR5], R3 ;  /* 0x00000003ff0075a7 */ /* 0x000e640008001105 */
[----:B-1----:R-:W-:Y:S05]  /*2be0*/  @!P0 BRA `(.L_x_43) ;  /* 0x000000a400048947 */ /* 0x002fea0003800000 */
.L_x_150:
        /* <DEDUP_REMOVED lines=10> */
.L_x_152:
        /* <DEDUP_REMOVED lines=10> */
.L_x_154:
[----:B------:R-:W-:-:S04]  /*2d30*/  UIADD3 UR4, UPT, UPT, UR4, 0x1, URZ ;  /* 0x0000000104047890 */ /* 0x000fc8000fffe0ff */
[----:B------:R-:W-:-:S04]  /*2d40*/  UISETP.NE.AND UP0, UPT, UR4, 0x5, UPT ;  /* 0x000000050400788c */ /* 0x000fc8000bf05270 */
[----:B------:R-:W-:Y:S02]  /*2d50*/  USEL UR5, URZ, 0x1, UP0 ;  /* 0x00000001ff057887 */ /* 0x000fe40008000000 */
[----:B------:R-:W-:Y:S02]  /*2d60*/  USEL UR4, UR4, URZ, UP0 ;  /* 0x000000ff04047287 */ /* 0x000fe40008000000 */
[----:B------:R-:W-:Y:S02]  /*2d70*/  ULOP3.LUT UR5, UR6, UR5, URZ, 0x3c, !UPT ;  /* 0x0000000506057292 */ /* 0x000fe4000f8e3cff */
[----:B------:R-:W-:-:S12]  /*2d80*/  ULEA UR4, UR4, UR21, 0x3 ;  /* 0x0000001504047291 */ /* 0x000fd8000f8e18ff */
.L_x_46:
[----:B-1----:R-:W-:Y:S01]  /*2d90*/  IMAD.U32 R0, RZ, RZ, UR5 ;  /* 0x00000005ff007e24 */ /* 0x002fe2000f8e00ff */
[----:B------:R-:W-:-:S04]  /*2da0*/  MOV R2, UR4 ;  /* 0x0000000400027c02 */ /* 0x000fc80008000f00 */
[----:B------:R-:W-:-:S04]  /*2db0*/  SHF.L.U32 R3, R0, 0x1f, RZ ;  /* 0x0000001f00037819 */ /* 0x000fc800000006ff */
[----:B------:R1:W2:Y:S03]  /*2dc0*/  SYNCS.PHASECHK.TRANS64.TRYWAIT P0, [R2+URZ], R3 ;  /* 0x00000003020075a7 */ /* 0x0002a600080011ff */
[----:B--2---:R-:W-:Y:S05]  /*2dd0*/  @!P0 NANOSLEEP.SYNCS 0x989680 ;  /* 0x009896800000895d */ /* 0x004fea0003900000 */
[----:B------:R-:W2:Y:S02]  /*2de0*/  @!P0 SYNCS.PHASECHK.TRANS64 P0, [R2+URZ], R3 ;  /* 0x00000003020085a7 */ /* 0x000ea400080010ff */
[----:B--2---:R-:W-:Y:S05]  /*2df0*/  @P0 EXIT ;  /* 0x000000000000094d */ /* 0x004fea0003800000 */
[----:B------:R-:W-:Y:S05]  /*2e00*/  BRA `(.L_x_46) ;  /* 0xfffffffc00e07947 */ /* 0x000fea000383ffff */
.L_x_21:
[----:B------:R-:W-:-:S09]  /*2e10*/  UISETP.NE.AND UP0, UPT, UR10, 0x8, UPT ;  /* 0x000000080a00788c */ /* 0x000fd2000bf05270 */
[----:B------:R-:W-:Y:S05]  /*2e20*/  BRA.U UP0, `(.L_x_47) ;  /* 0x0000000d00ec7547 */ /* 0x000fea000b800000 */
[----:B------:R-:W-:-:S08]  /*2e30*/  NOP ;  /* 0x0000000000007918 */ /* 0x000fd00000000000 */
[----:B------:R-:W2:-:S00]  /*2e40*/  USETMAXREG.DEALLOC.CTAPOOL 0x30 ;  /* 0x00000030000079c8 */ /* 0x000e8000080e0500 */
[----:B------:R-:W3:Y:S07]  /*2e50*/  LDCU UR5, c[0x0][0x38c] ;  /* 0x00007180ff0577ac */ /* 0x000eee0008000800 */
[----:B------:R-:W4:Y:S01]  /*2e60*/  S2UR UR6, SR_CgaCtaId ;  /* 0x00000000000679c3 */ /* 0x000f220000008800 */
[----:B------:R-:W5:Y:S01]  /*2e70*/  LDCU UR8, c[0x0][0x38c] ;  /* 0x00007180ff0877ac */ /* 0x000f620008000800 */
[----:B------:R-:W-:-:S06]  /*2e80*/  UMOV UR10, 0x400 ;  /* 0x00000400000a7882 */ /* 0x000fcc0000000000 */
[----:B------:R-:W2:Y:S01]  /*2e90*/  S2UR UR7, SR_CgaCtaId ;  /* 0x00000000000779c3 */ /* 0x000ea20000008800 */
[----:B------:R-:W-:Y:S01]  /*2ea0*/  UMOV UR30, 0x400 ;  /* 0x00000400001e7882 */ /* 0x000fe20000000000 */
[----:B-1----:R-:W-:Y:S02]  /*2eb0*/  UISETP.GE.AND UP5, UPT, UR37, 0x1, UPT ;  /* 0x000000012500788c */ /* 0x002fe4000bfa6270 */
[----:B------:R-:W-:Y:S01]  /*2ec0*/  UISETP.NE.AND UP3, UPT, UR37, 0x1, UPT ;  /* 0x000000012500788c */ /* 0x000fe2000bf65270 */
[----:B------:R-:W-:Y:S01]  /*2ed0*/  UMOV UR28, URZ ;  /* 0x000000ff001c7c82 */ /* 0x000fe20008000000 */
[----:B------:R-:W-:Y:S01]  /*2ee0*/  UMOV UR29, URZ ;  /* 0x000000ff001d7c82 */ /* 0x000fe20008000000 */
[----:B---3--:R-:W-:-:S04]  /*2ef0*/  UIADD3 UR5, UPT, UPT, UR5, 0x7f, URZ ;  /* 0x0000007f05057890 */ /* 0x008fc8000fffe0ff */
[----:B------:R-:W-:Y:S02]  /*2f00*/  USHF.R.S32.HI UR4, URZ, 0x1f, UR5 ;  /* 0x0000001fff047899 */ /* 0x000fe40008011405 */
[----:B-----5:R-:W-:Y:S02]  /*2f10*/  UISETP.GE.AND UP4, UPT, UR8, 0x1, UPT ;  /* 0x000000010800788c */ /* 0x020fe4000bf86270 */
[----:B------:R-:W-:Y:S02]  /*2f20*/  ULEA.HI UR4, UR4, UR5, URZ, 0x7 ;  /* 0x0000000504047291 */ /* 0x000fe4000f8f38ff */
[----:B----4-:R-:W-:Y:S02]  /*2f30*/  ULEA UR10, UR6, UR10, 0x18 ;  /* 0x0000000a060a7291 */ /* 0x010fe4000f8ec0ff */
[----:B------:R-:W-:Y:S01]  /*2f40*/  USHF.R.S32.HI UR4, URZ, 0x7, UR4 ;  /* 0x00000007ff047899 */ /* 0x000fe20008011404 */
[----:B------:R-:W-:Y:S01]  /*2f50*/  UMOV UR8, 0x1 ;  /* 0x0000000100087882 */ /* 0x000fe20000000000 */
[----:B--2---:R-:W-:-:S02]  /*2f60*/  ULEA UR30, UR7, UR30, 0x18 ;  /* 0x0000001e071e7291 */ /* 0x004fc4000f8ec0ff */
[----:B------:R-:W-:Y:S01]  /*2f70*/  UISETP.LT.AND UP0, UPT, UR4, 0x1, UPT ;  /* 0x000000010400788c */ /* 0x000fe2000bf01270 */
[----:B------:R-:W-:-:S03]  /*2f80*/  UMOV UR5, URZ ;  /* 0x000000ff00057c82 */ /* 0x000fc60008000000 */
[----:B------:R-:W-:-:S04]  /*2f90*/  USEL UR4, UR4, 0x1, !UP0 ;  /* 0x0000000104047887 */ /* 0x000fc8000c000000 */
[----:B------:R-:W-:-:S12]  /*2fa0*/  UIADD3 UR32, UPT, UPT, -UR4, URZ, URZ ;  /* 0x000000ff04207290 */ /* 0x000fd8000fffe1ff */
.L_x_54:
[----:B------:R-:W-:Y:S05]  /*2fb0*/  BRA.U !UP4, `(.L_x_48) ;  /* 0x000000010cf87547 */ /* 0x000fea000b800000 */
[----:B------:R-:W1:Y:S01]  /*2fc0*/  LDCU UR12, c[0x0][0x858] ;  /* 0x00010b00ff0c77ac */ /* 0x000e620008000800 */
[----:B------:R-:W-:Y:S01]  /*2fd0*/  CS2R R6, SRZ ;  /* 0x0000000000067805 */ /* 0x000fe2000001ff00 */
[----:B------:R-:W2:Y:S01]  /*2fe0*/  LDCU UR11, c[0x0][0x838] ;  /* 0x00010700ff0b77ac */ /* 0x000ea20008000800 */
[----:B------:R-:W3:Y:S01]  /*2ff0*/  LDCU UR15, c[0x0][0x830] ;  /* 0x00010600ff0f77ac */ /* 0x000ee20008000800 */
[----:B------:R-:W-:Y:S01]  /*3000*/  UMOV UR7, UR32 ;  /* 0x0000002000077c82 */ /* 0x000fe20008000000 */
[----:B------:R-:W-:Y:S01]  /*3010*/  UMOV UR6, URZ ;  /* 0x000000ff00067c82 */ /* 0x000fe20008000000 */
[----:B-1----:R-:W-:Y:S02]  /*3020*/  UIMAD UR12, UR36, UR12, UR49 ;  /* 0x0000000c240c72a4 */ /* 0x002fe4000f8e0231 */
[----:B--2---:R-:W-:Y:S02]  /*3030*/  UIMAD UR11, UR36, UR11, UR48 ;  /* 0x0000000b240b72a4 */ /* 0x004fe4000f8e0230 */
[----:B------:R-:W-:-:S02]  /*3040*/  USHF.R.S32.HI UR14, URZ, 0x1f, UR12 ;  /* 0x0000001fff0e7899 */ /* 0x000fc4000801140c */
[----:B---3--:R-:W-:Y:S02]  /*3050*/  USHF.R.S32.HI UR13, URZ, 0x1f, UR11 ;  /* 0x0000001fff0d7899 */ /* 0x008fe4000801140b */
.L_x_50:
[----:B------:R-:W-:Y:S01]  /*3060*/  ULEA UR4, UR5, UR10, 0x3 ;  /* 0x0000000a05047291 */ /* 0x000fe2000f8e18ff */
[----:B------:R-:W-:Y:S01]  /*3070*/  MOV R3, UR8 ;  /* 0x0000000800037c02 */ /* 0x000fe20008000f00 */
[----:B------:R-:W-:-:S03]  /*3080*/  UISETP.GE.AND UP0, UPT, UR36, UR15, UPT ;  /* 0x0000000f2400728c */ /* 0x000fc6000bf06270 */
[----:B------:R-:W-:-:S04]  /*3090*/  SHF.L.U32 R3, R3, 0x1f, RZ ;  /* 0x0000001f03037819 */ /* 0x000fc800000006ff */
[----:B------:R-:W1:Y:S02]  /*30a0*/  SYNCS.PHASECHK.TRANS64.TRYWAIT P0, [UR4+0x78], R3 ;  /* 0x00007803ff0075a7 */ /* 0x000e640008001104 */
[----:B-1----:R-:W-:Y:S05]  /*30b0*/  @!P0 BRA `(.L_x_49) ;  /* 0x000000a000188947 */ /* 0x002fea0003800000 */
.L_x_156:
[----:B------:R-:W2:Y:S01]  /*30c0*/  LDC.64 R4, c[0x0][0x828] ;  /* 0x00020a00ff047b82 */ /* 0x000ea20000000a00 */
[----:B------:R-:W-:Y:S02]  /*30d0*/  ULEA UR9, UR5, UR10, 0x2 ;  /* 0x0000000a05097291 */ /* 0x000fe4000f8e10ff */
[----:B------:R-:W-:Y:S02]  /*30e0*/  UIADD3 UR5, UPT, UPT, UR5, 0x1, URZ ;  /* 0x0000000105057890 */ /* 0x000fe4000fffe0ff */
[----:B------:R-:W-:-:S03]  /*30f0*/  UIADD3 UR7, UPT, UPT, UR7, 0x1, URZ ;  /* 0x0000000107077890 */ /* 0x000fc6000fffe0ff */
[----:B-1----:R-:W1:Y:S08]  /*3100*/  LDC.64 R2, c[0x0][0x848] ;  /* 0x00021200ff027b82 */ /* 0x002e700000000a00 */
[----:B------:R-:W3:Y:S01]  /*3110*/  LDC R8, c[0x0][0x850] ;  /* 0x00021400ff087b82 */ /* 0x000ee20000000800 */
[----:B--2---:R-:W-:-:S04]  /*3120*/  ISETP.LE.AND P3, PT, R5, UR6, PT ;  /* 0x0000000605007c0c */ /* 0x004fc8000bf63270 */
[----:B------:R-:W-:Y:S02]  /*3130*/  ISETP.LE.OR P3, PT, R4, UR48, P3 ;  /* 0x0000003004007c0c */ /* 0x000fe40009f63670 */
[----:B-1----:R-:W-:Y:S01]  /*3140*/  ISETP.LE.AND P2, PT, R3, UR6, PT ;  /* 0x0000000603007c0c */ /* 0x002fe2000bf43270 */
[----:B------:R-:W-:Y:S01]  /*3150*/  UIADD3 UR6, UPT, UPT, UR6, 0x1, URZ ;  /* 0x0000000106067890 */ /* 0x000fe2000fffe0ff */
[----:B------:R-:W-:Y:S01]  /*3160*/  PLOP3.LUT P3, PT, P3, PT, UP0, 0xea, 0xae ;  /* 0x0000000000ae781c */ /* 0x000fe20001f6fd0a */
[----:B------:R-:W-:Y:S01]  /*3170*/  UISETP.NE.AND UP0, UPT, UR5, 0x5, UPT ;  /* 0x000000050500788c */ /* 0x000fe2000bf05270 */
[----:B------:R-:W-:Y:S02]  /*3180*/  ISETP.LE.OR P2, PT, R2, UR49, P2 ;  /* 0x0000003102007c0c */ /* 0x000fe40009743670 */
[----:B------:R-:W-:Y:S01]  /*3190*/  ISETP.NE.OR P3, PT, R0, RZ, P3 ;  /* 0x000000ff0000720c */ /* 0x000fe20001f65670 */
[----:B------:R-:W-:Y:S01]  /*31a0*/  USEL UR5, UR5, URZ, UP0 ;  /* 0x000000ff05057287 */ /* 0x000fe20008000000 */
[----:B---3--:R-:W-:-:S04]  /*31b0*/  ISETP.LE.OR P2, PT, R8, UR36, P2 ;  /* 0x0000002408007c0c */ /* 0x008fc80009743670 */
[----:B------:R-:W-:-:S07]  /*31c0*/  ISETP.NE.OR P2, PT, R0, RZ, P2 ;  /* 0x000000ff0000720c */ /* 0x000fce0001745670 */
[----:B------:R-:W1:Y:S01]  /*31d0*/  @!P3 LDC.64 R4, c[0x0][0x820] ;  /* 0x00020800ff04bb82 */ /* 0x000e620000000a00 */
[----:B------:R-:W-:-:S04]  /*31e0*/  @!P3 IADD3 R9, P1, PT, R6, UR11, RZ ;  /* 0x0000000b0609bc10 */ /* 0x000fc8000ff3e0ff */
[----:B------:R-:W-:Y:S02]  /*31f0*/  @!P3 LEA.HI.X.SX32 R8, R6, UR13, 0x1, P1 ;  /* 0x0000000d0608bc11 */ /* 0x000fe400088f0eff */
[----:B------:R-:W-:Y:S01]  /*3200*/  @!P2 IADD3 R10, P0, PT, R7, UR12, RZ ;  /* 0x0000000c070aac10 */ /* 0x000fe2000ff1e0ff */
[----:B------:R-:W2:Y:S01]  /*3210*/  @!P2 LDC.64 R2, c[0x0][0x840] ;  /* 0x00021000ff02ab82 */ /* 0x000ea20000000a00 */
[----:B-1----:R-:W-:Y:S02]  /*3220*/  @!P3 LEA R12, P1, R9, R4, 0x2 ;  /* 0x00000004090cb211 */ /* 0x002fe400078210ff */
[----:B------:R-:W-:Y:S02]  /*3230*/  @!P2 LEA.HI.X.SX32 R4, R7, UR14, 0x1, P0 ;  /* 0x0000000e0704ac11 */ /* 0x000fe400080f0eff */
[----:B------:R-:W-:Y:S01]  /*3240*/  @!P3 LEA.HI.X R13, R9, R5, R8, 0x2, P1 ;  /* 0x00000005090db211 */ /* 0x000fe200008f1408 */
[----:B------:R-:W-:Y:S02]  /*3250*/  IMAD.U32 R5, RZ, RZ, UR9 ;  /* 0x00000009ff057e24 */ /* 0x000fe4000f8e00ff */
[----:B------:R-:W1:Y:S01]  /*3260*/  LDC R9, c[0x0][0x834] ;  /* 0x00020d00ff097b82 */ /* 0x000e620000000800 */
[----:B--2---:R-:W-:-:S02]  /*3270*/  @!P2 LEA R2, P0, R10, R2, 0x2 ;  /* 0x000000020a02a211 */ /* 0x004fc400078010ff */
[----:B------:R-:W-:Y:S01]  /*3280*/  @!PT LDS RZ, [RZ] ;  /* 0x00000000fffff984 */ /* 0x000fe20000000800 */
[----:B------:R-:W-:Y:S01]  /*3290*/  @!PT LDS RZ, [RZ] ;  /* 0x00000000fffff984 */ /* 0x000fe20000000800 */
[----:B------:R-:W-:Y:S01]  /*32a0*/  @!PT LDS RZ, [RZ] ;  /* 0x00000000fffff984 */ /* 0x000fe20000000800 */
[----:B------:R2:W-:Y:S02]  /*32b0*/  @!P3 LDGSTS.E.LTC128B [R5+0x30800], desc[UR60][R12.64] ;  /* 0x308000000c05bfae */ /* 0x0005e4000b9a123c */
[----:B------:R-:W-:-:S03]  /*32c0*/  @!P2 LEA.HI.X R3, R10, R3, R4, 0x2, P0 ;  /* 0x000000030a03a211 */ /* 0x000fc600000f1404 */
[----:B------:R-:W3:Y:S02]  /*32d0*/  LDC R4, c[0x0][0x854] ;  /* 0x00021500ff047b82 */ /* 0x000ee40000000800 */
[----:B------:R2:W-:Y:S01]  /*32e0*/  @!P2 LDGSTS.E.LTC128B [R5+0x30820], desc[UR60][R2.64] ;  /* 0x308200000205afae */ /* 0x0005e2000b9a123c */
[----:B------:R-:W-:-:S03]  /*32f0*/  NOP ;  /* 0x0000000000007918 */ /* 0x000fc60000000000 */
[----:B------:R-:W-:Y:S01]  /*3300*/  ARRIVES.LDGSTSBAR.64.ARVCNT [UR4+0x50] ;  /* 0x00005000ff0079b0 */ /* 0x000fe20008001a04 */
[----:B-1----:R-:W-:Y:S02]  /*3310*/  IMAD.IADD R6, R6, 0x1, R9 ;  /* 0x0000000106067824 */ /* 0x002fe400078e0209 */
[----:B---3--:R-:W-:Y:S01]  /*3320*/  IMAD.IADD R7, R7, 0x1, R4 ;  /* 0x0000000107077824 */ /* 0x008fe200078e0204 */
[----:B------:R-:W-:Y:S01]  /*3330*/  NOP ;  /* 0x0000000000007918 */ /* 0x000fe20000000000 */
[----:B------:R-:W-:Y:S01]  /*3340*/  SYNCS.ARRIVE.TRANS64.A1T0 RZ, [UR4+0x50], RZ ;  /* 0x000050ffffff79a7 */ /* 0x000fe20008100004 */
[----:B------:R-:W-:Y:S02]  /*3350*/  USEL UR4, URZ, 0x1, UP0 ;  /* 0x00000001ff047887 */ /* 0x000fe40008000000 */
[----:B------:R-:W-:Y:S02]  /*3360*/  UISETP.NE.AND UP0, UPT, UR7, URZ, UPT ;  /* 0x000000ff0700728c */ /* 0x000fe4000bf05270 */
[----:B------:R-:W-:Y:S01]  /*3370*/  ULOP3.LUT UR8, UR8, UR4, URZ, 0x3c, !UPT ;  /* 0x0000000408087292 */ /* 0x000fe2000f8e3cff */
[----:B------:R-:W-:-:S06]  /*3380*/  NOP ;  /* 0x0000000000007918 */ /* 0x000fcc0000000000 */
[----:B--2---:R-:W-:Y:S05]  /*3390*/  BRA.U UP0, `(.L_x_50) ;  /* 0xfffffffd00307547 */ /* 0x004fea000b83ffff */
.L_x_48:
[----:B------:R-:W-:Y:S01]  /*33a0*/  ULEA UR4, UR28, UR30, 0x3 ;  /* 0x0000001e1c047291 */ /* 0x000fe2000f8e18ff */
[----:B------:R-:W-:Y:S01]  /*33b0*/  MOV R3, UR29 ;  /* 0x0000001d00037c02 */ /* 0x000fe20008000f00 */
[----:B------:R-:W-:-:S03]  /*33c0*/  NOP ;  /* 0x0000000000007918 */ /* 0x000fc60000000000 */
[----:B------:R-:W-:-:S04]  /*33d0*/  SHF.L.U32 R3, R3, 0x1f, RZ ;  /* 0x0000001f03037819 */ /* 0x000fc800000006ff */
[----:B------:R-:W1:Y:S02]  /*33e0*/  SYNCS.PHASECHK.TRANS64.TRYWAIT P0, [UR4+0x110], R3 ;  /* 0x00011003ff0075a7 */ /* 0x000e640008001104 */
[----:B-1----:R-:W-:Y:S05]  /*33f0*/  @!P0 BRA `(.L_x_51) ;  /* 0x0000009c00608947 */ /* 0x002fea0003800000 */
.L_x_157:
[----:B------:R-:W-:Y:S02]  /*3400*/  ULEA UR6, UR28, UR30, 0x4 ;  /* 0x0000001e1c067291 */ /* 0x000fe4000f8e20ff */
[----:B------:R-:W-:-:S04]  /*3410*/  UIADD3 UR4, UPT, UPT, UR4, 0x138, URZ ;  /* 0x0000013804047890 */ /* 0x000fc8000fffe0ff */
        /* <DEDUP_REMOVED lines=12> */
[----:B-1----:R-:W-:Y:S02]  /*34e0*/  @P0 MOV R3, R4 ;  /* 0x0000000400030202 */ /* 0x002fe40000000f00 */
[----:B------:R-:W-:Y:S02]  /*34f0*/  @P0 LOP3.LUT R2, R5, 0xffff, RZ, 0xc0, !PT ;  /* 0x0000ffff05020812 */ /* 0x000fe400078ec0ff */
        /* <DEDUP_REMOVED lines=11> */
[----:B------:R-:W4:Y:S01]  /*35b0*/  LDCU UR31, c[0x0][0xb0c] ;  /* 0x00016180ff1f77ac */ /* 0x000f220008000800 */
[----:B------:R-:W5:Y:S01]  /*35c0*/  LDCU UR4, c[0x0][0xb20] ;  /* 0x00016400ff0477ac */ /* 0x000f620008000800 */
[----:B------:R-:W5:Y:S01]  /*35d0*/  LDCU.64 UR12, c[0x0][0xb28] ;  /* 0x00016500ff0c77ac */ /* 0x000f620008000a00 */
[----:B-1----:R-:W-:Y:S02]  /*35e0*/  UISETP.NE.AND UP0, UPT, UR18, 0x1, UPT ;  /* 0x000000011200788c */ /* 0x002fe4000bf05270 */
[----:B---3--:R-:W-:Y:S02]  /*35f0*/  UIMAD.WIDE.U32 UR14, UR6, UR19, URZ ;  /* 0x00000013060e72a5 */ /* 0x008fe4000f8e00ff */
[----:B--2---:R-:W-:-:S02]  /*3600*/  UIMAD.WIDE.U32 UR24, UR7, UR16, URZ ;  /* 0x00000010071872a5 */ /* 0x004fc4000f8e00ff */
[----:B----4-:R-:W-:Y:S02]  /*3610*/  UISETP.NE.AND UP2, UPT, UR31, 0x1, UPT ;  /* 0x000000011f00788c */ /* 0x010fe4000bf45270 */
[----:B------:R-:W-:Y:S01]  /*3620*/  UIMAD.WIDE.U32 UR26, UR20, UR19, URZ ;  /* 0x00000013141a72a5 */ /* 0x000fe2000f8e00ff */
[----:B------:R-:W-:Y:S02]  /*3630*/  UMOV UR14, UR15 ;  /* 0x0000000f000e7c82 */ /* 0x000fe40008000000 */
[----:B------:R-:W-:Y:S01]  /*3640*/  UMOV UR24, UR25 ;  /* 0x0000001900187c82 */ /* 0x000fe20008000000 */
[----:B-----5:R-:W-:Y:S02]  /*3650*/  @UP0 USHF.R.U32.HI UR6, URZ, UR4, UR14 ;  /* 0x00000004ff060299 */ /* 0x020fe4000801160e */
[----:B------:R-:W-:Y:S02]  /*3660*/  UIMAD.WIDE.U32 UR22, UR21, UR16, URZ ;  /* 0x00000010151672a5 */ /* 0x000fe4000f8e00ff */
[----:B------:R-:W-:-:S02]  /*3670*/  UIMAD.WIDE.U32 UR14, UR6, UR12, URZ ;  /* 0x0000000c060e72a5 */ /* 0x000fc4000f8e00ff */
[----:B------:R-:W-:Y:S01]  /*3680*/  @UP2 USHF.R.U32.HI UR7, URZ, UR17, UR24 ;  /* 0x00000011ff072299 */ /* 0x000fe20008011618 */
[----:B------:R-:W-:Y:S02]  /*3690*/  UMOV UR26, UR27 ;  /* 0x0000001b001a7c82 */ /* 0x000fe40008000000 */
[----:B------:R-:W-:Y:S01]  /*36a0*/  UMOV UR22, UR23 ;  /* 0x0000001700167c82 */ /* 0x000fe20008000000 */
[----:B------:R-:W-:Y:S01]  /*36b0*/  UIMAD.WIDE.U32 UR24, UR7, UR12, URZ ;  /* 0x0000000c071872a5 */ /* 0x000fe2000f8e00ff */
[----:B------:R-:W-:Y:S01]  /*36c0*/  UMOV UR14, UR15 ;  /* 0x0000000f000e7c82 */ /* 0x000fe20008000000 */
[----:B------:R-:W-:Y:S02]  /*36d0*/  USHF.R.U32.HI UR26, URZ, UR4, UR26 ;  /* 0x00000004ff1a7299 */ /* 0x000fe4000801161a */
[----:B------:R-:W-:-:S03]  /*36e0*/  @UP3 USHF.R.U32.HI UR6, URZ, UR13, UR14 ;  /* 0x0000000dff063299 */ /* 0x000fc6000801160e */
[----:B------:R-:W-:Y:S01]  /*36f0*/  UMOV UR9, UR25 ;  /* 0x0000001900097c82 */ /* 0x000fe20008000000 */
[----:B------:R-:W-:Y:S02]  /*3700*/  USHF.R.U32.HI UR17, URZ, UR17, UR22 ;  /* 0x00000011ff117299 */ /* 0x000fe40008011616 */
[----:B------:R-:W-:Y:S02]  /*3710*/  @UP3 USHF.R.U32.HI UR7, URZ, UR13, UR9 ;  /* 0x0000000dff073299 */ /* 0x000fe40008011609 */
[----:B------:R-:W-:Y:S02]  /*3720*/  USEL UR4, UR20, UR26, !UP0 ;  /* 0x0000001a14047287 */ /* 0x000fe4000c000000 */
[----:B------:R-:W-:Y:S02]  /*3730*/  UIMAD UR9, UR37, UR6, URZ ;  /* 0x00000006250972a4 */ /* 0x000fe4000f8e02ff */
[----:B------:R-:W-:Y:S02]  /*3740*/  USEL UR6, UR21, UR17, !UP2 ;  /* 0x0000001115067287 */ /* 0x000fe4000d000000 */
[----:B------:R-:W-:-:S02]  /*3750*/  UIMAD UR11, UR37, UR7, URZ ;  /* 0x00000007250b72a4 */ /* 0x000fc4000f8e02ff */
[----:B------:R-:W-:Y:S02]  /*3760*/  UISETP.GE.AND UP0, UPT, UR4, UR9, UPT ;  /* 0x000000090400728c */ /* 0x000fe4000bf06270 */
[----:B------:R-:W-:Y:S02]  /*3770*/  UIMAD.WIDE.U32 UR14, UR4, UR12, URZ ;  /* 0x0000000c040e72a5 */ /* 0x000fe4000f8e00ff */
[----:B------:R-:W-:Y:S02]  /*3780*/  UISETP.GE.OR UP0, UPT, UR6, UR11, UP0 ;  /* 0x0000000b0600728c */ /* 0x000fe40008706670 */
[----:B------:R-:W-:Y:S02]  /*3790*/  UIMAD.WIDE.U32 UR16, UR6, UR12, URZ ;  /* 0x0000000c061072a5 */ /* 0x000fe4000f8e00ff */
[----:B------:R-:W-:Y:S01]  /*37a0*/  UIADD3 UR12, UPT, UPT, -UR4, URZ, URZ ;  /* 0x000000ff040c7290 */ /* 0x000fe2000fffe1ff */
[----:B------:R-:W-:Y:S02]  /*37b0*/  UMOV UR11, UR15 ;  /* 0x0000000f000b7c82 */ /* 0x000fe40008000000 */
[----:B------:R-:W-:-:S02]  /*37c0*/  USHF.R.U32.HI UR11, URZ, UR13, UR11 ;  /* 0x0000000dff0b7299 */ /* 0x000fc4000801160b */
[----:B------:R-:W-:Y:S02]  /*37d0*/  UIMAD UR20, UR18, UR12, UR20 ;  /* 0x0000000c121472a4 */ /* 0x000fe4000f8e0214 */
[----:B------:R-:W-:Y:S01]  /*37e0*/  USEL UR11, UR4, UR11, !UP3 ;  /* 0x0000000b040b7287 */ /* 0x000fe2000d800000 */
[----:B------:R-:W-:Y:S02]  /*37f0*/  @!UP0 UMOV UR9, UR17 ;  /* 0x0000001100098c82 */ /* 0x000fe40008000000 */
[----:B------:R-:W-:Y:S02]  /*3800*/  @!UP0 USHF.R.U32.HI UR9, URZ, UR13, UR9 ;  /* 0x0000000dff098299 */ /* 0x000fe40008011609 */
[----:B------:R-:W-:Y:S02]  /*3810*/  UIADD3 UR12, UPT, UPT, -UR11, URZ, URZ ;  /* 0x000000ff0b0c7290 */ /* 0x000fe4000fffe1ff */
[----:B------:R-:W-:Y:S02]  /*3820*/  @!UP0 USEL UR9, UR6, UR9, !UP3 ;  /* 0x0000000906098287 */ /* 0x000fe4000d800000 */
[----:B------:R-:W-:-:S02]  /*3830*/  UIMAD UR12, UR37, UR12, UR4 ;  /* 0x0000000c250c72a4 */ /* 0x000fc4000f8e0204 */
[----:B------:R-:W-:Y:S02]  /*3840*/  @!UP0 UIADD3 UR11, UPT, UPT, UR11, -UR9, URZ ;  /* 0x800000090b0b8290 */ /* 0x000fe4000fffe0ff */
[----:B------:R-:W-:Y:S02]  /*3850*/  @!UP0 UIMAD UR9, UR12, UR7, UR9 ;  /* 0x000000070c0982a4 */ /* 0x000fe4000f8e0209 */
[----:B------:R-:W-:Y:S02]  /*3860*/  UIADD3 UR13, UPT, UPT, -UR6, URZ, URZ ;  /* 0x000000ff060d7290 */ /* 0x000fe4000fffe1ff */
[----:B------:R-:W-:Y:S02]  /*3870*/  @!UP0 UIMAD UR4, UR37, UR11, UR6 ;  /* 0x0000000b250482a4 */ /* 0x000fe4000f8e0206 */
[----:B------:R-:W-:Y:S01]  /*3880*/  UIMAD UR7, UR31, UR13, UR21 ;  /* 0x0000000d1f0772a4 */ /* 0x000fe2000f8e0215 */
[----:B------:R-:W-:Y:S01]  /*3890*/  @!UP0 UMOV UR6, UR9 ;  /* 0x0000000900068c82 */ /* 0x000fe20008000000 */
[----:B------:R-:W-:-:S02]  /*38a0*/  UIMAD UR20, UR4, UR18, UR20 ;  /* 0x00000012041472a4 */ /* 0x000fc4000f8e0214 */
[----:B------:R-:W-:-:S12]  /*38b0*/  UIMAD UR21, UR6, UR31, UR7 ;  /* 0x0000001f061572a4 */ /* 0x000fd8000f8e0207 */
.L_x_52:
        /* <DEDUP_REMOVED lines=20> */
.L_x_53:
[----:B------:R-:W2:Y:S04]  /*3a00*/  LDL R3, [R1+0xc] ;  /* 0x00000c0001037983 */ /* 0x000ea80000100800 */
[----:B------:R-:W3:Y:S01]  /*3a10*/  LDL R2, [R1+0x8] ;  /* 0x0000080001027983 */ /* 0x000ee20000100800 */
[----:B------:R-:W-:-:S04]  /*3a20*/  UIADD3 UR4, UPT, UPT, UR28, 0x1, URZ ;  /* 0x000000011c047890 */ /* 0x000fc8000fffe0ff */
[----:B------:R-:W-:-:S04]  /*3a30*/  UISETP.NE.AND UP0, UPT, UR4, 0x5, UPT ;  /* 0x000000050400788c */ /* 0x000fc8000bf05270 */
        /* <DEDUP_REMOVED lines=14> */
.L_x_159:
        /* <DEDUP_REMOVED lines=10> */
.L_x_161:
        /* <DEDUP_REMOVED lines=10> */
.L_x_163:
        /* <DEDUP_REMOVED lines=10> */
.L_x_165:
[----:B------:R-:W-:-:S04]  /*3d00*/  UIADD3 UR4, UPT, UPT, UR4, 0x1, URZ ;  /* 0x0000000104047890 */ /* 0x000fc8000fffe0ff */
[----:B------:R-:W-:-:S04]  /*3d10*/  UISETP.NE.AND UP0, UPT, UR4, 0x5, UPT ;  /* 0x000000050400788c */ /* 0x000fc8000bf05270 */
[----:B------:R-:W-:Y:S02]  /*3d20*/  USEL UR5, URZ, 0x1, UP0 ;  /* 0x00000001ff057887 */ /* 0x000fe40008000000 */
[----:B------:R-:W-:Y:S02]  /*3d30*/  USEL UR4, UR4, URZ, UP0 ;  /* 0x000000ff04047287 */ /* 0x000fe40008000000 */
[----:B------:R-:W-:Y:S02]  /*3d40*/  ULOP3.LUT UR5, UR6, UR5, URZ, 0x3c, !UPT ;  /* 0x0000000506057292 */ /* 0x000fe4000f8e3cff */
[----:B------:R-:W-:-:S12]  /*3d50*/  ULEA UR4, UR4, UR30, 0x3 ;  /* 0x0000001e04047291 */ /* 0x000fd8000f8e18ff */
.L_x_59:
[----:B------:R-:W-:Y:S01]  /*3d60*/  IMAD.U32 R2, RZ, RZ, UR5 ;  /* 0x00000005ff027e24 */ /* 0x000fe2000f8e00ff */
[----:B-1----:R-:W-:-:S04]  /*3d70*/  MOV R0, UR4 ;  /* 0x0000000400007c02 */ /* 0x002fc80008000f00 */
[----:B------:R-:W-:-:S04]  /*3d80*/  SHF.L.U32 R3, R2, 0x1f, RZ ;  /* 0x0000001f02037819 */ /* 0x000fc800000006ff */
[----:B------:R1:W2:Y:S03]  /*3d90*/  SYNCS.PHASECHK.TRANS64.TRYWAIT P0, [R0+URZ], R3 ;  /* 0x00000003000075a7 */ /* 0x0002a600080011ff */
[----:B--2---:R-:W-:Y:S05]  /*3da0*/  @!P0 NANOSLEEP.SYNCS 0x989680 ;  /* 0x009896800000895d */ /* 0x004fea0003900000 */
[----:B------:R-:W2:Y:S02]  /*3db0*/  @!P0 SYNCS.PHASECHK.TRANS64 P0, [R0+URZ], R3 ;  /* 0x00000003000085a7 */ /* 0x000ea400080010ff */
[----:B--2---:R-:W-:Y:S05]  /*3dc0*/  @P0 EXIT ;  /* 0x000000000000094d */ /* 0x004fea0003800000 */
[----:B------:R-:W-:Y:S05]  /*3dd0*/  BRA `(.L_x_59) ;  /* 0xfffffffc00e07947 */ /* 0x000fea000383ffff */
.L_x_47:
[----:B------:R-:W-:-:S04]  /*3de0*/  UISETP.NE.AND UP0, UPT, UR50, URZ, UPT ;  /* 0x000000ff3200728c */ /* 0x000fc8000bf05270 */
[----:B------:R-:W-:-:S09]  /*3df0*/  UISETP.NE.OR UP0, UPT, UR10, 0x1, UP0 ;  /* 0x000000010a00788c */ /* 0x000fd20008705670 */
[----:B------:R-:W-:Y:S05]  /*3e00*/  BRA.U UP0, `(.L_x_60) ;  /* 0x0000000500d87547 */ /* 0x000fea000b800000 */
[----:B------:R-:W-:-:S08]  /*3e10*/  NOP ;  /* 0x0000000000007918 */ /* 0x000fd00000000000 */
[----:B------:R-:W2:-:S00]  /*3e20*/  USETMAXREG.DEALLOC.CTAPOOL 0x30 ;  /* 0x00000030000079c8 */ /* 0x000e8000080e0500 */
[----:B------:R-:W-:Y:S01]  /*3e30*/  UMOV UR4, 0x400 ;  /* 0x0000040000047882 */ /* 0x000fe20000000000 */
[----:B--2---:R-:W-:Y:S01]  /*3e40*/  ISETP.NE.AND P2, PT, R0, RZ, PT ;  /* 0x000000ff0000720c */ /* 0x004fe20003f45270 */
[----:B------:R-:W-:Y:S01]  /*3e50*/  ULEA UR6, UR50, UR4, 0x18 ;  /* 0x0000000432067291 */ /* 0x000fe2000f8ec0ff */
[----:B------:R-:W-:Y:S01]  /*3e60*/  IMAD.MOV.U32 R12, RZ, RZ, 0x1 ;  /* 0x00000001ff0c7424 */ /* 0x000fe200078e00ff */
[----:B------:R-:W-:Y:S02]  /*3e70*/  CS2R R10, SRZ ;  /* 0x00000000000a7805 */ /* 0x000fe4000001ff00 */
[----:B------:R-:W-:Y:S01]  /*3e80*/  CS2R R8, SRZ ;  /* 0x0000000000087805 */ /* 0x000fe2000001ff00 */
[----:B------:R-:W-:-:S04]  /*3e90*/  UMOV UR5, URZ ;  /* 0x000000ff00057c82 */ /* 0x000fc80008000000 */
[----:B------:R-:W-:Y:S03]  /*3ea0*/  SYNCS.ARRIVE.TRANS64.A1T0 RZ, [UR6+0x1c0], RZ ;  /* 0x0001c0ffffff79a7 */ /* 0x000fe60008100006 */
.L_x_64:
[----:B------:R-:W-:Y:S02]  /*3eb0*/  LEA R2, R8, UR6, 0x3 ;  /* 0x0000000608027c11 */ /* 0x000fe4000f8e18ff */
[----:B------:R-:W-:-:S03]  /*3ec0*/  SHF.L.U32 R5, R9, 0x1f, RZ ;  /* 0x0000001f09057819 */ /* 0x000fc600000006ff */
[----:B------:R-:W-:Y:S01]  /*3ed0*/  VIADD R4, R2, 0x188 ;  /* 0x0000018802047836 */ /* 0x000fe20000000000 */
[----:B------:R-:W2:Y:S02]  /*3ee0*/  SYNCS.PHASECHK.TRANS64.TRYWAIT P0, [R2+URZ+0x160], R5 ;  /* 0x00016005020075a7 */ /* 0x000ea400080011ff */
[----:B--2---:R-:W-:Y:S05]  /*3ef0*/  @!P0 BRA `(.L_x_61) ;  /* 0x0000009400188947 */ /* 0x004fea0003800000 */
.L_x_166:
[----:B------:R-:W-:Y:S01]  /*3f00*/  ULEA UR4, UR5, UR6, 0x3 ;  /* 0x0000000605047291 */ /* 0x000fe2000f8e18ff */
[----:B------:R-:W-:Y:S02]  /*3f10*/  PRMT R4, RZ, 0x654, R4 ;  /* 0x00000654ff047816 */ /* 0x000fe40000000004 */
[----:B--2---:R-:W-:Y:S01]  /*3f20*/  SHF.L.U32 R5, R12, 0x1f, RZ ;  /* 0x0000001f0c057819 */ /* 0x004fe200000006ff */
[----:B------:R-:W-:Y:S01]  /*3f30*/  UIADD3 UR7, UPT, UPT, UR4, 0x110, URZ ;  /* 0x0000011004077890 */ /* 0x000fe2000fffe0ff */
[----:B------:R2:W-:Y:S05]  /*3f40*/  SYNCS.ARRIVE.TRANS64.RED.A1T0 RZ, [R4+URZ], RZ ;  /* 0x000000ff04ff79a7 */ /* 0x0005ea00081004ff */
[----:B------:R-:W-:Y:S01]  /*3f50*/  IMAD.U32 R7, RZ, RZ, UR7 ;  /* 0x00000007ff077e24 */ /* 0x000fe2000f8e00ff */
[----:B------:R-:W3:Y:S04]  /*3f60*/  SYNCS.PHASECHK.TRANS64.TRYWAIT P0, [UR4+0x138], R5 ;  /* 0x00013805ff0075a7 */ /* 0x000ee80008001104 */
[----:B------:R-:W-:Y:S01]  /*3f70*/  PRMT R6, R0, 0x654, R7 ;  /* 0x0000065400067816 */ /* 0x000fe20000000007 */
[----:B--2---:R-:W-:Y:S01]  /*3f80*/  @!P2 IMAD.MOV.U32 R4, RZ, RZ, 0x10 ;  /* 0x00000010ff04a424 */ /* 0x004fe200078e00ff */
[----:B---3--:R-:W-:Y:S06]  /*3f90*/  @!P0 BRA `(.L_x_62) ;  /* 0x0000009400048947 */ /* 0x008fec0003800000 */
.L_x_168:
[----:B------:R-:W-:Y:S01]  /*3fa0*/  ULEA UR8, UR5, UR6, 0x4 ;  /* 0x0000000605087291 */ /* 0x000fe2000f8e20ff */
[----:B------:R-:W-:Y:S01]  /*3fb0*/  SEL R3, R6, R3, !P2 ;  /* 0x0000000306037207 */ /* 0x000fe20005000000 */
[----:B------:R-:W-:Y:S01]  /*3fc0*/  UIADD3 UR9, UPT, UPT, UR4, 0x110, URZ ;  /* 0x0000011004097890 */ /* 0x000fe2000fffe0ff */
[----:B--2---:R-:W-:Y:S01]  /*3fd0*/  LEA R2, R11, UR6, 0x3 ;  /* 0x000000060b027c11 */ /* 0x004fe2000f8e18ff */
[----:B------:R-:W-:Y:S01]  /*3fe0*/  UIADD3 UR8, UPT, UPT, UR8, 0x1d0, URZ ;  /* 0x000001d008087890 */ /* 0x000fe2000fffe0ff */
[----:B------:R-:W-:Y:S01]  /*3ff0*/  SHF.L.U32 R5, R10, 0x1f, RZ ;  /* 0x0000001f0a057819 */ /* 0x000fe200000006ff */
[----:B------:R2:W-:Y:S01]  /*4000*/  @!P2 SYNCS.ARRIVE.TRANS64.RED RZ, [R3+URZ], R4 ;  /* 0x0000000403ffa9a7 */ /* 0x0005e200080004ff */
[----:B------:R-:W-:Y:S01]  /*4010*/  UIADD3 UR4, UPT, UPT, UR5, 0x1, URZ ;  /* 0x0000000105047890 */ /* 0x000fe2000fffe0ff */
[----:B------:R-:W-:-:S03]  /*4020*/  VIADD R8, R8, 0x1 ;  /* 0x0000000108087836 */ /* 0x000fc60000000000 */
[----:B------:R-:W-:Y:S02]  /*4030*/  UISETP.NE.AND UP0, UPT, UR4, 0x5, UPT ;  /* 0x000000050400788c */ /* 0x000fe4000bf05270 */
[----:B------:R-:W-:Y:S06]  /*4040*/  UGETNEXTWORKID.BROADCAST [UR8], [UR9] ;  /* 0x00000000080073ca */ /* 0x000fec0008000100 */
[----:B------:R-:W-:Y:S01]  /*4050*/  USEL UR7, URZ, 0x1, UP0 ;  /* 0x00000001ff077887 */ /* 0x000fe20008000000 */
[----:B------:R-:W-:Y:S01]  /*4060*/  ISETP.NE.AND P0, PT, R8, 0x5, PT ;  /* 0x000000050800780c */ /* 0x000fe20003f05270 */
[----:B------:R-:W-:Y:S01]  /*4070*/  USEL UR5, UR4, URZ, UP0 ;  /* 0x000000ff04057287 */ /* 0x000fe20008000000 */
[----:B------:R-:W3:Y:S03]  /*4080*/  SYNCS.PHASECHK.TRANS64.TRYWAIT P1, [R2+URZ+0x110], R5 ;  /* 0x00011005020075a7 */ /* 0x000ee600080211ff */
[----:B------:R-:W-:Y:S01]  /*4090*/  LOP3.LUT R12, R12, UR7, RZ, 0x3c, !PT ;  /* 0x000000070c0c7c12 */ /* 0x000fe2000f8e3cff */
[----:B--23--:R-:W-:Y:S07]  /*40a0*/  @!P1 BRA `(.L_x_63) ;  /* 0x0000009000d89947 */ /* 0x00cfee0003800000 */
.L_x_169:
[C---:B------:R-:W-:Y:S01]  /*40b0*/  LEA R4, R11.reuse, UR6, 0x4 ;  /* 0x000000060b047c11 */ /* 0x040fe2000f8e20ff */
[----:B--2---:R-:W-:Y:S01]  /*40c0*/  VIADD R2, R2, 0x138 ;  /* 0x0000013802027836 */ /* 0x004fe20000000000 */
[----:B------:R-:W-:Y:S01]  /*40d0*/  SEL R8, R8, RZ, P0 ;  /* 0x000000ff08087207 */ /* 0x000fe20000000000 */
[----:B------:R-:W-:-:S03]  /*40e0*/  VIADD R11, R11, 0x1 ;  /* 0x000000010b0b7836 */ /* 0x000fc60000000000 */
[----:B------:R-:W2:Y:S01]  /*40f0*/  LDS.128 R4, [R4+0x1d0] ;  /* 0x0001d00004047984 */ /* 0x000ea20000000c00 */
[----:B------:R-:W-:Y:S02]  /*4100*/  PRMT R2, RZ, 0x654, R2 ;  /* 0x00000654ff027816 */ /* 0x000fe40000000002 */
[C---:B------:R-:W-:Y:S01]  /*4110*/  ISETP.NE.AND P1, PT, R11.reuse, 0x5, PT ;  /* 0x000000050b00780c */ /* 0x040fe20003f25270 */
[----:B------:R-:W-:Y:S01]  /*4120*/  @!PT LDS RZ, [RZ] ;  /* 0x00000000fffff984 */ /* 0x000fe20000000800 */
[----:B------:R-:W-:Y:S01]  /*4130*/  @!PT LDS RZ, [RZ] ;  /* 0x00000000fffff984 */ /* 0x000fe20000000800 */
[----:B------:R-:W-:Y:S01]  /*4140*/  @!PT LDS RZ, [RZ] ;  /* 0x00000000fffff984 */ /* 0x000fe20000000800 */
[----:B------:R-:W-:Y:S01]  /*4150*/  @!PT LDS RZ, [RZ] ;  /* 0x00000000fffff984 */ /* 0x000fe20000000800 */
[----:B------:R3:W-:Y:S06]  /*4160*/  MEMBAR.ALL.CTA ;  /* 0x0000000000007992 */ /* 0x0007ec0000008000 */
[----:B---3--:R-:W3:Y:S01]  /*4170*/  FENCE.VIEW.ASYNC.S ;  /* 0x00000000000073c6 */ /* 0x008ee20000000000 */
[----:B------:R-:W-:Y:S01]  /*4180*/  SEL R11, R11, RZ, P1 ;  /* 0x000000ff0b0b7207 */ /* 0x000fe20000800000 */
[----:B---3--:R3:W-:Y:S01]  /*4190*/  SYNCS.ARRIVE.TRANS64.RED.A1T0 RZ, [R2+URZ], RZ ;  /* 0x000000ff02ff79a7 */ /* 0x0087e200081004ff */
[----:B--2---:R-:W-:-:S02]  /*41a0*/  LOP3.LUT P3, RZ, R6, 0x1, RZ, 0xc0, !PT ;  /* 0x0000000106ff7812 */ /* 0x004fc4000786c0ff */
[----:B------:R-:W-:-:S04]  /*41b0*/  SEL R5, RZ, 0x1, P1 ;  /* 0x00000001ff057807 */ /* 0x000fc80000800000 */
[----:B------:R-:W-:Y:S02]  /*41c0*/  LOP3.LUT R10, R10, R5, RZ, 0x3c, !PT ;  /* 0x000000050a0a7212 */ /* 0x000fe400078e3cff */
[----:B---3--:R-:W-:-:S04]  /*41d0*/  SEL R2, RZ, 0x1, P0 ;  /* 0x00000001ff027807 */ /* 0x008fc80000000000 */
[----:B------:R-:W-:Y:S01]  /*41e0*/  LOP3.LUT R9, R9, R2, RZ, 0x3c, !PT ;  /* 0x0000000209097212 */ /* 0x000fe200078e3cff */
[----:B------:R-:W-:Y:S06]  /*41f0*/  @P3 BRA `(.L_x_64) ;  /* 0xfffffffc002c3947 */ /* 0x000fec000383ffff */
[----:B------:R-:W-:Y:S01]  /*4200*/  ULEA UR4, UR5, UR6, 0x3 ;  /* 0x0000000605047291 */ /* 0x000fe2000f8e18ff */
[----:B------:R-:W-:-:S08]  /*4210*/  SHF.L.U32 R3, R12, 0x1f, RZ ;  /* 0x0000001f0c037819 */ /* 0x000fd000000006ff */
[----:B------:R-:W2:Y:S02]  /*4220*/  SYNCS.PHASECHK.TRANS64 P0, [UR4+0x138], R3 ;  /* 0x00013803ff0075a7 */ /* 0x000ea40008001004 */
[----:B--2---:R-:W-:Y:S05]  /*4230*/  @P0 BRA `(.L_x_65) ;  /* 0x0000000000080947 */ /* 0x004fea0003800000 */
[----:B------:R-:W2:Y:S02]  /*4240*/  SYNCS.PHASECHK.TRANS64.TRYWAIT P0, [UR4+0x138], R3 ;  /* 0x00013803ff0075a7 */ /* 0x000ea40008001104 */
[----:B--2---:R-:W-:Y:S05]  /*4250*/  @!P0 BRA `(.L_x_66) ;  /* 0x0000009000808947 */ /* 0x004fea0003800000 */
.L_x_65:
[----:B------:R-:W-:-:S04]  /*4260*/  UIADD3 UR5, UPT, UPT, UR5, 0x1, URZ ;  /* 0x0000000105057890 */ /* 0x000fc8000fffe0ff */
[----:B------:R-:W-:-:S04]  /*4270*/  UISETP.NE.AND UP0, UPT, UR5, 0x5, UPT ;  /* 0x000000050500788c */ /* 0x000fc8000bf05270 */
[----:B------:R-:W-:Y:S02]  /*4280*/  USEL UR7, URZ, 0x1, UP0 ;  /* 0x00000001ff077887 */ /* 0x000fe40008000000 */
[----:B------:R-:W-:-:S04]  /*4290*/  USEL UR5, UR5, URZ, UP0 ;  /* 0x000000ff05057287 */ /* 0x000fc80008000000 */
[----:B------:R-:W-:Y:S01]  /*42a0*/  ULEA UR4, UR5, UR6, 0x3 ;  /* 0x0000000605047291 */ /* 0x000fe2000f8e18ff */
[----:B------:R-:W-:-:S04]  /*42b0*/  LOP3.LUT R2, R12, UR7, RZ, 0x3c, !PT ;  /* 0x000000070c027c12 */ /* 0x000fc8000f8e3cff */
[----:B--2---:R-:W-:-:S04]  /*42c0*/  SHF.L.U32 R3, R2, 0x1f, RZ ;  /* 0x0000001f02037819 */ /* 0x004fc800000006ff */
[----:B------:R-:W2:Y:S02]  /*42d0*/  SYNCS.PHASECHK.TRANS64 P0, [UR4+0x138], R3 ;  /* 0x00013803ff0075a7 */ /* 0x000ea40008001004 */
[----:B--2---:R-:W-:Y:S05]  /*42e0*/  @P0 BRA `(.L_x_67) ;  /* 0x0000000000080947 */ /* 0x004fea0003800000 */
[----:B------:R-:W2:Y:S02]  /*42f0*/  SYNCS.PHASECHK.TRANS64.TRYWAIT P0, [UR4+0x138], R3 ;  /* 0x00013803ff0075a7 */ /* 0x000ea40008001104 */
[----:B--2---:R-:W-:Y:S05]  /*4300*/  @!P0 BRA `(.L_x_68) ;  /* 0x00000090006c8947 */ /* 0x004fea0003800000 */
.L_x_67:
        /* <DEDUP_REMOVED lines=11> */
.L_x_69:
        /* <DEDUP_REMOVED lines=11> */
.L_x_71:
        /* <DEDUP_REMOVED lines=8> */
[----:B-12---:R-:W-:Y:S05]  /*44f0*/  @P0 EXIT ;  /* 0x000000000000094d */ /* 0x006fea0003800000 */
.L_x_73:
[----:B-1----:R-:W-:Y:S02]  /*4500*/  SHF.L.U32 R3, R2, 0x1f, RZ ;  /* 0x0000001f02037819 */ /* 0x002fe400000006ff */
[----:B------:R-:W-:-:S04]  /*4510*/  MOV R0, UR4 ;  /* 0x0000000400007c02 */ /* 0x000fc80008000f00 */
[----:B------:R1:W2:Y:S03]  /*4520*/  SYNCS.PHASECHK.TRANS64.TRYWAIT P0, [R0+URZ+0x138], R3 ;  /* 0x00013803000075a7 */ /* 0x0002a600080011ff */
[----:B--2---:R-:W-:Y:S05]  /*4530*/  @!P0 NANOSLEEP.SYNCS 0x989680 ;  /* 0x009896800000895d */ /* 0x004fea0003900000 */
[----:B------:R-:W2:Y:S02]  /*4540*/  @!P0 SYNCS.PHASECHK.TRANS64 P0, [R0+URZ+0x138], R3 ;  /* 0x00013803000085a7 */ /* 0x000ea400080010ff */
[----:B--2---:R-:W-:Y:S05]  /*4550*/  @P0 EXIT ;  /* 0x000000000000094d */ /* 0x004fea0003800000 */
[----:B------:R-:W-:Y:S05]  /*4560*/  BRA `(.L_x_73) ;  /* 0xfffffffc00e47947 */ /* 0x000fea000383ffff */
.L_x_60:
[----:B------:R-:W-:-:S09]  /*4570*/  UISETP.NE.AND UP0, UPT, UR10, URZ, UPT ;  /* 0x000000ff0a00728c */ /* 0x000fd2000bf05270 */
[----:B------:R-:W-:Y:S05]  /*4580*/  BRA.U UP0, `(.L_x_74) ;  /* 0x0000000d00b87547 */ /* 0x000fea000b800000 */
[----:B------:R-:W-:-:S08]  /*4590*/  NOP ;  /* 0x0000000000007918 */ /* 0x000fd00000000000 */
[----:B------:R-:W2:-:S00]  /*45a0*/  USETMAXREG.DEALLOC.CTAPOOL 0x30 ;  /* 0x00000030000079c8 */ /* 0x000e8000080e0500 */
[----:B------:R-:W-:Y:S01]  /*45b0*/  UMOV UR4, 0x40 ;  /* 0x0000004000047882 */ /* 0x000fe20000000000 */
[----:B------:R-:W-:Y:S01]  /*45c0*/  NOP ;  /* 0x0000000000007918 */ /* 0x000fe20000000000 */
[----:B------:R-:W-:Y:S01]  /*45d0*/  ULEA UR5, UR50, UR4, 0x18 ;  /* 0x0000000432057291 */ /* 0x000fe2000f8ec0ff */
[----:B------:R-:W-:Y:S02]  /*45e0*/  UMOV UR6, 0x400 ;  /* 0x0000040000067882 */ /* 0x000fe40000000000 */
[----:B------:R-:W-:-:S06]  /*45f0*/  ULEA UR6, UR50, UR6, 0x18 ;  /* 0x0000000632067291 */ /* 0x000fcc000f8ec0ff */
[----:B--2---:R-:W2:Y:S02]  /*4600*/  LDS.U8 R0, [UR5+0x1c] ;  /* 0x00001c05ff007984 */ /* 0x004ea40008000000 */
[----:B--2---:R-:W-:-:S13]  /*4610*/  ISETP.NE.AND P0, PT, R0, RZ, PT ;  /* 0x000000ff0000720c */ /* 0x004fda0003f05270 */
[----:B------:R-:W-:Y:S05]  /*4620*/  @P0 BRA `(.L_x_75) ;  /* 0x0000000000580947 */ /* 0x000fea0003800000 */
[----:B------:R-:W-:-:S13]  /*4630*/  ELECT P0, URZ, PT ;  /* 0x0000000000ff782f */ /* 0x000fda0003800000 */
[----:B------:R-:W-:Y:S05]  /*4640*/  @!P0 BRA `(.L_x_76) ;  /* 0x0000000000608947 */ /* 0x000fea0003800000 */
[----:B------:R-:W-:Y:S01]  /*4650*/  UMOV UR4, 0x10 ;  /* 0x0000001000047882 */ /* 0x000fe20000000000 */
[----:B------:R-:W-:Y:S01]  /*4660*/  HFMA2 R0, -RZ, RZ, 0, 5.9604644775390625e-08 ;  /* 0x00000001ff007431 */ /* 0x000fe200000001ff */
[----:B------:R-:W-:-:S03]  /*4670*/  MOV R2, 0xffff ;  /* 0x0000ffff00027802 */ /* 0x000fc60000000f00 */
[----:B------:R-:W-:Y:S04]  /*4680*/  DEPBAR.LE SB2, 0x36 ;  /* 0x0000ad800000791a */ /* 0x000fe80000000000 */
[----:B------:R-:W2:Y:S02]  /*4690*/  UTCATOMSWS.FIND_AND_SET.ALIGN UP0, UR4, UR4 ;  /* 0x00000004000475e3 */ /* 0x000ea40008000800 */
[----:B--2---:R-:W-:Y:S01]  /*46a0*/  MOV R3, UR4 ;  /* 0x0000000400037c02 */ /* 0x004fe20008000f00 */
[----:B------:R-:W-:Y:S06]  /*46b0*/  BRA.U UP0, `(.L_x_77) ;  /* 0x0000000100187547 */ /* 0x000fec000b800000 */
.L_x_78:
[----:B------:R-:W-:Y:S05]  /*46c0*/  NANOSLEEP 0x64 ;  /* 0x000000640000795d */ /* 0x000fea0003800000 */
[----:B------:R-:W-:-:S05]  /*46d0*/  UMOV UR4, 0x10 ;  /* 0x0000001000047882 */ /* 0x000fca0000000000 */
[----:B------:R-:W-:Y:S04]  /*46e0*/  DEPBAR.LE SB2, 0x36 ;  /* 0x0000ad800000791a */ /* 0x000fe80000000000 */
[----:B------:R-:W2:Y:S02]  /*46f0*/  UTCATOMSWS.FIND_AND_SET.ALIGN UP0, UR4, UR4 ;  /* 0x00000004000475e3 */ /* 0x000ea40008000800 */
[----:B--2---:R-:W-:Y:S01]  /*4700*/  MOV R3, UR4 ;  /* 0x0000000400037c02 */ /* 0x004fe20008000f00 */
[----:B------:R-:W-:Y:S05]  /*4710*/  BRA.U !UP0, `(.L_x_78) ;  /* 0xfffffffd08e87547 */ /* 0x000fea000b83ffff */
.L_x_77:
[-C--:B------:R-:W-:Y:S02]  /*4720*/  SHF.L.U32 R2, R2, R3.reuse, RZ ;  /* 0x0000000302027219 */ /* 0x080fe400000006ff */
[----:B------:R-:W-:Y:S01]  /*4730*/  SHF.L.U32 R0, R0, R3, RZ ;  /* 0x0000000300007219 */ /* 0x000fe200000006ff */
[----:B------:R-:W-:Y:S02]  /*4740*/  IMAD.SHL.U32 R3, R3, 0x20, RZ ;  /* 0x0000002003037824 */ /* 0x000fe400078e00ff */
[----:B------:R2:W-:Y:S04]  /*4750*/  ATOMS.OR RZ, [UR5+0x14], R2 ;  /* 0x00001402ffff798c */ /* 0x0005e8000b000005 */
[----:B------:R2:W-:Y:S04]  /*4760*/  ATOMS.OR RZ, [UR5+0x18], R0 ;  /* 0x00001800ffff798c */ /* 0x0005e8000b000005 */
[----:B------:R2:W-:Y:S01]  /*4770*/  STS [UR6+0x220], R3 ;  /* 0x00022003ff007988 */ /* 0x0005e20008000806 */
[----:B------:R-:W-:Y:S05]  /*4780*/  BRA `(.L_x_76) ;  /* 0x0000000000107947 */ /* 0x000fea0003800000 */
.L_x_75:
[----:B------:R-:W-:Y:S02]  /*4790*/  MOV R0, 0xffffffff ;  /* 0xffffffff00007802 */ /* 0x000fe40000000f00 */
[----:B------:R-:W-:-:S03]  /*47a0*/  MOV R2, 0x47d0 ;  /* 0x000047d000027802 */ /* 0x000fc60000000f00 */
[----:B------:R2:W-:Y:S04]  /*47b0*/  STS [UR6+0x220], R0 ;  /* 0x00022000ff007988 */ /* 0x0005e80008000806 */
[----:B-12---:R-:W-:Y:S05]  /*47c0*/  CALL.REL.NOINC `($__internal_1_$__cuda_sm10x_tcgen05_guardrail_trap_phase_invalid_during_alloc) ;  /* 0x0000009400387944 */ /* 0x006fea0003c00000 */
.L_x_76:
[----:B------:R-:W-:Y:S05]  /*47d0*/  WARPSYNC.ALL ;  /* 0x0000000000007948 */ /* 0x000fea0003800000 */
[----:B------:R-:W3:Y:S01]  /*47e0*/  S2UR UR4, SR_CgaCtaId ;  /* 0x00000000000479c3 */ /* 0x000ee20000008800 */
[----:B------:R-:W-:Y:S01]  /*47f0*/  UMOV UR27, 0x400 ;  /* 0x00000400001b7882 */ /* 0x000fe20000000000 */
[----:B------:R-:W-:-:S06]  /*4800*/  NOP ;  /* 0x0000000000007918 */ /* 0x000fcc0000000000 */
[----:B------:R-:W-:Y:S06]  /*4810*/  BAR.ARV 0x6, 0xa0 ;  /* 0x0182800000007b1d */ /* 0x000fec0000002000 */
[----:B------:R-:W4:Y:S01]  /*4820*/  LDCU UR6, c[0x0][0x38c] ;  /* 0x00007180ff0677ac */ /* 0x000f220008000800 */
[----:B--2---:R-:W-:Y:S01]  /*4830*/  IMAD.MOV.U32 R2, RZ, RZ, 0x1 ;  /* 0x00000001ff027424 */ /* 0x004fe200078e00ff */
[----:B------:R-:W2:Y:S01]  /*4840*/  LDCU UR8, c[0x0][0x38c] ;  /* 0x00007180ff0877ac */ /* 0x000ea20008000800 */
[----:B------:R-:W-:Y:S01]  /*4850*/  UMOV UR23, URZ ;  /* 0x000000ff00177c82 */ /* 0x000fe20008000000 */
[----:B------:R-:W-:Y:S01]  /*4860*/  UMOV UR25, URZ ;  /* 0x000000ff00197c82 */ /* 0x000fe20008000000 */
[----:B---3--:R-:W-:Y:S01]  /*4870*/  ULEA UR27, UR4, UR27, 0x18 ;  /* 0x0000001b041b7291 */ /* 0x008fe2000f8ec0ff */
[----:B------:R-:W-:-:S02]  /*4880*/  UMOV UR35, URZ ;  /* 0x000000ff00237c82 */ /* 0x000fc40008000000 */
[----:B------:R-:W-:Y:S01]  /*4890*/  UMOV UR4, URZ ;  /* 0x000000ff00047c82 */ /* 0x000fe20008000000 */
[----:B------:R-:W-:Y:S02]  /*48a0*/  UIADD3 UR5, UPT, UPT, UR27, 0x8800, URZ ;  /* 0x000088001b057890 */ /* 0x000fe4000fffe0ff */
[----:B------:R-:W-:Y:S02]  /*48b0*/  UIADD3 UR7, UPT, UPT, UR27, 0x1c800, URZ ;  /* 0x0001c8001b077890 */ /* 0x000fe4000fffe0ff */
[----:B----4-:R-:W-:Y:S01]  /*48c0*/  UIADD3 UR6, UPT, UPT, UR6, 0x7f, URZ ;  /* 0x0000007f06067890 */ /* 0x010fe2000fffe0ff */
[----:B------:R-:W3:Y:S01]  /*48d0*/  LDS R0, [UR27+0x220] ;  /* 0x0002201bff007984 */ /* 0x000ee20008000800 */
[----:B------:R-:W-:Y:S01]  /*48e0*/  SYNCS.ARRIVE.TRANS64.A1T0 RZ, [UR27+0x1c0], RZ ;  /* 0x0001c0ffffff79a7 */ /* 0x000fe2000810001b */
[----:B------:R-:W-:Y:S01]  /*48f0*/  UMOV UR26, URZ ;  /* 0x000000ff001a7c82 */ /* 0x000fe20008000000 */
[----:B------:R-:W-:Y:S01]  /*4900*/  USHF.R.S32.HI UR44, URZ, 0x1f, UR6 ;  /* 0x0000001fff2c7899 */ /* 0x000fe20008011406 */
[----:B------:R-:W-:Y:S01]  /*4910*/  UMOV UR31, URZ ;  /* 0x000000ff001f7c82 */ /* 0x000fe20008000000 */
[----:B--2---:R-:W-:-:S02]  /*4920*/  UISETP.GE.AND UP2, UPT, UR8, 0x1, UPT ;  /* 0x000000010800788c */ /* 0x004fc4000bf46270 */
[----:B------:R-:W-:Y:S02]  /*4930*/  ULEA.HI UR44, UR44, UR6, URZ, 0x7 ;  /* 0x000000062c2c7291 */ /* 0x000fe4000f8f38ff */
[----:B------:R-:W-:Y:S02]  /*4940*/  USHF.R.U32.HI UR6, URZ, 0x4, UR5 ;  /* 0x00000004ff067899 */ /* 0x000fe40008011605 */
[----:B------:R-:W-:Y:S02]  /*4950*/  USHF.R.U32.HI UR5, URZ, 0x4, UR7 ;  /* 0x00000004ff057899 */ /* 0x000fe40008011607 */
[----:B------:R-:W-:Y:S02]  /*4960*/  USHF.R.S32.HI UR44, URZ, 0x7, UR44 ;  /* 0x00000007ff2c7899 */ /* 0x000fe4000801142c */
[----:B------:R-:W-:Y:S02]  /*4970*/  ULOP3.LUT UR6, UR6, 0x3fff, URZ, 0xc0, !UPT ;  /* 0x00003fff06067892 */ /* 0x000fe4000f8ec0ff */
[----:B------:R-:W-:-:S02]  /*4980*/  ULOP3.LUT UR5, UR5, 0x3fff, URZ, 0xc0, !UPT ;  /* 0x00003fff05057892 */ /* 0x000fc4000f8ec0ff */
[----:B------:R-:W-:Y:S02]  /*4990*/  UISETP.LT.AND UP0, UPT, UR44, 0x1, UPT ;  /* 0x000000012c00788c */ /* 0x000fe4000bf01270 */
[----:B------:R-:W-:Y:S02]  /*49a0*/  ULOP3.LUT UR32, UR6, 0x10000, URZ, 0xfc, !UPT ;  /* 0x0001000006207892 */ /* 0x000fe4000f8efcff */
[----:B------:R-:W-:Y:S02]  /*49b0*/  ULOP3.LUT UR33, UR5, 0x10000, URZ, 0xfc, !UPT ;  /* 0x0001000005217892 */ /* 0x000fe4000f8efcff */
[----:B------:R-:W-:Y:S01]  /*49c0*/  USEL UR45, UR44, 0x1, !UP0 ;  /* 0x000000012c2d7887 */ /* 0x000fe2000c000000 */
[----:B------:R-:W-:Y:S01]  /*49d0*/  UMOV UR42, 0x0 ;  /* 0x00000000002a7882 */ /* 0x000fe20000000000 */
[----:B------:R-:W-:Y:S01]  /*49e0*/  UMOV UR43, 0x8200010 ;  /* 0x08200010002b7882 */ /* 0x000fe20000000000 */
[----:B------:R-:W-:Y:S01]  /*49f0*/  UMOV UR40, 0x0 ;  /* 0x0000000000287882 */ /* 0x000fe20000000000 */
[----:B------:R-:W-:Y:S01]  /*4a00*/  UMOV UR41, 0x8200010 ;  /* 0x0820001000297882 */ /* 0x000fe20000000000 */
[----:B------:R-:W-:Y:S01]  /*4a10*/  UMOV UR38, 0x0 ;  /* 0x0000000000267882 */ /* 0x000fe20000000000 */
[----:B------:R-:W-:Y:S01]  /*4a20*/  UMOV UR39, 0x8200010 ;  /* 0x0820001000277882 */ /* 0x000fe20000000000 */
[----:B------:R-:W-:Y:S01]  /*4a30*/  UMOV UR36, 0x0 ;  /* 0x0000000000247882 */ /* 0x000fe20000000000 */
[----:B-1----:R-:W-:Y:S01]  /*4a40*/  UMOV UR37, 0x8200010 ;  /* 0x0820001000257882 */ /* 0x002fe20000000000 */
[----:B---3--:R-:W-:Y:S01]  /*4a50*/  R2UR UR30, R0 ;  /* 0x00000000001e72ca */ /* 0x008fe200000e0000 */
[----:B------:R-:W-:-:S14]  /*4a60*/  HFMA2 R0, -RZ, RZ, 0, 0 ;  /* 0x00000000ff007431 */ /* 0x000fdc00000001ff */
.L_x_84:
[----:B------:R-:W-:Y:S01]  /*4a70*/  ULEA UR5, UR4, UR27, 0x3 ;  /* 0x0000001b04057291 */ /* 0x000fe2000f8e18ff */
[----:B-1----:R-:W-:-:S04]  /*4a80*/  MOV R4, UR35 ;  /* 0x0000002300047c02 */ /* 0x002fc80008000f00 */
[----:B------:R-:W-:-:S04]  /*4a90*/  SHF.L.U32 R4, R4, 0x1f, RZ ;  /* 0x0000001f04047819 */ /* 0x000fc800000006ff */
[----:B------:R-:W1:Y:S02]  /*4aa0*/  SYNCS.PHASECHK.TRANS64.TRYWAIT P0, [UR5+0x110], R4 ;  /* 0x00011004ff0075a7 */ /* 0x000e640008001105 */
[----:B-12---:R-:W-:Y:S05]  /*4ab0*/  @!P0 BRA `(.L_x_79) ;  /* 0x0000008800c88947 */ /* 0x006fea0003800000 */
.L_x_174:
[----:B------:R-:W-:Y:S02]  /*4ac0*/  ULEA UR6, UR4, UR27, 0x4 ;  /* 0x0000001b04067291 */ /* 0x000fe4000f8e20ff */
[----:B------:R-:W-:Y:S02]  /*4ad0*/  UIADD3 UR5, UPT, UPT, UR5, 0x138, URZ ;  /* 0x0000013805057890 */ /* 0x000fe4000fffe0ff */
[----:B------:R-:W-:Y:S02]  /*4ae0*/  UIADD3 UR34, UPT, UPT, UR4, 0x1, URZ ;  /* 0x0000000104227890 */ /* 0x000fe4000fffe0ff */
[----:B------:R-:W-:-:S03]  /*4af0*/  UPRMT UR5, URZ, 0x654, UR5 ;  /* 0x00000654ff057896 */ /* 0x000fc60008000005 */
[----:B-1----:R-:W1:Y:S01]  /*4b00*/  LDS.128 R4, [UR6+0x1d0] ;  /* 0x0001d006ff047984 */ /* 0x002e620008000c00 */
[----:B------:R-:W-:Y:S01]  /*4b10*/  @!PT LDS RZ, [RZ] ;  /* 0x00000000fffff984 */ /* 0x000fe20000000800 */
[----:B------:R-:W-:Y:S01]  /*4b20*/  @!PT LDS RZ, [RZ] ;  /* 0x00000000fffff984 */ /* 0x000fe20000000800 */
[----:B------:R-:W-:Y:S01]  /*4b30*/  @!PT LDS RZ, [RZ] ;  /* 0x00000000fffff984 */ /* 0x000fe20000000800 */
[----:B------:R-:W-:Y:S01]  /*4b40*/  @!PT LDS RZ, [RZ] ;  /* 0x00000000fffff984 */ /* 0x000fe20000000800 */
[----:B------:R2:W-:Y:S06]  /*4b50*/  MEMBAR.ALL.CTA ;  /* 0x0000000000007992 */ /* 0x0005ec0000008000 */
[----:B--2---:R-:W2:Y:S02]  /*4b60*/  FENCE.VIEW.ASYNC.S ;  /* 0x00000000000073c6 */ /* 0x004ea40000000000 */
[----:B--2---:R-:W-:Y:S01]  /*4b70*/  SYNCS.ARRIVE.TRANS64.RED.A1T0 RZ, [UR5], RZ ;  /* 0x000000ffffff79a7 */ /* 0x004fe20008100405 */
[----:B-1----:R-:W-:Y:S01]  /*4b80*/  LOP3.LUT P1, RZ, R6, 0x1, RZ, 0xc0, !PT ;  /* 0x0000000106ff7812 */ /* 0x002fe2000782c0ff */
[----:B------:R-:W-:-:S12]  /*4b90*/  BRA.U !UP2, `(.L_x_80) ;  /* 0x000000010aec7547 */ /* 0x000fd8000b800000 */
[----:B------:R-:W-:Y:S01]  /*4ba0*/  ULEA UR4, UR26, UR27, 0x3 ;  /* 0x0000001b1a047291 */ /* 0x000fe2000f8e18ff */
[----:B------:R-:W-:Y:S01]  /*4bb0*/  SHF.L.U32 R3, R0, 0x1f, RZ ;  /* 0x0000001f00037819 */ /* 0x000fe200000006ff */
[----:B------:R-:W-:Y:S01]  /*4bc0*/  UIADD3 UR31, UPT, UPT, UR45, UR25, URZ ;  /* 0x000000192d1f7290 */ /* 0x000fe2000fffe0ff */
[----:B------:R-:W-:Y:S01]  /*4bd0*/  UMOV UR24, UR44 ;  /* 0x0000002c00187c82 */ /* 0x000fe20008000000 */
[----:B------:R-:W-:-:S05]  /*4be0*/  UMOV UR5, UR26 ;  /* 0x0000001a00057c82 */ /* 0x000fca0008000000 */
[----:B------:R1:W-:Y:S05]  /*4bf0*/  SYNCS.PHASECHK.TRANS64.TRYWAIT PT, [UR4], R3 ;  /* 0x00000003ff0075a7 */ /* 0x0003ea00080e1104 */
.L_x_83:
[----:B--2---:R-:W-:Y:S01]  /*4c00*/  ULEA UR9, UR5, UR27, 0x3 ;  /* 0x0000001b05097291 */ /* 0x004fe2000f8e18ff */
[----:B-1----:R-:W-:Y:S08]  /*4c10*/  SHF.L.U32 R4, R0, 0x1f, RZ ;  /* 0x0000001f00047819 */ /* 0x002ff000000006ff */
[----:B------:R-:W2:Y:S02]  /*4c20*/  SYNCS.PHASECHK.TRANS64.TRYWAIT P0, [UR9], R4 ;  /* 0x00000004ff0075a7 */ /* 0x000ea40008001109 */
[----:B--2---:R-:W-:Y:S05]  /*4c30*/  @!P0 BRA `(.L_x_81) ;  /* 0x0000008800808947 */ /* 0x004fea0003800000 */
.L_x_176:
[----:B------:R-:W-:Y:S01]  /*4c40*/  UISETP.NE.AND UP0, UPT, UR24, 0x1, UPT ;  /* 0x000000011800788c */ /* 0x000fe2000bf05270 */
[----:B-1----:R-:W-:Y:S01]  /*4c50*/  SHF.L.U32 R4, R2, 0x1f, RZ ;  /* 0x0000001f02047819 */ /* 0x002fe200000006ff */
[----:B------:R-:W-:Y:S02]  /*4c60*/  UIADD3 UR4, UPT, UPT, UR5, 0x1, URZ ;  /* 0x0000000105047890 */ /* 0x000fe4000fffe0ff */
[----:B------:R-:W-:Y:S02]  /*4c70*/  ULEA UR7, UR23, UR27, 0x3 ;  /* 0x0000001b17077291 */ /* 0x000fe4000f8e18ff */
[----:B------:R-:W-:Y:S01]  /*4c80*/  UISETP.NE.AND UP1, UPT, UR4, 0x5, UPT ;  /* 0x000000050400788c */ /* 0x000fe2000bf25270 */
[----:B------:R-:W-:Y:S03]  /*4c90*/  PLOP3.LUT P0, PT, PT, PT, UP0, 0x80, 0x8 ;  /* 0x000000000008781c */ /* 0x000fe60003f0f008 */
[----:B------:R-:W-:Y:S02]  /*4ca0*/  USEL UR6, URZ, 0x1, UP1 ;  /* 0x00000001ff067887 */ /* 0x000fe40008800000 */
[----:B------:R-:W-:Y:S04]  /*4cb0*/  USEL UR26, UR4, URZ, UP1 ;  /* 0x000000ff041a7287 */ /* 0x000fe80008800000 */
[----:B------:R-:W-:Y:S01]  /*4cc0*/  @UP0 ULEA UR4, UR26, UR27, 0x3 ;  /* 0x0000001b1a040291 */ /* 0x000fe2000f8e18ff */
[----:B------:R-:W-:Y:S04]  /*4cd0*/  LOP3.LUT R0, R0, UR6, RZ, 0x3c, !PT ;  /* 0x0000000600007c12 */ /* 0x000fe8000f8e3cff */
[----:B------:R-:W-:Y:S04]  /*4ce0*/  @P0 SHF.L.U32 R3, R0, 0x1f, RZ ;  /* 0x0000001f00030819 */ /* 0x000fe800000006ff */
[----:B------:R1:W-:Y:S01]  /*4cf0*/  @P0 SYNCS.PHASECHK.TRANS64.TRYWAIT PT, [UR4], R3 ;  /* 0x00000003ff0005a7 */ /* 0x0003e200080e1104 */
[----:B------:R-:W2:Y:S02]  /*4d00*/  SYNCS.PHASECHK.TRANS64.TRYWAIT P0, [UR7+0xc0], R4 ;  /* 0x0000c004ff0075a7 */ /* 0x000ea40008001107 */
[----:B-12---:R-:W-:Y:S05]  /*4d10*/  @!P0 BRA `(.L_x_82) ;  /* 0x0000008800608947 */ /* 0x006fea0003800000 */
.L_x_178:
[----:B------:R-:W-:Y:S02]  /*4d20*/  ULEA UR8, UR5, UR33, 0xa ;  /* 0x0000002105087291 */ /* 0x000fe4000f8e50ff */
[----:B------:R-:W-:Y:S02]  /*4d30*/  ULEA UR6, UR5, UR32, 0xa ;  /* 0x0000002005067291 */ /* 0x000fe4000f8e50ff */
[----:B------:R-:W-:Y:S02]  /*4d40*/  ULEA UR22, UR23, UR30, 0x7 ;  /* 0x0000001e17167291 */ /* 0x000fe4000f8e38ff */
[----:B------:R-:W-:Y:S02]  /*4d50*/  UIADD3 UR20, UPT, UPT, UR8, 0x2, URZ ;  /* 0x0000000208147890 */ /* 0x000fe4000fffe0ff */
        /* <DEDUP_REMOVED lines=9> */
[----:B------:R-:W-:Y:S02]  /*4df0*/  UISETP.NE.AND UP0, UPT, UR4, 0x4, UPT ;  /* 0x000000040400788c */ /* 0x000fe4000bf05270 */
[----:B------:R-:W-:Y:S02]  /*4e00*/  UIADD3 UR24, UPT, UPT, UR24, -0x1, URZ ;  /* 0xffffffff18187890 */ /* 0x000fe4000fffe0ff */
[----:B------:R-:W-:Y:S02]  /*4e10*/  USEL UR5, URZ, 0x1, UP0 ;  /* 0x00000001ff057887 */ /* 0x000fe40008000000 */
[----:B------:R-:W-:Y:S02]  /*4e20*/  USEL UR23, UR4, URZ, UP0 ;  /* 0x000000ff04177287 */ /* 0x000fe40008000000 */
[----:B------:R-:W-:Y:S01]  /*4e30*/  UISETP.NE.AND UP0, UPT, UR25, UR31, UPT ;  /* 0x0000001f1900728c */ /* 0x000fe2000bf05270 */
[----:B------:R-:W-:Y:S01]  /*4e40*/  UMOV UR9, 0x40004040 ;  /* 0x4000404000097882 */ /* 0x000fe20000000000 */
[----:B------:R-:W-:Y:S01]  /*4e50*/  UMOV UR7, 0x40004040 ;  /* 0x4000404000077882 */ /* 0x000fe20000000000 */
[----:B------:R-:W-:Y:S01]  /*4e60*/  UMOV UR21, 0x40004040 ;  /* 0x4000404000157882 */ /* 0x000fe20000000000 */
[----:B------:R2:W-:Y:S01]  /*4e70*/  UTCQMMA gdesc[UR6], gdesc[UR8], tmem[UR22], tmem[UR42], idesc[UR43], !UPT ;  /* 0x00ff2a08060075ea */ /* 0x0005e2000f800316 */
[----:B------:R-:W-:Y:S01]  /*4e80*/  UMOV UR19, 0x40004040 ;  /* 0x4000404000137882 */ /* 0x000fe20000000000 */
[----:B------:R-:W-:Y:S01]  /*4e90*/  UMOV UR17, 0x40004040 ;  /* 0x4000404000117882 */ /* 0x000fe20000000000 */
[----:B------:R-:W-:Y:S01]  /*4ea0*/  UMOV UR15, 0x40004040 ;  /* 0x40004040000f7882 */ /* 0x000fe20000000000 */
[----:B------:R2:W-:Y:S01]  /*4eb0*/  UTCQMMA gdesc[UR18], gdesc[UR20], tmem[UR22], tmem[UR40], idesc[UR41], UPT ;  /* 0x00ff2814120075ea */ /* 0x0005e2000b800316 */
[----:B------:R-:W-:Y:S01]  /*4ec0*/  UMOV UR13, 0x40004040 ;  /* 0x40004040000d7882 */ /* 0x000fe20000000000 */
[----:B------:R-:W-:Y:S01]  /*4ed0*/  UMOV UR11, 0x40004040 ;  /* 0x40004040000b7882 */ /* 0x000fe20000000000 */
[----:B------:R2:W-:Y:S01]  /*4ee0*/  UTCQMMA gdesc[UR14], gdesc[UR16], tmem[UR22], tmem[UR38], idesc[UR39], UPT ;  /* 0x00ff26100e0075ea */ /* 0x0005e2000b800316 */
[----:B------:R2:W-:Y:S01]  /*4ef0*/  UTCQMMA gdesc[UR10], gdesc[UR12], tmem[UR22], tmem[UR36], idesc[UR37], UPT ;  /* 0x00ff240c0a0075ea */ /* 0x0005e2000b800316 */
[----:B------:R2:W-:Y:S01]  /*4f00*/  UTCBAR [UR29], URZ ;  /* 0x000000ff1d0073e9 */ /* 0x0005e200080000ff */
[----:B------:R-:W-:Y:S01]  /*4f10*/  LOP3.LUT R2, R2, UR5, RZ, 0x3c, !PT ;  /* 0x0000000502027c12 */ /* 0x000fe2000f8e3cff */
[----:B------:R2:W-:Y:S01]  /*4f20*/  UTCBAR [UR28], URZ ;  /* 0x000000ff1c0073e9 */ /* 0x0005e200080000ff */
[----:B------:R-:W-:Y:S01]  /*4f30*/  UMOV UR5, UR26 ;  /* 0x0000001a00057c82 */ /* 0x000fe20008000000 */
[----:B------:R-:W-:Y:S05]  /*4f40*/  BRA.U UP0, `(.L_x_83) ;  /* 0xfffffffd002c7547 */ /* 0x000fea000b83ffff */
.L_x_80:
[----:B------:R-:W-:Y:S01]  /*4f50*/  UISETP.NE.AND UP0, UPT, UR34, 0x5, UPT ;  /* 0x000000052200788c */ /* 0x000fe2000bf05270 */
[----:B------:R-:W-:-:S03]  /*4f60*/  UMOV UR25, UR31 ;  /* 0x0000001f00197c82 */ /* 0x000fc60008000000 */
[----:B------:R-:W-:Y:S02]  /*4f70*/  USEL UR5, URZ, 0x1, UP0 ;  /* 0x00000001ff057887 */ /* 0x000fe40008000000 */
[----:B------:R-:W-:Y:S02]  /*4f80*/  USEL UR4, UR34, URZ, UP0 ;  /* 0x000000ff22047287 */ /* 0x000fe40008000000 */
[----:B------:R-:W-:Y:S01]  /*4f90*/  ULOP3.LUT UR35, UR35, UR5, URZ, 0x3c, !UPT ;  /* 0x0000000523237292 */ /* 0x000fe2000f8e3cff */
[----:B------:R-:W-:Y:S11]  /*4fa0*/  @P1 BRA `(.L_x_84) ;  /* 0xfffffff800b01947 */ /* 0x000ff6000383ffff */
[----:B--2---:R-:W2:Y:S01]  /*4fb0*/  S2UR UR8, SR_CgaCtaId ;  /* 0x00000000000879c3 */ /* 0x004ea20000008800 */
[----:B------:R-:W-:Y:S01]  /*4fc0*/  ELECT P0, URZ, PT ;  /* 0x0000000000ff782f */ /* 0x000fe20003800000 */
[----:B------:R-:W-:Y:S01]  /*4fd0*/  IMAD.MOV.U32 R0, RZ, RZ, 0x1 ;  /* 0x00000001ff007424 */ /* 0x000fe200078e00ff */
[----:B------:R-:W-:Y:S01]  /*4fe0*/  UIADD3 UR27, UPT, UPT, UR27, 0xc0, URZ ;  /* 0x000000c01b1b7890 */ /* 0x000fe2000fffe0ff */
[----:B-1----:R-:W-:Y:S01]  /*4ff0*/  SHF.L.U32 R3, R2, 0x1f, RZ ;  /* 0x0000001f02037819 */ /* 0x002fe200000006ff */
[----:B------:R-:W-:-:S03]  /*5000*/  UMOV UR4, 0x40 ;  /* 0x0000004000047882 */ /* 0x000fc60000000000 */
[----:B------:R-:W-:Y:S01]  /*5010*/  UVIRTCOUNT.DEALLOC.SMPOOL 0x80 ;  /* 0x000000800000784c */ /* 0x000fe20000000000 */
[----:B--2---:R-:W-:Y:S02]  /*5020*/  ULEA UR8, UR8, UR4, 0x18 ;  /* 0x0000000408087291 */ /* 0x004fe4000f8ec0ff */
[----:B------:R-:W-:-:S07]  /*5030*/  ULEA UR4, UR23, UR27, 0x3 ;  /* 0x0000001b17047291 */ /* 0x000fce000f8e18ff */
[----:B------:R1:W-:Y:S02]  /*5040*/  @P0 STS.U8 [UR8+0x1c], R0 ;  /* 0x00001c00ff000988 */ /* 0x0003e40008000008 */
[----:B------:R-:W2:Y:S02]  /*5050*/  SYNCS.PHASECHK.TRANS64.TRYWAIT P0, [UR4], R3 ;  /* 0x00000003ff0075a7 */ /* 0x000ea40008001104 */
[----:B-12---:R-:W-:Y:S05]  /*5060*/  @!P0 BRA `(.L_x_85) ;  /* 0x0000008400a48947 */ /* 0x006fea0003800000 */
.L_x_180:
[----:B------:R-:W-:-:S04]  /*5070*/  UIADD3 UR4, UPT, UPT, UR23, 0x1, URZ ;  /* 0x0000000117047890 */ /* 0x000fc8000fffe0ff */
[----:B------:R-:W-:-:S04]  /*5080*/  UISETP.NE.AND UP0, UPT, UR4, 0x4, UPT ;  /* 0x000000040400788c */ /* 0x000fc8000bf05270 */
[----:B------:R-:W-:Y:S02]  /*5090*/  USEL UR6, URZ, 0x1, UP0 ;  /* 0x00000001ff067887 */ /* 0x000fe40008000000 */
[----:B------:R-:W-:-:S04]  /*50a0*/  USEL UR4, UR4, URZ, UP0 ;  /* 0x000000ff04047287 */ /* 0x000fc80008000000 */
[----:B------:R-:W-:Y:S01]  /*50b0*/  ULEA UR5, UR4, UR27, 0x3 ;  /* 0x0000001b04057291 */ /* 0x000fe2000f8e18ff */
[----:B------:R-:W-:-:S04]  /*50c0*/  LOP3.LUT R2, R2, UR6, RZ, 0x3c, !PT ;  /* 0x0000000602027c12 */ /* 0x000fc8000f8e3cff */
[----:B-1----:R-:W-:-:S04]  /*50d0*/  SHF.L.U32 R3, R2, 0x1f, RZ ;  /* 0x0000001f02037819 */ /* 0x002fc800000006ff */
[----:B------:R-:W1:Y:S02]  /*50e0*/  SYNCS.PHASECHK.TRANS64.TRYWAIT P0, [UR5], R3 ;  /* 0x00000003ff0075a7 */ /* 0x000e640008001105 */
[----:B-1----:R-:W-:Y:S05]  /*50f0*/  @!P0 BRA `(.L_x_86) ;  /* 0x0000008400988947 */ /* 0x002fea0003800000 */
.L_x_182:
        /* <DEDUP_REMOVED lines=9> */
.L_x_184:
[----:B------:R-:W-:-:S04]  /*5190*/  UIADD3 UR4, UPT, UPT, UR4, 0x1, URZ ;  /* 0x0000000104047890 */ /* 0x000fc8000fffe0ff */
[----:B------:R-:W-:-:S04]  /*51a0*/  UISETP.NE.AND UP0, UPT, UR4, 0x4, UPT ;  /* 0x000000040400788c */ /* 0x000fc8000bf05270 */
[----:B------:R-:W-:Y:S02]  /*51b0*/  USEL UR5, URZ, 0x1, UP0 ;  /* 0x00000001ff057887 */ /* 0x000fe40008000000 */
[----:B------:R-:W-:-:S04]  /*51c0*/  USEL UR4, UR4, URZ, UP0 ;  /* 0x000000ff04047287 */ /* 0x000fc80008000000 */
[----:B------:R-:W-:Y:S01]  /*51d0*/  ULEA UR4, UR4, UR27, 0x3 ;  /* 0x0000001b04047291 */ /* 0x000fe2000f8e18ff */
[----:B-1----:R-:W-:-:S04]  /*51e0*/  LOP3.LUT R3, R2, UR5, RZ, 0x3c, !PT ;  /* 0x0000000502037c12 */ /* 0x002fc8000f8e3cff */
[----:B------:R-:W-:-:S04]  /*51f0*/  SHF.L.U32 R3, R3, 0x1f, RZ ;  /* 0x0000001f03037819 */ /* 0x000fc800000006ff */
[----:B------:R-:W1:Y:S02]  /*5200*/  SYNCS.PHASECHK.TRANS64.TRYWAIT P0, [UR4], R3 ;  /* 0x00000003ff0075a7 */ /* 0x000e640008001104 */
[----:B-1----:R-:W-:Y:S05]  /*5210*/  @!P0 BRA `(.L_x_88) ;  /* 0x0000008400808947 */ /* 0x002fea0003800000 */
.L_x_186:
[----:B------:R-:W-:Y:S01]  /*5220*/  NOP ;  /* 0x0000000000007918 */ /* 0x000fe20000000000 */
[----:B-1----:R-:W1:Y:S01]  /*5230*/  LDS R0, [UR8+0x14] ;  /* 0x00001408ff007984 */ /* 0x002e620008000800 */
[----:B------:R-:W-:Y:S01]  /*5240*/  ULOP3.LUT UR4, UR30, 0xffff, URZ, 0xc0, !UPT ;  /* 0x0000ffff1e047892 */ /* 0x000fe2000f8ec0ff */
[----:B------:R-:W-:Y:S01]  /*5250*/  UMOV UR5, 0xffff ;  /* 0x0000ffff00057882 */ /* 0x000fe20000000000 */
[----:B------:R-:W-:Y:S02]  /*5260*/  UMOV UR6, 0x1 ;  /* 0x0000000100067882 */ /* 0x000fe40000000000 */
[----:B------:R-:W-:-:S04]  /*5270*/  USHF.R.U32.HI UR4, URZ, 0x5, UR4 ;  /* 0x00000005ff047899 */ /* 0x000fc80008011604 */
[----:B------:R-:W-:Y:S02]  /*5280*/  USHF.L.U32 UR5, UR5, UR4, URZ ;  /* 0x0000000405057299 */ /* 0x000fe400080006ff */
[----:B------:R-:W-:-:S04]  /*5290*/  USHF.L.U32 UR4, UR6, UR4, URZ ;  /* 0x0000000406047299 */ /* 0x000fc800080006ff */
[----:B-1----:R-:W-:-:S04]  /*52a0*/  LOP3.LUT R0, R0, UR5, RZ, 0xc0, !PT ;  /* 0x0000000500007c12 */ /* 0x002fc8000f8ec0ff */
[----:B------:R-:W-:-:S13]  /*52b0*/  ISETP.NE.AND P0, PT, R0, UR5, PT ;  /* 0x0000000500007c0c */ /* 0x000fda000bf05270 */
[----:B------:R-:W-:Y:S05]  /*52c0*/  @P0 BRA `(.L_x_89) ;  /* 0x0000000000580947 */ /* 0x000fea0003800000 */
[----:B------:R-:W1:Y:S02]  /*52d0*/  LDS R0, [UR8+0x18] ;  /* 0x00001808ff007984 */ /* 0x000e640008000800 */
[----:B-1----:R-:W-:-:S04]  /*52e0*/  LOP3.LUT R0, R0, UR4, RZ, 0xc0, !PT ;  /* 0x0000000400007c12 */ /* 0x002fc8000f8ec0ff */
[----:B------:R-:W-:-:S13]  /*52f0*/  ISETP.NE.AND P0, PT, R0, UR4, PT ;  /* 0x0000000400007c0c */ /* 0x000fda000bf05270 */
[----:B------:R-:W-:Y:S05]  /*5300*/  @P0 BRA `(.L_x_90) ;  /* 0x00000000003c0947 */ /* 0x000fea0003800000 */
[----:B------:R-:W1:Y:S01]  /*5310*/  S2R R2, SR_LANEID ;  /* 0x0000000000027919 */ /* 0x000e620000000000 */
[----:B------:R-:W-:Y:S01]  /*5320*/  ULOP3.LUT UR5, URZ, UR5, URZ, 0x33, !UPT ;  /* 0x00000005ff057292 */ /* 0x000fe2000f8e33ff */
[----:B------:R-:W-:Y:S01]  /*5330*/  LOP3.LUT R4, RZ, UR4, RZ, 0x33, !PT ;  /* 0x00000004ff047c12 */ /* 0x000fe2000f8e33ff */
[----:B------:R-:W-:Y:S02]  /*5340*/  VOTEU.ANY UR4, UPT, PT ;  /* 0x0000000000047886 */ /* 0x000fe400038e0100 */
[----:B------:R-:W-:Y:S01]  /*5350*/  UFLO.U32 UR4, UR4 ;  /* 0x00000004000472bd */ /* 0x000fe200080e0000 */
[----:B------:R-:W2:Y:S01]  /*5360*/  REDUX UR6, R4 ;  /* 0x00000000040673c4 */ /* 0x000ea20000000000 */
[----:B------:R-:W-:-:S06]  /*5370*/  IMAD.U32 R0, RZ, RZ, UR5 ;  /* 0x00000005ff007e24 */ /* 0x000fcc000f8e00ff */
[----:B------:R3:W-:Y:S01]  /*5380*/  UTCATOMSWS.AND URZ, UR5 ;  /* 0x0000000500ff79e3 */ /* 0x0007e20008000000 */
[----:B------:R-:W4:Y:S01]  /*5390*/  REDUX UR7, R0 ;  /* 0x00000000000773c4 */ /* 0x000f220000000000 */
[----:B-1----:R-:W-:Y:S01]  /*53a0*/  ISETP.EQ.U32.AND P0, PT, R2, UR4, PT ;  /* 0x0000000402007c0c */ /* 0x002fe2000bf02070 */
[----:B--2---:R-:W-:Y:S01]  /*53b0*/  IMAD.U32 R2, RZ, RZ, UR6 ;  /* 0x00000006ff027e24 */ /* 0x004fe2000f8e00ff */
[----:B----4-:R-:W-:-:S11]  /*53c0*/  MOV R3, UR7 ;  /* 0x0000000700037c02 */ /* 0x010fd60008000f00 */
[----:B------:R3:W-:Y:S04]  /*53d0*/  @P0 ATOMS.AND RZ, [UR8+0x14], R3 ;  /* 0x00001403ffff098c */ /* 0x0007e8000a800008 */
[----:B------:R3:W-:Y:S01]  /*53e0*/  @P0 ATOMS.AND RZ, [UR8+0x18], R2 ;  /* 0x00001802ffff098c */ /* 0x0007e2000a800008 */
[----:B------:R-:W-:Y:S05]  /*53f0*/  BRA `(.L_x_91) ;  /* 0x0000000000147947 */ /* 0x000fea0003800000 */
.L_x_90:
[----:B------:R-:W-:Y:S02]  /*5400*/  MOV R2, 0x5420 ;  /* 0x0000542000027802 */ /* 0x000fe40000000f00 */
[----:B------:R-:W-:Y:S05]  /*5410*/  CALL.REL.NOINC `($__internal_0_$__cuda_sm10x_tcgen05_guardrail_trap_col_being_dealloced_not_returned_by_alloc) ;  /* 0x0000008800187944 */ /* 0x000fea0003c00000 */
[----:B------:R-:W-:Y:S05]  /*5420*/  BRA `(.L_x_91) ;  /* 0x0000000000087947 */ /* 0x000fea0003800000 */
.L_x_89:
[----:B------:R-:W-:Y:S02]  /*5430*/  MOV R2, 0x5450 ;  /* 0x0000545000027802 */ /* 0x000fe40000000f00 */
[----:B------:R-:W-:Y:S05]  /*5440*/  CALL.REL.NOINC `($__internal_2_$__cuda_sm10x_tcgen05_guardrail_trap_unallocated_columns_being_dealloced) ;  /* 0x0000008800247944 */ /* 0x000fea0003c00000 */
.L_x_91:
[----:B------:R-:W-:Y:S01]  /*5450*/  NOP ;  /* 0x0000000000007918 */ /* 0x000fe20000000000 */
[----:B---3--:R-:W-:Y:S05]  /*5460*/  EXIT ;  /* 0x000000000000794d */ /* 0x008fea0003800000 */
.L_x_74:
[----:B------:R-:W-:-:S09]  /*5470*/  UISETP.NE.OR UP0, UPT, UR10, 0x3, !UP3 ;  /* 0x000000030a00788c */ /* 0x000fd2000df05670 */
[----:B------:R-:W-:Y:S05]  /*5480*/  BRA.U UP0, `(.L_x_92) ;  /* 0x0000000d009c7547 */ /* 0x000fea000b800000 */
[----:B------:R-:W-:-:S08]  /*5490*/  NOP ;  /* 0x0000000000007918 */ /* 0x000fd00000000000 */
[----:B------:R-:W2:-:S00]  /*54a0*/  USETMAXREG.DEALLOC.CTAPOOL 0x30 ;  /* 0x00000030000079c8 */ /* 0x000e8000080e0500 */
[----:B------:R-:W3:Y:S01]  /*54b0*/  LDCU.64 UR4, c[0x0][0x888] ;  /* 0x00011100ff0477ac */ /* 0x000ee20008000a00 */
[----:B--2---:R-:W-:Y:S01]  /*54c0*/  HFMA2 R9, -RZ, RZ, 0, 5.9604644775390625e-08 ;  /* 0x00000001ff097431 */ /* 0x004fe200000001ff */
[----:B------:R-:W-:Y:S01]  /*54d0*/  MOV R3, 0x2000 ;  /* 0x0000200000037802 */ /* 0x000fe20000000f00 */
[----:B------:R-:W-:Y:S01]  /*54e0*/  HFMA2 R8, -RZ, RZ, 0, 0 ;  /* 0x00000000ff087431 */ /* 0x000fe200000001ff */
[----:B------:R-:W-:Y:S01]  /*54f0*/  UMOV UR21, 0x400 ;  /* 0x0000040000157882 */ /* 0x000fe20000000000 */
[----:B------:R-:W2:Y:S01]  /*5500*/  LDCU UR30, c[0x0][0x370] ;  /* 0x00006e00ff1e77ac */ /* 0x000ea20008000800 */
[----:B------:R-:W-:Y:S01]  /*5510*/  ULEA UR21, UR50, UR21, 0x18 ;  /* 0x0000001532157291 */ /* 0x000fe2000f8ec0ff */
[----:B------:R-:W2:Y:S01]  /*5520*/  LDCU.128 UR32, c[0x0][0xb10] ;  /* 0x00016200ff2077ac */ /* 0x000ea20008000c00 */
[----:B------:R-:W4:Y:S07]  /*5530*/  LDCU UR27, c[0x0][0x374] ;  /* 0x00006e80ff1b77ac */ /* 0x000f2e0008000800 */
[----:B------:R-:W-:Y:S01]  /*5540*/  SYNCS.ARRIVE.TRANS64.A1T0 RZ, [UR21+0x1c0], RZ ;  /* 0x0001c0ffffff79a7 */ /* 0x000fe20008100015 */
[----:B------:R-:W5:Y:S01]  /*5550*/  LDCU.64 UR28, c[0x0][0x890] ;  /* 0x00011200ff1c77ac */ /* 0x000f620008000a00 */
[----:B---3--:R-:W-:Y:S01]  /*5560*/  UISETP.NE.U32.AND UP0, UPT, UR4, URZ, UPT ;  /* 0x000000ff0400728c */ /* 0x008fe2000bf05070 */
[----:B------:R-:W3:Y:S01]  /*5570*/  LDCU UR15, c[0x0][0xb0c] ;  /* 0x00016180ff0f77ac */ /* 0x000ee20008000800 */
[----:B------:R-:W3:Y:S01]  /*5580*/  LDCU UR44, c[0x0][0xb20] ;  /* 0x00016400ff2c77ac */ /* 0x000ee20008000800 */
[----:B------:R-:W3:Y:S01]  /*5590*/  LDCU UR4, c[0x0][0xb30] ;  /* 0x00016600ff0477ac */ /* 0x000ee20008000800 */
[----:B--2---:R-:W-:-:S02]  /*55a0*/  UIMAD.WIDE.U32 UR6, UR30, UR32, URZ ;  /* 0x000000201e0672a5 */ /* 0x004fc4000f8e00ff */
[----:B----4-:R-:W-:Y:S02]  /*55b0*/  UIMAD.WIDE.U32 UR8, UR27, UR35, URZ ;  /* 0x000000231b0872a5 */ /* 0x010fe4000f8e00ff */
[----:B-----5:R-:W-:Y:S02]  /*55c0*/  UISETP.NE.U32.AND UP6, UPT, UR28, URZ, UPT ;  /* 0x000000ff1c00728c */ /* 0x020fe4000bfc5070 */
[----:B------:R-:W-:Y:S02]  /*55d0*/  UIADD3 UR31, UPT, UPT, UR21, 0xe8, URZ ;  /* 0x000000e8151f7890 */ /* 0x000fe4000fffe0ff */
[----:B------:R-:W-:Y:S02]  /*55e0*/  UIADD3 UR17, UPT, UPT, UR21, 0xe0, URZ ;  /* 0x000000e015117890 */ /* 0x000fe4000fffe0ff */
[----:B------:R-:W-:Y:S02]  /*55f0*/  UISETP.NE.AND.EX UP5, UPT, UR5, URZ, UPT, UP0 ;  /* 0x000000ff0500728c */ /* 0x000fe4000bfa5300 */
[----:B-1----:R-:W-:Y:S01]  /*5600*/  UISETP.NE.AND UP0, UPT, UR37, 0x1, UPT ;  /* 0x000000012500788c */ /* 0x002fe2000bf05270 */
[----:B------:R-:W-:Y:S01]  /*5610*/  UMOV UR6, UR7 ;  /* 0x0000000700067c82 */ /* 0x000fe20008000000 */
[----:B------:R-:W-:Y:S01]  /*5620*/  UMOV UR8, UR9 ;  /* 0x0000000900087c82 */ /* 0x000fe20008000000 */
[----:B---3--:R-:W-:Y:S01]  /*5630*/  UISETP.NE.AND UP0, UPT, UR15, 0x1, UPT ;  /* 0x000000010f00788c */ /* 0x008fe2000bf05270 */
[----:B------:R-:W1:Y:S01]  /*5640*/  LDCU.64 UR42, c[0x0][0x348] ;  /* 0x00006900ff2a77ac */ /* 0x000e620008000a00 */
[----:B------:R-:W-:Y:S01]  /*5650*/  UMOV UR16, URZ ;  /* 0x000000ff00107c82 */ /* 0x000fe20008000000 */
[----:B------:R-:W-:-:S02]  /*5660*/  UPLOP3.LUT UP1, UPT, UPT, UPT, UPT, 0x40, 0x4 ;  /* 0x000000000004789c */ /* 0x000fc40003f2e870 */
[----:B------:R-:W-:Y:S01]  /*5670*/  UISETP.GE.AND UP3, UPT, UR37, 0x1, UPT ;  /* 0x000000012500788c */ /* 0x000fe2000bf66270 */
[----:B------:R-:W2:Y:S01]  /*5680*/  LDCU.64 UR22, c[0x0][0xb28] ;  /* 0x00016500ff1677ac */ /* 0x000ea20008000a00 */
[----:B------:R-:W-:Y:S02]  /*5690*/  UISETP.NE.AND.EX UP6, UPT, UR29, URZ, UPT, UP6 ;  /* 0x000000ff1d00728c */ /* 0x000fe4000bfc5360 */
[----:B------:R-:W-:Y:S02]  /*56a0*/  USHF.R.U32.HI UR40, URZ, UR33, UR6 ;  /* 0x00000021ff287299 */ /* 0x000fe40008011606 */
[----:B------:R-:W-:Y:S02]  /*56b0*/  UPRMT UR31, UR50, 0x654, UR31 ;  /* 0x00000654321f7896 */ /* 0x000fe4000800001f */
[----:B------:R-:W-:Y:S02]  /*56c0*/  UPRMT UR38, UR50, 0x654, UR17 ;  /* 0x0000065432267896 */ /* 0x000fe40008000011 */
[----:B------:R-:W-:-:S02]  /*56d0*/  USHF.R.U32.HI UR39, URZ, UR44, UR8 ;  /* 0x0000002cff277299 */ /* 0x000fc40008011608 */
[----:B------:R-:W-:Y:S02]  /*56e0*/  UISETP.NE.AND UP0, UPT, UR34, 0x1, UPT ;  /* 0x000000012200788c */ /* 0x000fe4000bf05270 */
[----:B-1----:R-:W-:-:S11]  /*56f0*/  UISETP.NE.AND UP4, UPT, UR4, 0x1, UPT ;  /* 0x000000010400788c */ /* 0x002fd6000bf85270 */
.L_x_101:
[----:B------:R-:W-:Y:S01]  /*5700*/  ULEA UR4, UR16, UR21, 0x3 ;  /* 0x0000001510047291 */ /* 0x000fe2000f8e18ff */
[----:B---3--:R-:W-:Y:S08]  /*5710*/  SHF.L.U32 R5, R8, 0x1f, RZ ;  /* 0x0000001f08057819 */ /* 0x008ff000000006ff */
[----:B------:R-:W1:Y:S02]  /*5720*/  SYNCS.PHASECHK.TRANS64.TRYWAIT P0, [UR4+0x110], R5 ;  /* 0x00011005ff0075a7 */ /* 0x000e640008001104 */
[----:B-1----:R-:W-:Y:S05]  /*5730*/  @!P0 BRA `(.L_x_93) ;  /* 0x0000008000508947 */ /* 0x002fea0003800000 */
.L_x_187:
[----:B------:R-:W-:Y:S02]  /*5740*/  ULEA UR5, UR16, UR21, 0x4 ;  /* 0x0000001510057291 */ /* 0x000fe4000f8e20ff */
[----:B------:R-:W-:Y:S02]  /*5750*/  UIADD3 UR4, UPT, UPT, UR4, 0x138, URZ ;  /* 0x0000013804047890 */ /* 0x000fe4000fffe0ff */
[----:B------:R-:W-:Y:S02]  /*5760*/  UISETP.GE.AND UP0, UPT, UR37, 0x1, UPT ;  /* 0x000000012500788c */ /* 0x000fe4000bf06270 */
[----:B------:R-:W-:Y:S03]  /*5770*/  UPRMT UR4, URZ, 0x654, UR4 ;  /* 0x00000654ff047896 */ /* 0x000fe60008000004 */
[----:B-1----:R-:W1:Y:S01]  /*5780*/  LDS.128 R4, [UR5+0x1d0] ;  /* 0x0001d005ff047984 */ /* 0x002e620008000c00 */
[----:B------:R-:W-:Y:S01]  /*5790*/  @!PT LDS RZ, [RZ] ;  /* 0x00000000fffff984 */ /* 0x000fe20000000800 */
[----:B------:R-:W-:Y:S01]  /*57a0*/  @!PT LDS RZ, [RZ] ;  /* 0x00000000fffff984 */ /* 0x000fe20000000800 */
[----:B------:R-:W-:Y:S01]  /*57b0*/  @!PT LDS RZ, [RZ] ;  /* 0x00000000fffff984 */ /* 0x000fe20000000800 */
[----:B------:R-:W-:Y:S01]  /*57c0*/  @!PT LDS RZ, [RZ] ;  /* 0x00000000fffff984 */ /* 0x000fe20000000800 */
[----:B------:R3:W-:Y:S07]  /*57d0*/  MEMBAR.ALL.CTA ;  /* 0x0000000000007992 */ /* 0x0007ee0000008000 */
[----:B---3--:R-:W3:Y:S02]  /*57e0*/  FENCE.VIEW.ASYNC.S ;  /* 0x00000000000073c6 */ /* 0x008ee40000000000 */
[----:B---3--:R-:W-:Y:S01]  /*57f0*/  SYNCS.ARRIVE.TRANS64.RED.A1T0 RZ, [UR4], RZ ;  /* 0x000000ffffff79a7 */ /* 0x008fe20008100404 */
[----:B-1----:R-:W-:Y:S11]  /*5800*/  LOP3.LUT P0, RZ, R6, 0x1, RZ, 0xc0, !PT ;  /* 0x0000000106ff7812 */ /* 0x002ff6000780c0ff */
[----:B------:R-:W-:Y:S02]  /*5810*/  @!UPT UIADD3 URZ, UPT, UPT, URZ, URZ, URZ ;  /* 0x000000fffffff290 */ /* 0x000fe4000fffe0ff */
[----:B------:R-:W-:Y:S01]  /*5820*/  VOTEU.ANY UP3, P0 ;  /* 0x0000000000ff7886 */ /* 0x000fe20000060100 */
[----:B------:R-:W-:Y:S11]  /*5830*/  PLOP3.LUT P0, PT, PT, PT, UP3, 0x80, 0x8 ;  /* 0x000000000008781c */ /* 0x000ff60003f0f038 */
[----:B------:R-:W-:Y:S02]  /*5840*/  @!UPT UIADD3 URZ, UPT, UPT, URZ, URZ, URZ ;  /* 0x000000fffffff290 */ /* 0x000fe4000fffe0ff */
[----:B------:R-:W-:Y:S02]  /*5850*/  @P0 MOV R2, R4 ;  /* 0x0000000400020202 */ /* 0x000fe40000000f00 */
[----:B------:R-:W-:Y:S02]  /*5860*/  @P0 SHF.R.U32.HI R0, RZ, 0x10, R5 ;  /* 0x00000010ff000819 */ /* 0x000fe40000011605 */
[----:B------:R-:W-:Y:S02]  /*5870*/  @P0 LOP3.LUT R4, R5, 0xffff, RZ, 0xc0, !PT ;  /* 0x0000ffff05040812 */ /* 0x000fe400078ec0ff */
[----:B------:R-:W-:Y:S02]  /*5880*/  @P0 R2UR UR7, R2 ;  /* 0x00000000020702ca */ /* 0x000fe400000e0000 */
[----:B------:R-:W-:Y:S02]  /*5890*/  @P0 R2UR UR5, R0 ;  /* 0x00000000000502ca */ /* 0x000fe400000e0000 */
[----:B------:R-:W-:Y:S09]  /*58a0*/  @P0 R2UR UR6, R4 ;  /* 0x00000000040602ca */ /* 0x000ff200000e0000 */
[----:B------:R-:W-:Y:S02]  /*58b0*/  @UP3 UMOV UR14, UR7 ;  /* 0x00000007000e3c82 */ /* 0x000fe40008000000 */
[----:B------:R-:W-:Y:S02]  /*58c0*/  @UP3 UMOV UR26, UR5 ;  /* 0x00000005001a3c82 */ /* 0x000fe40008000000 */
[----:B------:R-:W-:Y:S01]  /*58d0*/  @UP3 UMOV UR13, UR6 ;  /* 0x00000006000d3c82 */ /* 0x000fe20008000000 */
[----:B------:R-:W-:Y:S05]  /*58e0*/  BRA.U !UP0, `(.L_x_94) ;  /* 0x0000000108c07547 */ /* 0x000fea000b800000 */
[----:B------:R-:W-:Y:S02]  /*58f0*/  UIMAD.WIDE.U32 UR8, UR13, UR35, URZ ;  /* 0x000000230d0872a5 */ /* 0x000fe4000f8e00ff */
[----:B------:R-:W-:Y:S02]  /*5900*/  UP2UR UR12, UPR, URZ, 0x4 ;  /* 0x00000004ff0c7883 */ /* 0x000fe40008000000 */
[----:B------:R-:W-:Y:S02]  /*5910*/  UISETP.NE.AND UP2, UPT, UR34, 0x1, UPT ;  /* 0x000000012200788c */ /* 0x000fe4000bf45270 */
[----:B------:R-:W-:Y:S02]  /*5920*/  UIMAD.WIDE.U32 UR10, UR14, UR32, URZ ;  /* 0x000000200e0a72a5 */ /* 0x000fe4000f8e00ff */
[----:B------:R-:W-:Y:S02]  /*5930*/  USEL UR4, UR27, UR39, !UP2 ;  /* 0x000000271b047287 */ /* 0x000fe4000d000000 */
[----:B------:R-:W-:Y:S02]  /*5940*/  UISETP.NE.AND UP0, UPT, UR15, 0x1, UPT ;  /* 0x000000010f00788c */ /* 0x000fe4000bf05270 */
[----:B------:R-:W-:Y:S02]  /*5950*/  UP2UR UR20, UPR, URZ, 0x2 ;  /* 0x00000002ff147883 */ /* 0x000fe40008000000 */
[----:B------:R-:W-:Y:S02]  /*5960*/  UISETP.NE.AND UP1, UPT, UR37, 0x1, UPT ;  /* 0x000000012500788c */ /* 0x000fe4000bf25270 */
[----:B--2---:R-:W-:Y:S02]  /*5970*/  UIMAD.WIDE.U32 UR18, UR4, UR22, URZ ;  /* 0x00000016041272a5 */ /* 0x004fe4000f8e00ff */
[----:B------:R-:W-:Y:S01]  /*5980*/  USEL UR7, UR30, UR40, !UP0 ;  /* 0x000000281e077287 */ /* 0x000fe2000c000000 */
[----:B------:R-:W-:Y:S02]  /*5990*/  UMOV UR5, UR9 ;  /* 0x0000000900057c82 */ /* 0x000fe40008000000 */
[----:B------:R-:W-:Y:S02]  /*59a0*/  USHF.R.U32.HI UR6, URZ, UR44, UR5 ;  /* 0x0000002cff067299 */ /* 0x000fe40008011605 */
[----:B------:R-:W-:Y:S02]  /*59b0*/  UIMAD.WIDE.U32 UR24, UR7, UR22, URZ ;  /* 0x00000016071872a5 */ /* 0x000fe4000f8e00ff */
[----:B------:R-:W-:Y:S02]  /*59c0*/  USEL UR6, UR13, UR6, !UP2 ;  /* 0x000000060d067287 */ /* 0x000fe4000d000000 */
[----:B------:R-:W-:Y:S01]  /*59d0*/  UISETP.NE.AND UP2, UPT, UR12, URZ, UPT ;  /* 0x000000ff0c00728c */ /* 0x000fe2000bf45270 */
[----:B------:R-:W-:Y:S01]  /*59e0*/  UMOV UR5, UR11 ;  /* 0x0000000b00057c82 */ /* 0x000fe20008000000 */
[----:B------:R-:W-:Y:S02]  /*59f0*/  UIMAD.WIDE.U32 UR10, UR6, UR22, URZ ;  /* 0x00000016060a72a5 */ /* 0x000fe4000f8e00ff */
[----:B------:R-:W-:Y:S03]  /*5a00*/  USHF.R.U32.HI UR8, URZ, UR33, UR5 ;  /* 0x00000021ff087299 */ /* 0x000fe60008011605 */
[----:B------:R-:W-:Y:S02]  /*5a10*/  UMOV UR5, UR19 ;  /* 0x0000001300057c82 */ /* 0x000fe40008000000 */
[----:B------:R-:W-:Y:S03]  /*5a20*/  @UP1 USHF.R.U32.HI UR4, URZ, UR23, UR5 ;  /* 0x00000017ff041299 */ /* 0x000fe60008011605 */
[----:B------:R-:W-:Y:S01]  /*5a30*/  UMOV UR5, UR25 ;  /* 0x0000001900057c82 */ /* 0x000fe20008000000 */
[----:B------:R-:W-:Y:S02]  /*5a40*/  UIMAD UR4, UR37, UR4, URZ ;  /* 0x00000004250472a4 */ /* 0x000fe4000f8e02ff */
[----:B------:R-:W-:Y:S02]  /*5a50*/  @UP1 USHF.R.U32.HI UR7, URZ, UR23, UR5 ;  /* 0x00000017ff071299 */ /* 0x000fe40008011605 */
[----:B------:R-:W-:Y:S02]  /*5a60*/  USEL UR5, UR14, UR8, !UP0 ;  /* 0x000000080e057287 */ /* 0x000fe4000c000000 */
[----:B------:R-:W-:Y:S02]  /*5a70*/  UIMAD UR8, UR37, UR7, URZ ;  /* 0x00000007250872a4 */ /* 0x000fe4000f8e02ff */
[----:B------:R-:W-:Y:S03]  /*5a80*/  UISETP.GE.AND UP0, UPT, UR6, UR4, UPT ;  /* 0x000000040600728c */ /* 0x000fe6000bf06270 */
[----:B------:R-:W-:Y:S01]  /*5a90*/  UMOV UR4, UR11 ;  /* 0x0000000b00047c82 */ /* 0x000fe20008000000 */
[----:B------:R-:W-:Y:S02]  /*5aa0*/  UISETP.GE.OR UP0, UPT, UR5, UR8, UP0 ;  /* 0x000000080500728c */ /* 0x000fe40008706670 */
[----:B------:R-:W-:Y:S02]  /*5ab0*/  USHF.R.U32.HI UR4, URZ, UR23, UR4 ;  /* 0x00000017ff047299 */ /* 0x000fe40008011604 */
[----:B------:R-:W-:Y:S02]  /*5ac0*/  UIMAD.WIDE.U32 UR8, UR5, UR22, URZ ;  /* 0x00000016050872a5 */ /* 0x000fe4000f8e00ff */
[----:B------:R-:W-:Y:S04]  /*5ad0*/  USEL UR10, UR6, UR4, !UP1 ;  /* 0x00000004060a7287 */ /* 0x000fe8000c800000 */
[----:B------:R-:W-:Y:S01]  /*5ae0*/  UIADD3 UR11, UPT, UPT, -UR10, URZ, URZ ;  /* 0x000000ff0a0b7290 */ /* 0x000fe2000fffe1ff */
[----:B------:R-:W-:Y:S02]  /*5af0*/  @!UP0 UMOV UR4, UR9 ;  /* 0x0000000900048c82 */ /* 0x000fe40008000000 */
[----:B------:R-:W-:Y:S02]  /*5b00*/  @!UP0 USHF.R.U32.HI UR4, URZ, UR23, UR4 ;  /* 0x00000017ff048299 */ /* 0x000fe40008011604 */
[----:B------:R-:W-:Y:S02]  /*5b10*/  UIMAD UR8, UR37, UR11, UR6 ;  /* 0x0000000b250872a4 */ /* 0x000fe4000f8e0206 */
[----:B------:R-:W-:Y:S02]  /*5b20*/  @!UP0 USEL UR4, UR5, UR4, !UP1 ;  /* 0x0000000405048287 */ /* 0x000fe4000c800000 */
[----:B------:R-:W-:Y:S02]  /*5b30*/  UISETP.NE.AND UP1, UPT, UR20, URZ, UPT ;  /* 0x000000ff1400728c */ /* 0x000fe4000bf25270 */
[----:B------:R-:W-:Y:S02]  /*5b40*/  @!UP0 UIMAD UR8, UR7, UR8, UR4 ;  /* 0x00000008070882a4 */ /* 0x000fe4000f8e0204 */
[----:B------:R-:W-:Y:S02]  /*5b50*/  @!UP0 UIADD3 UR9, UPT, UPT, UR10, -UR4, URZ ;  /* 0x800000040a098290 */ /* 0x000fe4000fffe0ff */
[----:B------:R-:W-:Y:S02]  /*5b60*/  UIADD3 UR4, UPT, UPT, -UR5, URZ, URZ ;  /* 0x000000ff05047290 */ /* 0x000fe4000fffe1ff */
[----:B------:R-:W-:Y:S02]  /*5b70*/  UIADD3 UR7, UPT, UPT, -UR6, URZ, URZ ;  /* 0x000000ff06077290 */ /* 0x000fe4000fffe1ff */
[----:B------:R-:W-:Y:S02]  /*5b80*/  @!UP0 UIMAD UR6, UR9, UR37, UR5 ;  /* 0x00000025090682a4 */ /* 0x000fe4000f8e0205 */
[----:B------:R-:W-:Y:S02]  /*5b90*/  UIMAD UR14, UR15, UR4, UR14 ;  /* 0x000000040f0e72a4 */ /* 0x000fe4000f8e020e */
[----:B------:R-:W-:Y:S01]  /*5ba0*/  UIMAD UR13, UR34, UR7, UR13 ;  /* 0x00000007220d72a4 */ /* 0x000fe2000f8e020d */
[----:B------:R-:W-:Y:S02]  /*5bb0*/  @!UP0 UMOV UR5, UR8 ;  /* 0x0000000800058c82 */ /* 0x000fe40008000000 */
[----:B------:R-:W-:Y:S02]  /*5bc0*/  UIMAD UR14, UR5, UR15, UR14 ;  /* 0x0000000f050e72a4 */ /* 0x000fe4000f8e020e */
[----:B------:R-:W-:Y:S11]  /*5bd0*/  UIMAD UR13, UR6, UR34, UR13 ;  /* 0x00000022060d72a4 */ /* 0x000ff6000f8e020d */
[----:B------:R-:W-:Y:S01]  /*5be0*/  @!UPT UIADD3 URZ, UPT, UPT, URZ, URZ, URZ ;  /* 0x000000fffffff290 */ /* 0x000fe2000fffe0ff */
.L_x_94:
[----:B------:R-:W1:Y:S01]  /*5bf0*/  @!UP4 LDCU.128 UR8, c[0x0][0xb10] ;  /* 0x00016200ff08c7ac */ /* 0x000e620008000c00 */
[----:B------:R-:W-:Y:S02]  /*5c00*/  ISETP.NE.U32.AND P0, PT, RZ, UR28, PT ;  /* 0x0000001cff007c0c */ /* 0x000fe4000bf05070 */
[----:B------:R-:W-:Y:S02]  /*5c10*/  SHF.L.U32 R2, R9, 0x1f, RZ ;  /* 0x0000001f09027819 */ /* 0x000fe400000006ff */
[----:B------:R-:W-:Y:S01]  /*5c20*/  ISETP.NE.AND.EX P0, PT, RZ, UR29, PT, P0 ;  /* 0x0000001dff007c0c */ /* 0x000fe2000bf05300 */
[----:B------:R-:W3:Y:S01]  /*5c30*/  @!UP4 LDCU UR5, c[0x0][0xb0c] ;  /* 0x00016180ff05c7ac */ /* 0x000ee20008000800 */
[----:B------:R-:W-:Y:S02]  /*5c40*/  USHF.L.U32 UR18, UR48, 0x7, URZ ;  /* 0x0000000730127899 */ /* 0x000fe400080006ff */
[----:B------:R-:W-:Y:S02]  /*5c50*/  USHF.L.U32 UR19, UR49, 0x7, URZ ;  /* 0x0000000731137899 */ /* 0x000fe400080006ff */
[----:B-1----:R-:W-:Y:S07]  /*5c60*/  UIMAD.WIDE.U32 UR6, UR14, UR8, URZ ;  /* 0x000000080e0672a5 */ /* 0x002fee000f8e00ff */
[----:B------:R-:W-:Y:S01]  /*5c70*/  @!UP4 UMOV UR4, UR7 ;  /* 0x000000070004cc82 */ /* 0x000fe20008000000 */
[----:B---3--:R-:W-:Y:S02]  /*5c80*/  @!UP4 UISETP.NE.AND UP0, UPT, UR5, 0x1, UPT ;  /* 0x000000010500c88c */ /* 0x008fe4000bf05270 */
[----:B------:R-:W-:Y:S02]  /*5c90*/  @!UP4 USHF.R.U32.HI UR4, URZ, UR9, UR4 ;  /* 0x00000009ff04c299 */ /* 0x000fe40008011604 */
[----:B------:R-:W-:Y:S02]  /*5ca0*/  UIMAD.WIDE.U32 UR6, UR13, UR11, URZ ;  /* 0x0000000b0d0672a5 */ /* 0x000fe4000f8e00ff */
[----:B------:R-:W-:Y:S02]  /*5cb0*/  @!UP4 USEL UR8, UR14, UR4, !UP0 ;  /* 0x000000040e08c287 */ /* 0x000fe4000c000000 */
[----:B------:R-:W-:Y:S03]  /*5cc0*/  @!UP4 UISETP.NE.AND UP0, UPT, UR10, 0x1, UPT ;  /* 0x000000010a00c88c */ /* 0x000fe6000bf05270 */
[----:B------:R-:W-:Y:S02]  /*5cd0*/  @!UP4 UMOV UR6, UR7 ;  /* 0x000000070006cc82 */ /* 0x000fe40008000000 */
[----:B------:R-:W1:Y:S02]  /*5ce0*/  @!UP4 LDCU UR4, c[0x0][0xb20] ;  /* 0x00016400ff04c7ac */ /* 0x000e640008000800 */
[----:B-1----:R-:W-:Y:S04]  /*5cf0*/  @!UP4 USHF.R.U32.HI UR6, URZ, UR4, UR6 ;  /* 0x00000004ff06c299 */ /* 0x002fe80008011606 */
[----:B------:R-:W-:Y:S04]  /*5d00*/  @!UP4 USEL UR6, UR13, UR6, !UP0 ;  /* 0x000000060d06c287 */ /* 0x000fe8000c000000 */
[----:B------:R-:W-:Y:S02]  /*5d10*/  @!UP4 UIADD3 UR4, UPT, UPT, -UR8, UR6, URZ ;  /* 0x000000060804c290 */ /* 0x000fe4000fffe1ff */
[----:B------:R-:W-:Y:S02]  /*5d20*/  @!UP4 UIADD3 UR6, UPT, UPT, UR8, -UR6, URZ ;  /* 0x800000060806c290 */ /* 0x000fe4000fffe0ff */
[----:B------:R-:W-:Y:S02]  /*5d30*/  @!UP4 UIMAD UR14, UR4, UR5, UR14 ;  /* 0x00000005040ec2a4 */ /* 0x000fe4000f8e020e */
[----:B------:R-:W-:Y:S02]  /*5d40*/  @!UP4 UIMAD UR13, UR6, UR10, UR13 ;  /* 0x0000000a060dc2a4 */ /* 0x000fe4000f8e020d */
[----:B------:R-:W-:Y:S01]  /*5d50*/  UIADD3 UR6, UPT, UPT, UR16, 0x1, URZ ;  /* 0x0000000110067890 */ /* 0x000fe2000fffe0ff */
[----:B------:R-:W-:Y:S11]  /*5d60*/  BRA.U UP1, `(.L_x_95) ;  /* 0x0000000101107547 */ /* 0x000ff6000b800000 */
[----:B------:R-:W-:Y:S04]  /*5d70*/  MOV R0, UR41 ;  /* 0x0000002900007c02 */ /* 0x000fe80008000f00 */
[----:B------:R-:W-:Y:S04]  /*5d80*/  SHF.L.U32 R5, R0, 0x1f, RZ ;  /* 0x0000001f00057819 */ /* 0x000fe800000006ff */
[----:B------:R-:W1:Y:S02]  /*5d90*/  SYNCS.PHASECHK.TRANS64.TRYWAIT P1, [UR21+0x108], R5 ;  /* 0x00010805ff0075a7 */ /* 0x000e640008021115 */
[----:B-1----:R-:W-:Y:S05]  /*5da0*/  @!P1 BRA `(.L_x_96) ;  /* 0x0000007800cc9947 */ /* 0x002fea0003800000 */
.L_x_95:
[----:B------:R-:W-:Y:S05]  /*5db0*/  BRA.U !UP6, `(.L_x_97) ;  /* 0x000000010e407547 */ /* 0x000fea000b800000 */
[----:B------:R-:W-:Y:S01]  /*5dc0*/  UPLOP3.LUT UP2, UPT, UPT, UPT, UP5, 0x80, 0x8 ;  /* 0x000000000008789c */ /* 0x000fe20003f4f050 */
[----:B------:R-:W-:Y:S02]  /*5dd0*/  HFMA2 R4, -RZ, RZ, 0, 5.9604644775390625e-08 ;  /* 0x00000001ff047431 */ /* 0x000fe400000001ff */
[----:B-1----:R-:W-:Y:S03]  /*5de0*/  IMAD.MOV.U32 R0, RZ, RZ, 0x1 ;  /* 0x00000001ff007424 */ /* 0x002fe600078e00ff */
[----:B------:R-:W-:Y:S05]  /*5df0*/  PLOP3.LUT P1, PT, PT, PT, UP2, 0x80, 0x8 ;  /* 0x000000000008781c */ /* 0x000fea0003f2f028 */
[----:B------:R-:W1:Y:S01]  /*5e00*/  @UP2 LDCU.64 UR4, c[0x0][0x888] ;  /* 0x00011100ff0427ac */ /* 0x000e620008000a00 */
[----:B------:R-:W-:Y:S07]  /*5e10*/  @UP2 UIMAD UR7, UR36, UR28, URZ ;  /* 0x0000001c240722a4 */ /* 0x000fee000f8e02ff */
[----:B------:R-:W-:Y:S04]  /*5e20*/  @P1 PRMT R10, R4, 0x7610, R10 ;  /* 0x00007610040a1816 */ /* 0x000fe8000000000a */
[----:B------:R-:W-:Y:S01]  /*5e30*/  @!P1 PRMT R10, R0, 0x7610, R10 ;  /* 0x00007610000a9816 */ /* 0x000fe2000000000a */
[----:B-1----:R-:W-:Y:S06]  /*5e40*/  @UP2 UIMAD.WIDE UR4, UR7, 0x4, UR4 ;  /* 0x00000004070428a5 */ /* 0x002fec000f8e0204 */
[----:B------:R-:W-:Y:S02]  /*5e50*/  IMAD.U32 R6, RZ, RZ, UR4 ;  /* 0x00000004ff067e24 */ /* 0x000fe4000f8e00ff */
[----:B------:R-:W-:Y:S03]  /*5e60*/  IMAD.U32 R7, RZ, RZ, UR5 ;  /* 0x00000005ff077e24 */ /* 0x000fe6000f8e00ff */
[----:B------:R-:W1:Y:S02]  /*5e70*/  @!UP2 LDCU UR4, c[0x0][0x880] ;  /* 0x00011000ff04a7ac */ /* 0x000e640008000800 */
[----:B------:R-:W3:Y:S01]  /*5e80*/  @P1 LDG.E R5, desc[UR60][R6.64] ;  /* 0x0000003c06051981 */ /* 0x000ee2000c1e1900 */
[----:B-1----:R-:W-:Y:S05]  /*5e90*/  @!P1 MOV R5, UR4 ;  /* 0x0000000400059c02 */ /* 0x002fea0008000f00 */
[----:B---3--:R3:W-:Y:S04]  /*5ea0*/  STL [R1], R5 ;  /* 0x0000000501007387 */ /* 0x0087e80000100800 */
[----:B------:R3:W-:Y:S02]  /*5eb0*/  STL.S16 [R1+0x4], R10 ;  /* 0x0000040a01007387 */ /* 0x0007e40000100600 */
.L_x_97:
[----:B-1----:R-:W4:Y:S02]  /*5ec0*/  LDL R0, [R1] ;  /* 0x0000000001007983 */ /* 0x002f240000100800 */
[----:B----4-:R-:W-:Y:S01]  /*5ed0*/  @!P0 FSETP.EQ.AND P2, PT, R0, RZ, PT ;  /* 0x000000ff0000820b */ /* 0x010fe20003f42000 */
[----:B------:R-:W-:Y:S01]  /*5ee0*/  @!UPT UIADD3 URZ, UPT, UPT, URZ, URZ, URZ ;  /* 0x000000fffffff290 */ /* 0x000fe2000fffe0ff */
[----:B------:R-:W-:Y:S11]  /*5ef0*/  @!P0 BRA `(.L_x_98) ;  /* 0x00000000001c8947 */ /* 0x000ff60003800000 */
[----:B------:R-:W-:Y:S01]  /*5f00*/  PLOP3.LUT P2, PT, PT, PT, UP2, 0x80, 0x8 ;  /* 0x000000000008781c */ /* 0x000fe20003f4f028 */
[----:B------:R-:W4:Y:S03]  /*5f10*/  LDL R4, [R1+0x4] ;  /* 0x0000040001047983 */ /* 0x000f260000100800 */
[----:B------:R-:W-:Y:S02]  /*5f20*/  PLOP3.LUT P2, PT, P2, PT, PT, 0x8, 0x80 ;  /* 0x000000000080781c */ /* 0x000fe4000174e170 */
[----:B----4-:R-:W-:Y:S11]  /*5f30*/  LOP3.LUT P0, RZ, R4, 0xff, RZ, 0xc0, !PT ;  /* 0x000000ff04ff7812 */ /* 0x010ff6000780c0ff */
[----:B------:R-:W-:Y:S02]  /*5f40*/  @!UPT UIADD3 URZ, UPT, UPT, URZ, URZ, URZ ;  /* 0x000000fffffff290 */ /* 0x000fe4000fffe0ff */
[----:B------:R-:W-:Y:S11]  /*5f50*/  @P0 FSETP.EQ.AND P2, PT, R0, RZ, PT ;  /* 0x000000ff0000020b */ /* 0x000ff60003f42000 */
[----:B------:R-:W-:Y:S02]  /*5f60*/  @!UPT UIADD3 URZ, UPT, UPT, URZ, URZ, URZ ;  /* 0x000000fffffff290 */ /* 0x000fe4000fffe0ff */
.L_x_98:
[----:B------:R-:W1:Y:S01]  /*5f70*/  SYNCS.PHASECHK.TRANS64.TRYWAIT P0, [UR21+0xf0], R2 ;  /* 0x0000f002ff0075a7 */ /* 0x000e620008001115 */
[----:B------:R-:W-:Y:S04]  /*5f80*/  ELECT P1, URZ, PT ;  /* 0x0000000000ff782f */ /* 0x000fe80003820000 */
[----:B------:R-:W-:Y:S01]  /*5f90*/  PLOP3.LUT P1, PT, P2, P1, PT, 0xf2, 0x2f ;  /* 0x00000000002f781c */ /* 0x000fe20001723e72 */
[----:B------:R-:W-:Y:S01]  /*5fa0*/  @!UPT UIADD3 URZ, UPT, UPT, URZ, URZ, URZ ;  /* 0x000000fffffff290 */ /* 0x000fe2000fffe0ff */
[----:B-1----:R-:W-:Y:S11]  /*5fb0*/  @!P0 BRA `(.L_x_99) ;  /* 0x0000007800608947 */ /* 0x002ff60003800000 */
.L_x_190:
[----:B------:R-:W-:Y:S01]  /*5fc0*/  VOTEU.ALL UP0, P1 ;  /* 0x0000000000ff7886 */ /* 0x000fe20000800000 */
[----:B------:R-:W-:Y:S01]  /*5fd0*/  @!P1 MOV R0, 0x2000 ;  /* 0x0000200000009802 */ /* 0x000fe20000000f00 */
[----:B------:R-:W-:Y:S01]  /*5fe0*/  UMOV UR8, 0x0 ;  /* 0x0000000000087882 */ /* 0x000fe20000000000 */
[----:B------:R-:W-:Y:S01]  /*5ff0*/  UMOV UR9, 0x10000000 ;  /* 0x1000000000097882 */ /* 0x000fe20000000000 */
[----:B------:R-:W-:Y:S01]  /*6000*/  UMOV UR20, UR36 ;  /* 0x0000002400147c82 */ /* 0x000fe20008000000 */
[----:B------:R-:W-:Y:S02]  /*6010*/  @!UP0 UIADD3 UR4, UP1, UPT, UR42, 0x580, URZ ;  /* 0x000005802a048890 */ /* 0x000fe4000ff3e0ff */
[----:B------:R-:W-:Y:S02]  /*6020*/  @!UP0 UIADD3 UR16, UPT, UPT, UR21, 0x400, URZ ;  /* 0x0000040015108890 */ /* 0x000fe4000fffe0ff */
[----:B------:R-:W-:Y:S01]  /*6030*/  @!UP0 UIADD3.X UR5, UPT, UPT, URZ, UR43, URZ, UP1, !UPT ;  /* 0x0000002bff058290 */ /* 0x000fe20008ffe4ff */
[----:B------:R-:W-:Y:S08]  /*6040*/  VOTEU.ALL UP0, P1 ;  /* 0x0000000000ff7886 */ /* 0x000ff00000800000 */
[----:B------:R4:W-:Y:S01]  /*6050*/  @!UP0 UTMALDG.3D [UR16], [UR4], desc[UR8] ;  /* 0x00000810040085b4 */ /* 0x0009e20008011000 */
[----:B------:R4:W-:Y:S01]  /*6060*/  @!P1 SYNCS.ARRIVE.TRANS64.RED.A0TR RZ, [UR21+0xe0], R0 ;  /* 0x0000e000ffff99a7 */ /* 0x0009e20008300415 */
[----:B------:R-:W-:Y:S01]  /*6070*/  SYNCS.ARRIVE.TRANS64.RED.A1T0 RZ, [UR38], RZ ;  /* 0x000000ffffff79a7 */ /* 0x000fe20008100426 */
[----:B------:R-:W5:Y:S02]  /*6080*/  SYNCS.PHASECHK.TRANS64.TRYWAIT P0, [UR21+0xf8], R2 ;  /* 0x0000f802ff0075a7 */ /* 0x000f640008001115 */
[----:B----45:R-:W-:Y:S05]  /*6090*/  @!P0 BRA `(.L_x_100) ;  /* 0x0000007800408947 */ /* 0x030fea0003800000 */
.L_x_192:
[----:B------:R-:W4:Y:S01]  /*60a0*/  LDL R4, [R1+0x8] ;  /* 0x0000080001047983 */ /* 0x000f220000100800 */
[----:B------:R-:W-:Y:S01]  /*60b0*/  UMOV UR24, 0x0 ;  /* 0x0000000000187882 */ /* 0x000fe20000000000 */
[----:B------:R-:W-:Y:S01]  /*60c0*/  UMOV UR25, 0x10000000 ;  /* 0x1000000000197882 */ /* 0x000fe20000000000 */
[----:B------:R-:W-:Y:S01]  /*60d0*/  UMOV UR10, UR18 ;  /* 0x00000012000a7c82 */ /* 0x000fe20008000000 */
[----:B------:R-:W5:Y:S01]  /*60e0*/  LDL R0, [R1+0xc] ;  /* 0x00000c0001007983 */ /* 0x000f620000100800 */
[----:B------:R-:W-:Y:S01]  /*60f0*/  UMOV UR12, UR36 ;  /* 0x00000024000c7c82 */ /* 0x000fe20008000000 */
[----:B------:R-:W-:Y:S01]  /*6100*/  VOTEU.ALL UP0, P1 ;  /* 0x0000000000ff7886 */ /* 0x000fe20000800000 */
[----:B------:R-:W-:Y:S01]  /*6110*/  LOP3.LUT R9, R9, 0x1, RZ, 0x3c, !PT ;  /* 0x0000000109097812 */ /* 0x000fe200078e3cff */
[----:B------:R-:W-:Y:S03]  /*6120*/  UMOV UR36, UR26 ;  /* 0x0000001a00247c82 */ /* 0x000fe60008000000 */
[----:B------:R-:W-:Y:S02]  /*6130*/  @!UP0 UIADD3 UR4, UP1, UPT, UR42, 0x580, URZ ;  /* 0x000005802a048890 */ /* 0x000fe4000ff3e0ff */
[----:B------:R-:W-:Y:S02]  /*6140*/  @!UP0 UIADD3 UR11, UPT, UPT, UR19, 0x40, URZ ;  /* 0x00000040130b8890 */ /* 0x000fe4000fffe0ff */
[----:B------:R-:W-:Y:S02]  /*6150*/  @!UP0 UIADD3.X UR5, UPT, UPT, URZ, UR43, URZ, UP1, !UPT ;  /* 0x0000002bff058290 */ /* 0x000fe40008ffe4ff */
[----:B------:R-:W-:Y:S02]  /*6160*/  @!UP0 UIADD3 UR8, UPT, UPT, UR21, 0x2400, URZ ;  /* 0x0000240015088890 */ /* 0x000fe4000fffe0ff */
[----:B------:R-:W-:Y:S01]  /*6170*/  @!UP0 UIADD3 UR9, UPT, UPT, UR21, 0xe8, URZ ;  /* 0x000000e815098890 */ /* 0x000fe2000fffe0ff */
[----:B------:R-:W-:Y:S01]  /*6180*/  VOTEU.ALL UP0, P1 ;  /* 0x0000000000ff7886 */ /* 0x000fe20000800000 */
[----:B------:R-:W-:Y:S04]  /*6190*/  UISETP.NE.AND UP1, UPT, UR6, 0x5, UPT ;  /* 0x000000050600788c */ /* 0x000fe8000bf25270 */
[----:B------:R-:W-:Y:S03]  /*61a0*/  USEL UR7, URZ, 0x1, UP1 ;  /* 0x00000001ff077887 */ /* 0x000fe60008800000 */
[----:B------:R1:W-:Y:S01]  /*61b0*/  @!UP0 UTMALDG.3D [UR8], [UR4], desc[UR24] ;  /* 0x00001808040085b4 */ /* 0x0003e20008011000 */
[----:B------:R1:W-:Y:S01]  /*61c0*/  @!P1 SYNCS.ARRIVE.TRANS64.RED.A0TR RZ, [UR21+0xe8], R3 ;  /* 0x0000e803ffff99a7 */ /* 0x0003e20008300415 */
[----:B------:R-:W-:Y:S01]  /*61d0*/  USEL UR16, UR6, URZ, UP1 ;  /* 0x000000ff06107287 */ /* 0x000fe20008800000 */
[----:B------:R-:W-:Y:S01]  /*61e0*/  LOP3.LUT R8, R8, UR7, RZ, 0x3c, !PT ;  /* 0x0000000708087c12 */ /* 0x000fe2000f8e3cff */
[----:B------:R-:W-:Y:S01]  /*61f0*/  UPLOP3.LUT UP1, UPT, UPT, UPT, UPT, 0x80, 0x8 ;  /* 0x000000000008789c */ /* 0x000fe20003f2f070 */
[----:B------:R-:W-:Y:S01]  /*6200*/  SYNCS.ARRIVE.TRANS64.RED.A1T0 RZ, [UR31], RZ ;  /* 0x000000ffffff79a7 */ /* 0x000fe2000810041f */
[----:B-----5:R-:W-:Y:S02]  /*6210*/  R2UR UR20, R0 ;  /* 0x00000000001472ca */ /* 0x020fe400000e0000 */
[----:B----4-:R-:W-:Y:S11]  /*6220*/  R2UR UR45, R4 ;  /* 0x00000000042d72ca */ /* 0x010ff600000e0000 */
[----:B------:R-:W-:Y:S02]  /*6230*/  UIADD3 UR48, UPT, UPT, UR14, UR20, URZ ;  /* 0x000000140e307290 */ /* 0x000fe4000fffe0ff */
[----:B------:R-:W-:Y:S01]  /*6240*/  UIADD3 UR49, UPT, UPT, UR13, UR45, URZ ;  /* 0x0000002d0d317290 */ /* 0x000fe2000fffe0ff */
[----:B-1----:R-:W-:Y:S11]  /*6250*/  BRA.U UP3, `(.L_x_101) ;  /* 0xfffffff503287547 */ /* 0x002ff6000b83ffff */
[----:B------:R-:W-:-:S04]  /*6260*/  SHF.L.U32 R3, R9, 0x1f, RZ ;  /* 0x0000001f09037819 */ /* 0x000fc800000006ff */
[----:B------:R-:W1:Y:S02]  /*6270*/  SYNCS.PHASECHK.TRANS64.TRYWAIT P0, [UR21+0xf0], R3 ;  /* 0x0000f003ff0075a7 */ /* 0x000e640008001115 */
[----:B-1----:R-:W-:Y:S05]  /*6280*/  @!P0 BRA `(.L_x_102) ;  /* 0x0000007400dc8947 */ /* 0x002fea0003800000 */
.L_x_103:
[----:B-1----:R-:W-:Y:S02]  /*6290*/  SHF.L.U32 R3, R9, 0x1f, RZ ;  /* 0x0000001f09037819 */ /* 0x002fe400000006ff */
[----:B------:R-:W-:-:S04]  /*62a0*/  MOV R0, UR21 ;  /* 0x0000001500007c02 */ /* 0x000fc80008000f00 */
[----:B------:R1:W4:Y:S03]  /*62b0*/  SYNCS.PHASECHK.TRANS64.TRYWAIT P0, [R0+URZ+0xf8], R3 ;  /* 0x0000f803000075a7 */ /* 0x00032600080011ff */
[----:B----4-:R-:W-:Y:S05]  /*62c0*/  @!P0 NANOSLEEP.SYNCS 0x989680 ;  /* 0x009896800000895d */ /* 0x010fea0003900000 */
[----:B------:R-:W4:Y:S02]  /*62d0*/  @!P0 SYNCS.PHASECHK.TRANS64 P0, [R0+URZ+0xf8], R3 ;  /* 0x0000f803000085a7 */ /* 0x000f2400080010ff */
[----:B--2-4-:R-:W-:Y:S05]  /*62e0*/  @P0 EXIT ;  /* 0x000000000000094d */ /* 0x014fea0003800000 */
[----:B------:R-:W-:Y:S05]  /*62f0*/  BRA `(.L_x_103) ;  /* 0xfffffffc00e47947 */ /* 0x000fea000383ffff */
.L_x_92:
[----:B------:R-:W-:-:S09]  /*6300*/  UISETP.NE.AND UP0, UPT, UR10, 0x4, UPT ;  /* 0x000000040a00788c */ /* 0x000fd2000bf05270 */
[----:B------:R-:W-:Y:S05]  /*6310*/  BRA.U UP0, `(.L_x_104) ;  /* 0x0000006900b47547 */ /* 0x000fea000b800000 */
.L_x_105:
[----:B------:R-:W-:-:S08]  /*6320*/  NOP ;  /* 0x0000000000007918 */ /* 0x000fd00000000000 */
[----:B------:R-:W2:Y:S02]  /*6330*/  USETMAXREG.TRY_ALLOC.CTAPOOL UP0, 0x100 ;  /* 0x00000100000079c8 */ /* 0x000ea40008000600 */
[----:B--2---:R-:W-:Y:S05]  /*6340*/  BRA.U !UP0, `(.L_x_105) ;  /* 0xfffffffd08f47547 */ /* 0x004fea000b83ffff */
[----:B------:R-:W2:Y:S01]  /*6350*/  S2UR UR42, SR_CgaCtaId ;  /* 0x00000000002a79c3 */ /* 0x000ea20000008800 */
[----:B------:R-:W-:Y:S01]  /*6360*/  UMOV UR39, 0x400 ;  /* 0x0000040000277882 */ /* 0x000fe20000000000 */
[----:B------:R-:W-:Y:S01]  /*6370*/  SHF.L.U32 R3, RZ, 0x1f, RZ ;  /* 0x0000001fff037819 */ /* 0x000fe200000006ff */
[----:B------:R-:W-:Y:S01]  /*6380*/  UMOV UR4, URZ ;  /* 0x000000ff00047c82 */ /* 0x000fe20008000000 */
[----:B--2---:R-:W-:-:S09]  /*6390*/  ULEA UR39, UR42, UR39, 0x18 ;  /* 0x000000272a277291 */ /* 0x004fd2000f8ec0ff */
[----:B------:R-:W2:Y:S02]  /*63a0*/  SYNCS.PHASECHK.TRANS64.TRYWAIT P0, [UR39+0x1c0], R3 ;  /* 0x0001c003ff0075a7 */ /* 0x000ea40008001127 */
[----:B--2---:R-:W-:Y:S05]  /*63b0*/  @!P0 BRA `(.L_x_106) ;  /* 0x0000007400a88947 */ /* 0x004fea0003800000 */
.L_x_195:
[----:B------:R-:W-:Y:S01]  /*63c0*/  BAR.SYNC.DEFER_BLOCKING 0x6, 0xa0 ;  /* 0x0182800000007b1d */ /* 0x000fe20000010000 */
[C---:B------:R-:W-:Y:S02]  /*63d0*/  IMAD.U32 R194, R2.reuse, 0x10000, RZ ;  /* 0x0001000002c27824 */ /* 0x040fe400078e00ff */
[----:B------:R-:W-:Y:S01]  /*63e0*/  HFMA2 R200, -RZ, RZ, 0, 3.4332275390625e-05 ;  /* 0x00000240ffc87431 */ /* 0x000fe200000001ff */
[C---:B------:R-:W-:Y:S01]  /*63f0*/  R2P PR, R2.reuse, 0x70 ;  /* 0x0000007002007804 */ /* 0x040fe20000000000 */
[----:B------:R-:W-:Y:S01]  /*6400*/  IMAD.MOV.U32 R202, RZ, RZ, 0x90 ;  /* 0x00000090ffca7424 */ /* 0x000fe200078e00ff */
[----:B------:R-:W-:Y:S01]  /*6410*/  LOP3.LUT R204, R2, 0x60, RZ, 0xc0, !PT ;  /* 0x0000006002cc7812 */ /* 0x000fe200078ec0ff */
[----:B------:R-:W3:Y:S01]  /*6420*/  LDCU UR6, c[0x0][0x38c] ;  /* 0x00007180ff0677ac */ /* 0x000ee20008000800 */
[----:B------:R-:W-:Y:S01]  /*6430*/  LOP3.LUT R194, R194, 0x600000, RZ, 0xc0, !PT ;  /* 0x00600000c2c27812 */ /* 0x000fe200078ec0ff */
[----:B------:R-:W-:Y:S01]  /*6440*/  IMAD.MOV.U32 R201, RZ, RZ, 0x120 ;  /* 0x00000120ffc97424 */ /* 0x000fe200078e00ff */
[----:B------:R-:W-:Y:S01]  /*6450*/  LOP3.LUT R199, R2, 0x7f, RZ, 0xc0, !PT ;  /* 0x0000007f02c77812 */ /* 0x000fe200078ec0ff */
[----:B------:R-:W-:Y:S01]  /*6460*/  IMAD.MOV.U32 R198, RZ, RZ, RZ ;  /* 0x000000ffffc67224 */ /* 0x000fe200078e00ff */
[----:B------:R-:W-:Y:S01]  /*6470*/  SEL R202, R202, 0x70, !P4 ;  /* 0x00000070caca7807 */ /* 0x000fe20006000000 */
[----:B------:R-:W-:Y:S01]  /*6480*/  IMAD.MOV.U32 R197, RZ, RZ, RZ ;  /* 0x000000ffffc57224 */ /* 0x000fe200078e00ff */
[----:B------:R-:W-:Y:S01]  /*6490*/  SEL R201, R201, 0xe0, !P5 ;  /* 0x000000e0c9c97807 */ /* 0x000fe20006800000 */
[----:B------:R-:W4:Y:S01]  /*64a0*/  LDCU UR62, c[0x0][0x370] ;  /* 0x00006e00ff3e77ac */ /* 0x000f220008000800 */
[----:B------:R-:W-:Y:S01]  /*64b0*/  SEL R200, R200, 0x1c0, !P6 ;  /* 0x000001c0c8c87807 */ /* 0x000fe20007000000 */
[----:B------:R-:W1:Y:S01]  /*64c0*/  LDCU UR59, c[0x0][0x374] ;  /* 0x00006e80ff3b77ac */ /* 0x000e620008000800 */
[----:B------:R-:W-:Y:S01]  /*64d0*/  UMOV UR58, URZ ;  /* 0x000000ff003a7c82 */ /* 0x000fe20008000000 */
[----:B------:R-:W-:Y:S01]  /*64e0*/  UMOV UR44, URZ ;  /* 0x000000ff002c7c82 */ /* 0x000fe20008000000 */
[----:B--2---:R-:W2:Y:S01]  /*64f0*/  LDS R3, [UR39+0x220] ;  /* 0x00022027ff037984 */ /* 0x004ea20008000800 */
[----:B---3--:R-:W-:Y:S01]  /*6500*/  UIADD3 UR6, UPT, UPT, UR6, 0x7f, URZ ;  /* 0x0000007f06067890 */ /* 0x008fe2000fffe0ff */
[----:B------:R-:W-:Y:S01]  /*6510*/  UMOV UR46, URZ ;  /* 0x000000ff002e7c82 */ /* 0x000fe20008000000 */
[----:B------:R-:W-:-:S02]  /*6520*/  UMOV UR40, URZ ;  /* 0x000000ff00287c82 */ /* 0x000fc40008000000 */
[----:B------:R-:W-:Y:S01]  /*6530*/  USHF.R.S32.HI UR5, URZ, 0x1f, UR6 ;  /* 0x0000001fff057899 */ /* 0x000fe20008011406 */
[----:B------:R-:W-:Y:S01]  /*6540*/  UMOV UR45, URZ ;  /* 0x000000ff002d7c82 */ /* 0x000fe20008000000 */
[----:B------:R-:W-:Y:S02]  /*6550*/  UMOV UR41, URZ ;  /* 0x000000ff00297c82 */ /* 0x000fe40008000000 */
[----:B------:R-:W-:Y:S02]  /*6560*/  ULEA.HI UR5, UR5, UR6, URZ, 0x7 ;  /* 0x0000000605057291 */ /* 0x000fe4000f8f38ff */
[----:B------:R-:W-:Y:S02]  /*6570*/  UIADD3 UR6, UPT, UPT, UR39, 0x400, URZ ;  /* 0x0000040027067890 */ /* 0x000fe4000fffe0ff */
[----:B------:R-:W-:Y:S02]  /*6580*/  USHF.R.S32.HI UR5, URZ, 0x7, UR5 ;  /* 0x00000007ff057899 */ /* 0x000fe40008011405 */
[----:B------:R-:W-:-:S02]  /*6590*/  UIADD3 UR6, UPT, UPT, UR39, 0x4400, URZ ;  /* 0x0000440027067890 */ /* 0x000fc4000fffe0ff */
[----:B------:R-:W-:-:S04]  /*65a0*/  UISETP.LT.AND UP0, UPT, UR5, 0x1, UPT ;  /* 0x000000010500788c */ /* 0x000fc8000bf01270 */
[----:B------:R-:W-:Y:S01]  /*65b0*/  USEL UR5, UR5, 0x1, !UP0 ;  /* 0x0000000105057887 */ /* 0x000fe2000c000000 */
[----:B------:R-:W-:-:S05]  /*65c0*/  IMAD.U32 R203, RZ, RZ, UR6 ;  /* 0x00000006ffcb7e24 */ /* 0x000fca000f8e00ff */
[----:B------:R-:W-:Y:S01]  /*65d0*/  MOV R205, UR5 ;  /* 0x0000000500cd7c02 */ /* 0x000fe20008000f00 */
[----:B-12-4-:R-:W-:-:S07]  /*65e0*/  IMAD.IADD R194, R3, 0x1, R194 ;  /* 0x0000000103c27824 */ /* 0x016fce00078e02c2 */
.L_x_142:
[----:B------:R-:W-:Y:S01]  /*65f0*/  ULEA UR5, UR4, UR39, 0x3 ;  /* 0x0000002704057291 */ /* 0x000fe2000f8e18ff */
[----:B------:R-:W-:-:S04]  /*6600*/  MOV R3, UR58 ;  /* 0x0000003a00037c02 */ /* 0x000fc80008000f00 */
[----:B------:R-:W-:-:S04]  /*6610*/  SHF.L.U32 R3, R3, 0x1f, RZ ;  /* 0x0000001f03037819 */ /* 0x000fc800000006ff */
[----:B------:R-:W1:Y:S02]  /*6620*/  SYNCS.PHASECHK.TRANS64.TRYWAIT P0, [UR5+0x110], R3 ;  /* 0x00011003ff0075a7 */ /* 0x000e640008001105 */
[----:B-1----:R-:W-:Y:S05]  /*6630*/  @!P0 BRA `(.L_x_107) ;  /* 0x0000007400208947 */ /* 0x002fea0003800000 */
.L_x_197:
[----:B------:R-:W-:Y:S01]  /*6640*/  ULEA UR6, UR4, UR39, 0x4 ;  /* 0x0000002704067291 */ /* 0x000fe2000f8e20ff */
[----:B------:R-:W-:Y:S01]  /*6650*/  CS2R R192, SRZ ;  /* 0x0000000000c07805 */ /* 0x000fe2000001ff00 */
[----:B------:R-:W-:Y:S01]  /*6660*/  UIADD3 UR5, UPT, UPT, UR5, 0x138, URZ ;  /* 0x0000013805057890 */ /* 0x000fe2000fffe0ff */
[----:B------:R-:W-:Y:S01]  /*6670*/  IMAD.MOV.U32 R195, RZ, RZ, RZ ;  /* 0x000000ffffc37224 */ /* 0x000fe200078e00ff */
[----:B------:R-:W-:Y:S02]  /*6680*/  CS2R R190, SRZ ;  /* 0x0000000000be7805 */ /* 0x000fe4000001ff00 */
[----:B------:R-:W-:Y:S01]  /*6690*/  CS2R R188, SRZ ;  /* 0x0000000000bc7805 */ /* 0x000fe2000001ff00 */
[----:B------:R-:W-:Y:S01]  /*66a0*/  UPRMT UR5, URZ, 0x654, UR5 ;  /* 0x00000654ff057896 */ /* 0x000fe20008000005 */
[----:B------:R-:W-:Y:S02]  /*66b0*/  CS2R R186, SRZ ;  /* 0x0000000000ba7805 */ /* 0x000fe4000001ff00 */
[----:B------:R-:W-:Y:S01]  /*66c0*/  CS2R R184, SRZ ;  /* 0x0000000000b87805 */ /* 0x000fe2000001ff00 */
[----:B------:R-:W2:Y:S01]  /*66d0*/  LDS.128 R4, [UR6+0x1d0] ;  /* 0x0001d006ff047984 */ /* 0x000ea20008000c00 */
[----:B------:R-:W-:-:S02]  /*66e0*/  CS2R R182, SRZ ;  /* 0x0000000000b67805 */ /* 0x000fc4000001ff00 */
[----:B------:R-:W-:Y:S02]  /*66f0*/  CS2R R180, SRZ ;  /* 0x0000000000b47805 */ /* 0x000fe4000001ff00 */
[----:B------:R-:W-:Y:S01]  /*6700*/  CS2R R178, SRZ ;  /* 0x0000000000b27805 */ /* 0x000fe2000001ff00 */
[----:B------:R-:W-:Y:S01]  /*6710*/  @!PT LDS RZ, [RZ] ;  /* 0x00000000fffff984 */ /* 0x000fe20000000800 */
[----:B------:R-:W-:Y:S01]  /*6720*/  @!PT LDS RZ, [RZ] ;  /* 0x00000000fffff984 */ /* 0x000fe20000000800 */
[----:B------:R-:W-:Y:S01]  /*6730*/  @!PT LDS RZ, [RZ] ;  /* 0x00000000fffff984 */ /* 0x000fe20000000800 */
[----:B------:R-:W-:Y:S01]  /*6740*/  @!PT LDS RZ, [RZ] ;  /* 0x00000000fffff984 */ /* 0x000fe20000000800 */
[----:B------:R3:W-:Y:S06]  /*6750*/  MEMBAR.ALL.CTA ;  /* 0x0000000000007992 */ /* 0x0007ec0000008000 */
[----:B---3--:R-:W3:Y:S01]  /*6760*/  FENCE.VIEW.ASYNC.S ;  /* 0x00000000000073c6 */ /* 0x008ee20000000000 */
[----:B------:R-:W-:-:S02]  /*6770*/  CS2R R176, SRZ ;  /* 0x0000000000b07805 */ /* 0x000fc4000001ff00 */
[----:B------:R-:W-:Y:S02]  /*6780*/  CS2R R174, SRZ ;  /* 0x0000000000ae7805 */ /* 0x000fe4000001ff00 */
[----:B------:R-:W-:Y:S02]  /*6790*/  CS2R R172, SRZ ;  /* 0x0000000000ac7805 */ /* 0x000fe4000001ff00 */
[----:B------:R-:W-:Y:S02]  /*67a0*/  CS2R R170, SRZ ;  /* 0x0000000000aa7805 */ /* 0x000fe4000001ff00 */
[----:B------:R-:W-:Y:S02]  /*67b0*/  CS2R R168, SRZ ;  /* 0x0000000000a87805 */ /* 0x000fe4000001ff00 */
[----:B------:R-:W-:Y:S02]  /*67c0*/  CS2R R166, SRZ ;  /* 0x0000000000a67805 */ /* 0x000fe4000001ff00 */
        /* <DEDUP_REMOVED lines=16> */
[----:B------:R-:W-:Y:S01]  /*68d0*/  CS2R R132, SRZ ;  /* 0x0000000000847805 */ /* 0x000fe2000001ff00 */
[----:B---3--:R-:W-:Y:S01]  /*68e0*/  SYNCS.ARRIVE.TRANS64.RED.A1T0 RZ, [UR5], RZ ;  /* 0x000000ffffff79a7 */ /* 0x008fe20008100405 */
        /* <DEDUP_REMOVED lines=11> */
[----:B--2---:R-:W-:Y:S01]  /*69a0*/  LOP3.LUT P0, RZ, R6, 0x1, RZ, 0xc0, !PT ;  /* 0x0000000106ff7812 */ /* 0x004fe2000780c0ff */
[----:B------:R-:W-:Y:S01]  /*69b0*/  IMAD.MOV.U32 R108, RZ, RZ, RZ ;  /* 0x000000ffff6c7224 */ /* 0x000fe200078e00ff */
[----:B------:R-:W-:Y:S01]  /*69c0*/  UIADD3 UR56, UPT, UPT, UR4, 0x1, URZ ;  /* 0x0000000104387890 */ /* 0x000fe2000fffe0ff */
[----:B------:R-:W-:-:S10]  /*69d0*/  IMAD.MOV.U32 R106, RZ, RZ, RZ ;  /* 0x000000ffff6a7224 */ /* 0x000fd400078e00ff */
[----:B------:R-:W-:Y:S01]  /*69e0*/  VOTEU.ANY UP0, P0 ;  /* 0x0000000000ff7886 */ /* 0x000fe20000000100 */
[----:B------:R-:W-:Y:S01]  /*69f0*/  PLOP3.LUT P5, PT, PT, PT, UP0, 0x80, 0x8 ;  /* 0x000000000008781c */ /* 0x000fe20003faf008 */
[----:B------:R-:W-:Y:S01]  /*6a00*/  UP2UR UR57, UPR, URZ, 0x1 ;  /* 0x00000001ff397883 */ /* 0x000fe20008000000 */
[----:B------:R-:W-:Y:S02]  /*6a10*/  PLOP3.LUT P3, PT, PT, PT, UP0, 0x80, 0x8 ;  /* 0x000000000008781c */ /* 0x000fe40003f6f008 */
[----:B------:R-:W-:Y:S02]  /*6a20*/  PLOP3.LUT P1, PT, PT, PT, UP0, 0x80, 0x8 ;  /* 0x000000000008781c */ /* 0x000fe40003f2f008 */
[----:B------:R-:W-:Y:S02]  /*6a30*/  PLOP3.LUT P4, PT, PT, PT, UP0, 0x80, 0x8 ;  /* 0x000000000008781c */ /* 0x000fe40003f8f008 */
[----:B------:R-:W-:Y:S02]  /*6a40*/  PLOP3.LUT P2, PT, PT, PT, UP0, 0x80, 0x8 ;  /* 0x000000000008781c */ /* 0x000fe40003f4f008 */
[----:B------:R-:W-:Y:S01]  /*6a50*/  PLOP3.LUT P0, PT, PT, PT, UP0, 0x80, 0x8 ;  /* 0x000000000008781c */ /* 0x000fe20003f0f008 */
[----:B------:R-:W-:-:S02]  /*6a60*/  UISETP.GE.AND UP0, UPT, UR37, 0x1, UPT ;  /* 0x000000012500788c */ /* 0x000fc4000bf06270 */
[----:B------:R-:W-:Y:S02]  /*6a70*/  @P5 MOV R2, R4 ;  /* 0x0000000400025202 */ /* 0x000fe40000000f00 */
[----:B-1----:R-:W-:Y:S02]  /*6a80*/  @P3 LOP3.LUT R0, R5, 0xffff, RZ, 0xc0, !PT ;  /* 0x0000ffff05003812 */ /* 0x002fe400078ec0ff */
[----:B------:R-:W-:Y:S02]  /*6a90*/  @P1 SHF.R.U32.HI R4, RZ, 0x10, R5 ;  /* 0x00000010ff041819 */ /* 0x000fe40000011605 */
[----:B------:R-:W-:Y:S02]  /*6aa0*/  @P4 R2UR UR51, R2 ;  /* 0x00000000023342ca */ /* 0x000fe400000e0000 */
[----:B------:R-:W-:Y:S02]  /*6ab0*/  @P2 R2UR UR50, R0 ;  /* 0x00000000003222ca */ /* 0x000fe400000e0000 */
[----:B------:R-:W-:Y:S01]  /*6ac0*/  @P0 R2UR UR63, R4 ;  /* 0x00000000043f02ca */ /* 0x000fe200000e0000 */
[----:B------:R-:W-:-:S14]  /*6ad0*/  BRA.U !UP0, `(.L_x_108) ;  /* 0x0000000108d47547 */ /* 0x000fdc000b800000 */
        /* <DEDUP_REMOVED lines=53> */
.L_x_108:
[----:B------:R-:W1:Y:S01]  /*6e30*/  LDCU UR4, c[0x0][0xb30] ;  /* 0x00016600ff0477ac */ /* 0x000e620008000800 */
[----:B------:R-:W-:Y:S01]  /*6e40*/  IMAD.MOV.U32 R109, RZ, RZ, RZ ;  /* 0x000000ffff6d7224 */ /* 0x000fe200078e00ff */
[----:B------:R-:W-:Y:S01]  /*6e50*/  CS2R R104, SRZ ;  /* 0x0000000000687805 */ /* 0x000fe2000001ff00 */
[----:B------:R-:W-:Y:S01]  /*6e60*/  IMAD.MOV.U32 R107, RZ, RZ, RZ ;  /* 0x000000ffff6b7224 */ /* 0x000fe200078e00ff */
[----:B------:R-:W-:Y:S02]  /*6e70*/  CS2R R102, SRZ ;  /* 0x0000000000667805 */ /* 0x000fe4000001ff00 */
[----:B------:R-:W-:Y:S02]  /*6e80*/  CS2R R100, SRZ ;  /* 0x0000000000647805 */ /* 0x000fe4000001ff00 */
[----:B------:R-:W-:Y:S02]  /*6e90*/  CS2R R98, SRZ ;  /* 0x0000000000627805 */ /* 0x000fe4000001ff00 */
[----:B------:R-:W-:-:S02]  /*6ea0*/  CS2R R96, SRZ ;  /* 0x0000000000607805 */ /* 0x000fc4000001ff00 */
[----:B------:R-:W-:Y:S02]  /*6eb0*/  CS2R R94, SRZ ;  /* 0x00000000005e7805 */ /* 0x000fe4000001ff00 */
[----:B------:R-:W-:Y:S02]  /*6ec0*/  CS2R R92, SRZ ;  /* 0x00000000005c7805 */ /* 0x000fe4000001ff00 */
[----:B------:R-:W-:Y:S01]  /*6ed0*/  CS2R R90, SRZ ;  /* 0x00000000005a7805 */ /* 0x000fe2000001ff00 */
[----:B------:R-:W-:Y:S02]  /*6ee0*/  IMAD.MOV.U32 R88, RZ, RZ, RZ ;  /* 0x000000ffff587224 */ /* 0x000fe400078e00ff */
[----:B------:R-:W-:Y:S01]  /*6ef0*/  IMAD.MOV.U32 R86, RZ, RZ, RZ ;  /* 0x000000ffff567224 */ /* 0x000fe200078e00ff */
        /* <DEDUP_REMOVED lines=19> */
.L_x_109:
        /* <DEDUP_REMOVED lines=12> */
[----:B------:R-:W-:Y:S01]  /*70f0*/  IMAD.MOV.U32 R2, RZ, RZ, RZ ;  /* 0x000000ffff027224 */ /* 0x000fe200078e00ff */
[----:B------:R-:W-:Y:S01]  /*7100*/  UMOV UR47, UR44 ;  /* 0x0000002c002f7c82 */ /* 0x000fe20008000000 */
[----:B-1----:R-:W-:-:S09]  /*7110*/  UISETP.GE.AND UP0, UPT, UR4, 0x1, UPT ;  /* 0x000000010400788c */ /* 0x002fd2000bf06270 */
[----:B------:R-:W-:Y:S05]  /*7120*/  BRA.U !UP0, `(.L_x_110) ;  /* 0x0000000d08707547 */ /* 0x000fea000b800000 */
[----:B------:R-:W-:Y:S01]  /*7130*/  R2UR UR4, R205 ;  /* 0x00000000cd0472ca */ /* 0x000fe200000e0000 */
[----:B------:R-:W-:-:S12]  /*7140*/  HFMA2 R192, -RZ, RZ, 0, 0 ;  /* 0x00000000ffc07431 */ /* 0x000fd800000001ff */
[----:B------:R-:W-:-:S12]  /*7150*/  UIADD3 UR47, UPT, UPT, UR4, UR44, URZ ;  /* 0x0000002c042f7290 */ /* 0x000fd8000fffe0ff */
.L_x_115:
[----:B------:R-:W-:Y:S01]  /*7160*/  ULEA UR4, UR40, UR39, 0x3 ;  /* 0x0000002728047291 */ /* 0x000fe2000f8e18ff */
[----:B------:R-:W-:Y:S04]  /*7170*/  MOV R0, UR46 ;  /* 0x0000002e00007c02 */ /* 0x000fe80008000f00 */
[----:B------:R-:W-:Y:S04]  /*7180*/  SHF.L.U32 R3, R0, 0x1f, RZ ;  /* 0x0000001f00037819 */ /* 0x000fe800000006ff */
[----:B------:R-:W1:Y:S02]  /*7190*/  SYNCS.PHASECHK.TRANS64.TRYWAIT P0, [UR4+0x50], R3 ;  /* 0x00005003ff0075a7 */ /* 0x000e640008001104 */
[----:B-1----:R-:W-:Y:S05]  /*71a0*/  @!P0 BRA `(.L_x_111) ;  /* 0x00000068005c8947 */ /* 0x002fea0003800000 */
.L_x_199:
[----:B------:R-:W-:Y:S01]  /*71b0*/  UIADD3 UR5, UPT, UPT, UR4, 0x78, URZ ;  /* 0x0000007804057890 */ /* 0x000fe2000fffe0ff */
[----:B------:R-:W-:Y:S01]  /*71c0*/  IMAD.U32 R6, RZ, RZ, UR45 ;  /* 0x0000002dff067e24 */ /* 0x000fe2000f8e00ff */
[----:B------:R-:W-:Y:S01]  /*71d0*/  ULEA UR4, UR40, UR39, 0x2 ;  /* 0x0000002728047291 */ /* 0x000fe2000f8e10ff */
[----:B------:R-:W2:Y:S01]  /*71e0*/  S2R R7, SR_TID.X ;  /* 0x0000000000077919 */ /* 0x000ea20000002100 */
[----:B------:R-:W-:Y:S01]  /*71f0*/  UPRMT UR5, UR42, 0x654, UR5 ;  /* 0x000006542a057896 */ /* 0x000fe20008000005 */
[----:B------:R-:W-:Y:S01]  /*7200*/  IMAD.U32 R5, RZ, RZ, UR41 ;  /* 0x00000029ff057e24 */ /* 0x000fe2000f8e00ff */
[----:B------:R-:W-:Y:S01]  /*7210*/  ULEA UR43, UR41, UR39, 0x3 ;  /* 0x00000027292b7291 */ /* 0x000fe2000f8e18ff */
[----:B------:R-:W-:Y:S01]  /*7220*/  SHF.L.U32 R4, R6, 0x1f, RZ ;  /* 0x0000001f06047819 */ /* 0x000fe200000006ff */
[----:B------:R-:W-:Y:S01]  /*7230*/  UIADD3 UR40, UPT, UPT, UR40, 0x1, URZ ;  /* 0x0000000128287890 */ /* 0x000fe2000fffe0ff */
[----:B------:R-:W-:Y:S01]  /*7240*/  IMAD R196, R5, 0x80, R194 ;  /* 0x0000008005c47824 */ /* 0x000fe200078e02c2 */
[----:B------:R-:W-:Y:S01]  /*7250*/  UIADD3 UR44, UPT, UPT, UR44, 0x1, URZ ;  /* 0x000000012c2c7890 */ /* 0x000fe2000fffe0ff */
[----:B-1----:R-:W-:Y:S01]  /*7260*/  LDS R3, [UR4+0x30800] ;  /* 0x03080004ff037984 */ /* 0x002fe20008000800 */
[----:B------:R-:W-:Y:S02]  /*7270*/  UISETP.NE.AND UP0, UPT, UR40, 0x5, UPT ;  /* 0x000000052800788c */ /* 0x000fe4000bf05270 */
[----:B------:R-:W-:Y:S01]  /*7280*/  SHF.R.U32.HI R6, RZ, 0x15, R196 ;  /* 0x00000015ff067819 */ /* 0x000fe200000116c4 */
[----:B------:R-:W1:Y:S01]  /*7290*/  LDS R0, [UR4+0x30820] ;  /* 0x03082004ff007984 */ /* 0x000e620008000800 */
[----:B------:R-:W-:Y:S01]  /*72a0*/  SYNCS.ARRIVE.TRANS64.RED.A1T0 RZ, [UR5], RZ ;  /* 0x000000ffffff79a7 */ /* 0x000fe20008100405 */
[----:B------:R-:W-:Y:S02]  /*72b0*/  USEL UR4, URZ, 0x1, UP0 ;  /* 0x00000001ff047887 */ /* 0x000fe40008000000 */
[----:B------:R-:W-:Y:S02]  /*72c0*/  USEL UR40, UR40, URZ, UP0 ;  /* 0x000000ff28287287 */ /* 0x000fe40008000000 */
[----:B------:R-:W-:Y:S01]  /*72d0*/  ULOP3.LUT UR46, UR46, UR4, URZ, 0x3c, !UPT ;  /* 0x000000042e2e7292 */ /* 0x000fe2000f8e3cff */
[----:B------:R-:W3:Y:S01]  /*72e0*/  SYNCS.PHASECHK.TRANS64.TRYWAIT P1, [UR43+0xa0], R4 ;  /* 0x0000a004ff0075a7 */ /* 0x000ee2000802112b */
[----:B--2---:R-:W-:Y:S04]  /*72f0*/  SHF.R.U32.HI R7, RZ, 0x5, R7 ;  /* 0x00000005ff077819 */ /* 0x004fe80000011607 */
[----:B------:R-:W-:Y:S01]  /*7300*/  LOP3.LUT P0, RZ, R6, 0x3, R7, 0x48, !PT ;  /* 0x0000000306ff7812 */ /* 0x000fe20007804807 */
[----:B-1----:R-:W-:Y:S05]  /*7310*/  FMUL R0, R3, R0 ;  /* 0x0000000003007220 */ /* 0x002fea0000400000 */
[----:B------:R-:W-:Y:S01]  /*7320*/  R2UR UR38, R0 ;  /* 0x00000000002672ca */ /* 0x000fe200000e0000 */
[----:B------:R-:W-:Y:S03]  /*7330*/  @!UPT UIADD3 URZ, UPT, UPT, URZ, URZ, URZ ;  /* 0x000000fffffff290 */ /* 0x000fe6000fffe0ff */
[----:B---3--:R-:W-:Y:S11]  /*7340*/  @!P1 BRA `(.L_x_112) ;  /* 0x00000068000c9947 */ /* 0x008ff60003800000 */
.L_x_200:
[----:B------:R-:W-:Y:S05]  /*7350*/  @!P0 BRA `(.L_x_113) ;  /* 0x0000000000408947 */ /* 0x000fea0003800000 */
[----:B------:R-:W2:Y:S01]  /*7360*/  LDCU.64 UR8, c[0x4][0x70] ;  /* 0x01000e00ff0877ac */ /* 0x000ea20008000a00 */
[----:B------:R-:W-:Y:S01]  /*7370*/  MOV R15, 0x0 ;  /* 0x00000000000f7802 */ /* 0x000fe20000000f00 */
[----:B------:R-:W-:Y:S02]  /*7380*/  HFMA2 R12, -RZ, RZ, 0, 5.9604644775390625e-08 ;  /* 0x00000001ff0c7431 */ /* 0x000fe400000001ff */
[----:B------:R-:W-:Y:S02]  /*7390*/  IMAD.MOV.U32 R8, RZ, RZ, 0x192 ;  /* 0x00000192ff087424 */ /* 0x000fe400078e00ff */
[----:B------:R-:W-:Y:S01]  /*73a0*/  IMAD.MOV.U32 R13, RZ, RZ, RZ ;  /* 0x000000ffff0d7224 */ /* 0x000fe200078e00ff */
[----:B------:R-:W3:Y:S01]  /*73b0*/  LDCU.64 UR6, c[0x4][0x78] ;  /* 0x01000f00ff0677ac */ /* 0x000ee20008000a00 */
[----:B------:R-:W4:Y:S01]  /*73c0*/  LDC.64 R14, c[0x4][R15] ;  /* 0x010000000f0e7b82 */ /* 0x000f220000000a00 */
[----:B------:R-:W5:Y:S01]  /*73d0*/  LDCU.64 UR4, c[0x4][0x8] ;  /* 0x01000100ff0477ac */ /* 0x000f620008000a00 */
[----:B--2---:R-:W-:Y:S01]  /*73e0*/  MOV R5, UR9 ;  /* 0x0000000900057c02 */ /* 0x004fe20008000f00 */
[----:B-1----:R-:W-:Y:S01]  /*73f0*/  IMAD.U32 R4, RZ, RZ, UR8 ;  /* 0x00000008ff047e24 */ /* 0x002fe2000f8e00ff */
[----:B---3--:R-:W-:Y:S01]  /*7400*/  MOV R7, UR7 ;  /* 0x0000000700077c02 */ /* 0x008fe20008000f00 */
[----:B------:R-:W-:Y:S01]  /*7410*/  IMAD.U32 R6, RZ, RZ, UR6 ;  /* 0x00000006ff067e24 */ /* 0x000fe2000f8e00ff */
[----:B-----5:R-:W-:Y:S01]  /*7420*/  MOV R11, UR5 ;  /* 0x00000005000b7c02 */ /* 0x020fe20008000f00 */
[----:B------:R-:W-:Y:S02]  /*7430*/  IMAD.U32 R10, RZ, RZ, UR4 ;  /* 0x00000004ff0a7e24 */ /* 0x000fe4000f8e00ff */
[----:B------:R-:W-:Y:S07]  /*7440*/  LEPC R20, `(.L_x_113) ;  /* 0x000000001014794e */ /* 0x000fee0000000000 */
[----:B----4-:R-:W-:Y:S05]  /*7450*/  CALL.ABS.NOINC R14 ;  /* 0x000000000e007343 */ /* 0x010fea0003c00000 */
.L_x_113:
[----:B------:R-:W-:Y:S05]  /*7460*/  WARPSYNC.ALL ;  /* 0x0000000000007948 */ /* 0x000fea0003800000 */
[C---:B------:R-:W-:Y:S01]  /*7470*/  R2UR UR4, R196.reuse ;  /* 0x00000000c40472ca */ /* 0x040fe200000e0000 */
[----:B------:R-:W2:Y:S01]  /*7480*/  S2R R206, SR_TID.X ;  /* 0x0000000000ce7919 */ /* 0x000ea20000002100 */
[----:B------:R-:W-:Y:S04]  /*7490*/  IADD3 R0, PT, PT, R196, 0x40, RZ ;  /* 0x00000040c4007810 */ /* 0x000fe80007ffe0ff */
[----:B------:R-:W-:Y:S07]  /*74a0*/  SHF.R.U32.HI R0, RZ, 0x15, R0 ;  /* 0x00000015ff007819 */ /* 0x000fee0000011600 */
[----:B-1----:R-:W1:Y:S01]  /*74b0*/  LDTM.x64 R4, tmem[UR4] ;  /* 0x00000004000479ee */ /* 0x002e620008340000 */
[----:B------:R-:W-:Y:S01]  /*74c0*/  NOP ;  /* 0x0000000000007918 */ /* 0x000fe20000000000 */
[----:B-1----:R-:W-:Y:S01]  /*74d0*/  FFMA R69, R4, UR38, R69 ;  /* 0x0000002604457c23 */ /* 0x002fe20008000045 */
[----:B------:R-:W-:Y:S01]  /*74e0*/  FFMA R2, R5, UR38, R2 ;  /* 0x0000002605027c23 */ /* 0x000fe20008000002 */
        /* <DEDUP_REMOVED lines=42> */
[----:B--2---:R-:W-:Y:S01]  /*7790*/  SHF.R.U32.HI R206, RZ, 0x5, R206 ;  /* 0x00000005ffce7819 */ /* 0x004fe200000116ce */
[----:B------:R-:W-:Y:S01]  /*77a0*/  FFMA R113, R48, UR38, R113 ;  /* 0x0000002630717c23 */ /* 0x000fe20008000071 */
[----:B------:R-:W-:Y:S01]  /*77b0*/  FFMA R110, R49, UR38, R110 ;  /* 0x00000026316e7c23 */ /* 0x000fe2000800006e */
[----:B------:R-:W-:Y:S01]  /*77c0*/  FFMA R115, R50, UR38, R115 ;  /* 0x0000002632737c23 */ /* 0x000fe20008000073 */
[----:B------:R-:W-:Y:S01]  /*77d0*/  FFMA R112, R51, UR38, R112 ;  /* 0x0000002633707c23 */ /* 0x000fe20008000070 */
[----:B------:R-:W-:Y:S01]  /*77e0*/  LOP3.LUT P0, RZ, R0, 0x3, R206, 0x48, !PT ;  /* 0x0000000300ff7812 */ /* 0x000fe200078048ce */
        /* <DEDUP_REMOVED lines=16> */
[----:B------:R-:W-:Y:S06]  /*78f0*/  @!P0 BRA `(.L_x_114) ;  /* 0x0000000000408947 */ /* 0x000fec0003800000 */
[----:B------:R-:W1:Y:S01]  /*7900*/  LDCU.64 UR8, c[0x4][0x70] ;  /* 0x01000e00ff0877ac */ /* 0x000e620008000a00 */
[----:B------:R-:W-:Y:S01]  /*7910*/  MOV R15, 0x0 ;  /* 0x00000000000f7802 */ /* 0x000fe20000000f00 */
[----:B------:R-:W-:Y:S02]  /*7920*/  HFMA2 R12, -RZ, RZ, 0, 5.9604644775390625e-08 ;  /* 0x00000001ff0c7431 */ /* 0x000fe400000001ff */
[----:B------:R-:W-:Y:S02]  /*7930*/  IMAD.MOV.U32 R8, RZ, RZ, 0x192 ;  /* 0x00000192ff087424 */ /* 0x000fe400078e00ff */
[----:B------:R-:W-:Y:S01]  /*7940*/  IMAD.MOV.U32 R13, RZ, RZ, RZ ;  /* 0x000000ffff0d7224 */ /* 0x000fe200078e00ff */
[----:B------:R-:W2:Y:S01]  /*7950*/  LDCU.64 UR6, c[0x4][0x78] ;  /* 0x01000f00ff0677ac */ /* 0x000ea20008000a00 */
[----:B------:R-:W3:Y:S01]  /*7960*/  LDC.64 R14, c[0x4][R15] ;  /* 0x010000000f0e7b82 */ /* 0x000ee20000000a00 */
[----:B------:R-:W4:Y:S01]  /*7970*/  LDCU.64 UR4, c[0x4][0x8] ;  /* 0x01000100ff0477ac */ /* 0x000f220008000a00 */
[----:B-1----:R-:W-:Y:S01]  /*7980*/  MOV R5, UR9 ;  /* 0x0000000900057c02 */ /* 0x002fe20008000f00 */
[----:B------:R-:W-:Y:S01]  /*7990*/  IMAD.U32 R4, RZ, RZ, UR8 ;  /* 0x00000008ff047e24 */ /* 0x000fe2000f8e00ff */
[----:B--2---:R-:W-:Y:S01]  /*79a0*/  MOV R7, UR7 ;  /* 0x0000000700077c02 */ /* 0x004fe20008000f00 */
[----:B------:R-:W-:Y:S01]  /*79b0*/  IMAD.U32 R6, RZ, RZ, UR6 ;  /* 0x00000006ff067e24 */ /* 0x000fe2000f8e00ff */
[----:B----4-:R-:W-:Y:S01]  /*79c0*/  MOV R11, UR5 ;  /* 0x00000005000b7c02 */ /* 0x010fe20008000f00 */
[----:B------:R-:W-:Y:S02]  /*79d0*/  IMAD.U32 R10, RZ, RZ, UR4 ;  /* 0x00000004ff0a7e24 */ /* 0x000fe4000f8e00ff */
[----:B------:R-:W-:Y:S07]  /*79e0*/  LEPC R20, `(.L_x_114) ;  /* 0x000000001014794e */ /* 0x000fee0000000000 */
[----:B---3--:R-:W-:Y:S05]  /*79f0*/  CALL.ABS.NOINC R14 ;  /* 0x000000000e007343 */ /* 0x008fea0003c00000 */
.L_x_114:
[----:B------:R-:W-:Y:S05]  /*7a00*/  WARPSYNC.ALL ;  /* 0x0000000000007948 */ /* 0x000fea0003800000 */
[----:B------:R-:W-:Y:S01]  /*7a10*/  R2UR UR4, R196 ;  /* 0x00000000c40472ca */ /* 0x000fe200000e0000 */
[----:B------:R-:W-:Y:S04]  /*7a20*/  UIADD3 UR41, UPT, UPT, UR41, 0x1, URZ ;  /* 0x0000000129297890 */ /* 0x000fe8000fffe0ff */
[----:B------:R-:W-:Y:S04]  /*7a30*/  UISETP.NE.AND UP0, UPT, UR41, 0x4, UPT ;  /* 0x000000042900788c */ /* 0x000fe8000bf05270 */
[----:B------:R-:W-:Y:S02]  /*7a40*/  USEL UR5, URZ, 0x1, UP0 ;  /* 0x00000001ff057887 */ /* 0x000fe40008000000 */
[----:B------:R-:W-:Y:S02]  /*7a50*/  USEL UR41, UR41, URZ, UP0 ;  /* 0x000000ff29297287 */ /* 0x000fe40008000000 */
[----:B------:R-:W1:Y:S01]  /*7a60*/  LDTM.x64 R4, tmem[UR4+0x40] ;  /* 0x00004004000479ee */ /* 0x000e620008340000 */
[----:B------:R-:W-:Y:S01]  /*7a70*/  NOP ;  /* 0x0000000000007918 */ /* 0x000fe20000000000 */
[----:B-1----:R-:W-:Y:S01]  /*7a80*/  NOP ;  /* 0x0000000000007918 */ /* 0x002fe20000000000 */
[----:B------:R-:W-:Y:S02]  /*7a90*/  UIADD3 UR4, UPT, UPT, UR43, 0xc0, URZ ;  /* 0x000000c02b047890 */ /* 0x000fe4000fffe0ff */
[----:B------:R-:W-:Y:S02]  /*7aa0*/  UISETP.NE.AND UP0, UPT, UR44, UR47, UPT ;  /* 0x0000002f2c00728c */ /* 0x000fe4000bf05270 */
[----:B------:R-:W-:Y:S02]  /*7ab0*/  UPRMT UR4, UR42, 0x654, UR4 ;  /* 0x000006542a047896 */ /* 0x000fe40008000004 */
[----:B------:R-:W-:Y:S07]  /*7ac0*/  ULOP3.LUT UR45, UR45, UR5, URZ, 0x3c, !UPT ;  /* 0x000000052d2d7292 */ /* 0x000fee000f8e3cff */
[----:B------:R-:W-:Y:S01]  /*7ad0*/  SYNCS.ARRIVE.TRANS64.RED.A1T0 RZ, [UR4], RZ ;  /* 0x000000ffffff79a7 */ /* 0x000fe20008100404 */
        /* <DEDUP_REMOVED lines=64> */
[----:B------:R-:W-:Y:S06]  /*7ee0*/  BRA.U UP0, `(.L_x_115) ;  /* 0xfffffff1009c7547 */ /* 0x000fec000b83ffff */
.L_x_110:
[----:B------:R-:W-:Y:S02]  /*7ef0*/  UIADD3 UR4, UPT, UPT, UR39, 0x400, URZ ;  /* 0x0000040027047890 */ /* 0x000fe4000fffe0ff */
[----:B------:R-:W-:Y:S02]  /*7f00*/  USHF.L.U32 UR53, UR48, 0x7, URZ ;  /* 0x0000000730357899 */ /* 0x000fe400080006ff */
[----:B------:R-:W-:Y:S02]  /*7f10*/  ULOP3.LUT UP0, URZ, UR4, 0x3f0, URZ, 0xc0, !UPT ;  /* 0x000003f004ff7892 */ /* 0x000fe4000f80c0ff */
[----:B------:R-:W-:-:S07]  /*7f20*/  USHF.L.U32 UR54, UR49, 0x7, URZ ;  /* 0x0000000731367899 */ /* 0x000fce00080006ff */
[----:B------:R-:W-:Y:S05]  /*7f30*/  BRA.U !UP0, `(.L_x_116) ;  /* 0x0000000108407547 */ /* 0x000fea000b800000 */
[----:B------:R-:W-:Y:S01]  /*7f40*/  MOV R14, 0x0 ;  /* 0x00000000000e7802 */ /* 0x000fe20000000f00 */
[----:B------:R-:W1:Y:S01]  /*7f50*/  LDCU.64 UR8, c[0x4][0x80] ;  /* 0x01001000ff0877ac */ /* 0x000e620008000a00 */
[----:B------:R-:W-:Y:S02]  /*7f60*/  HFMA2 R12, -RZ, RZ, 0, 5.9604644775390625e-08 ;  /* 0x00000001ff0c7431 */ /* 0x000fe400000001ff */
[----:B------:R-:W-:Y:S01]  /*7f70*/  IMAD.MOV.U32 R8, RZ, RZ, 0x70 ;  /* 0x00000070ff087424 */ /* 0x000fe200078e00ff */
[----:B------:R-:W2:Y:S01]  /*7f80*/  LDCU.64 UR6, c[0x4][0x88] ;  /* 0x01001100ff0677ac */ /* 0x000ea20008000a00 */
[----:B------:R-:W3:Y:S01]  /*7f90*/  LDC.64 R14, c[0x4][R14] ;  /* 0x010000000e0e7b82 */ /* 0x000ee20000000a00 */
[----:B------:R-:W-:Y:S01]  /*7fa0*/  IMAD.MOV.U32 R13, RZ, RZ, RZ ;  /* 0x000000ffff0d7224 */ /* 0x000fe200078e00ff */
[----:B------:R-:W4:Y:S01]  /*7fb0*/  LDCU.64 UR4, c[0x4][0x10] ;  /* 0x01000200ff0477ac */ /* 0x000f220008000a00 */
[----:B-1----:R-:W-:Y:S01]  /*7fc0*/  IMAD.U32 R4, RZ, RZ, UR8 ;  /* 0x00000008ff047e24 */ /* 0x002fe2000f8e00ff */
[----:B------:R-:W-:Y:S01]  /*7fd0*/  MOV R5, UR9 ;  /* 0x0000000900057c02 */ /* 0x000fe20008000f00 */
[----:B--2---:R-:W-:Y:S01]  /*7fe0*/  IMAD.U32 R6, RZ, RZ, UR6 ;  /* 0x00000006ff067e24 */ /* 0x004fe2000f8e00ff */
[----:B------:R-:W-:Y:S01]  /*7ff0*/  MOV R7, UR7 ;  /* 0x0000000700077c02 */ /* 0x000fe20008000f00 */
[----:B----4-:R-:W-:Y:S01]  /*8000*/  IMAD.U32 R10, RZ, RZ, UR4 ;  /* 0x00000004ff0a7e24 */ /* 0x010fe2000f8e00ff */
[----:B------:R-:W-:-:S02]  /*8010*/  MOV R11, UR5 ;  /* 0x00000005000b7c02 */ /* 0x000fc40008000f00 */
[----:B------:R-:W-:-:S07]  /*8020*/  LEPC R20, `(.L_x_116) ;  /* 0x000000001014794e */ /* 0x000fce0000000000 */
[----:B---3--:R-:W-:Y:S05]  /*8030*/  CALL.ABS.NOINC R14 ;  /* 0x000000000e007343 */ /* 0x008fea0003c00000 */
.L_x_116:
[----:B------:R-:W-:Y:S01]  /*8040*/  LOP3.LUT P0, RZ, R203, 0x3f0, RZ, 0xc0, !PT ;  /* 0x000003f0cbff7812 */ /* 0x000fe2000780c0ff */
[----:B------:R-:W-:-:S12]  /*8050*/  BSSY.RECONVERGENT B6, `(.L_x_117) ;  /* 0x0000012000067945 */ /* 0x000fd80003800200 */
[----:B------:R-:W-:Y:S05]  /*8060*/  @!P0 BRA `(.L_x_118) ;  /* 0x0000000000408947 */ /* 0x000fea0003800000 */
        /* <DEDUP_REMOVED lines=16> */
.L_x_118:
[----:B------:R-:W-:Y:S05]  /*8170*/  BSYNC.RECONVERGENT B6 ;  /* 0x0000000000067941 */ /* 0x000fea0003800200 */
.L_x_117:
[----:B------:R-:W1:Y:S02]  /*8180*/  LDC.64 R4, c[0x0][0x890] ;  /* 0x00022400ff047b82 */ /* 0x000e640000000a00 */
[----:B-1----:R-:W-:-:S04]  /*8190*/  ISETP.NE.U32.AND P3, PT, R4, RZ, PT ;  /* 0x000000ff0400720c */ /* 0x002fc80003f65070 */
[----:B------:R-:W-:-:S13]  /*81a0*/  ISETP.NE.AND.EX P3, PT, R5, RZ, PT, P3 ;  /* 0x000000ff0500720c */ /* 0x000fda0003f65330 */
[----:B------:R-:W-:Y:S05]  /*81b0*/  @!P3 BRA `(.L_x_119) ;  /* 0x000000000048b947 */ /* 0x000fea0003800000 */
[----:B------:R-:W1:Y:S02]  /*81c0*/  LDCU.64 UR4, c[0x0][0x888] ;  /* 0x00011100ff0477ac */ /* 0x000e640008000a00 */
[----:B-1----:R-:W-:-:S04]  /*81d0*/  UISETP.NE.U32.AND UP0, UPT, UR4, URZ, UPT ;  /* 0x000000ff0400728c */ /* 0x002fc8000bf05070 */
[----:B------:R-:W-:-:S09]  /*81e0*/  UISETP.NE.AND.EX UP0, UPT, UR5, URZ, UPT, UP0 ;  /* 0x000000ff0500728c */ /* 0x000fd2000bf05300 */
[----:B------:R-:W-:Y:S05]  /*81f0*/  BRA.U !UP0, `(.L_x_120) ;  /* 0x0000000108207547 */ /* 0x000fea000b800000 */
[----:B------:R-:W1:Y:S01]  /*8200*/  LDC.64 R6, c[0x0][0x888] ;  /* 0x00022200ff067b82 */ /* 0x000e620000000a00 */
[----:B------:R-:W-:-:S04]  /*8210*/  IMAD R3, R4, UR36, RZ ;  /* 0x0000002404037c24 */ /* 0x000fc8000f8e02ff */
[----:B-1----:R-:W-:-:S05]  /*8220*/  IMAD.WIDE R6, R3, 0x4, R6 ;  /* 0x0000000403067825 */ /* 0x002fca00078e0206 */
[----:B------:R-:W2:Y:S01]  /*8230*/  LDG.E R3, desc[UR60][R6.64] ;  /* 0x0000003c06037981 */ /* 0x000ea2000c1e1900 */
[----:B------:R-:W-:-:S05]  /*8240*/  MOV R0, 0x1 ;  /* 0x0000000100007802 */ /* 0x000fca0000000f00 */
[----:B------:R1:W-:Y:S04]  /*8250*/  STL.S16 [R1+0x4], R0 ;  /* 0x0000040001007387 */ /* 0x0003e80000100600 */
[----:B--2---:R1:W-:Y:S01]  /*8260*/  STL [R1], R3 ;  /* 0x0000000301007387 */ /* 0x0043e20000100800 */
[----:B------:R-:W-:Y:S05]  /*8270*/  BRA `(.L_x_119) ;  /* 0x0000000000187947 */ /* 0x000fea0003800000 */
.L_x_120:
[----:B------:R-:W1:Y:S01]  /*8280*/  LDCU UR4, c[0x0][0x880] ;  /* 0x00011000ff0477ac */ /* 0x000e620008000800 */
[----:B------:R-:W-:-:S05]  /*8290*/  IMAD.MOV.U32 R0, RZ, RZ, 0x1 ;  /* 0x00000001ff007424 */ /* 0x000fca00078e00ff */
[----:B------:R-:W-:Y:S02]  /*82a0*/  PRMT R3, R0, 0x7610, R3 ;  /* 0x0000761000037816 */ /* 0x000fe40000000003 */
[----:B-1----:R-:W-:-:S05]  /*82b0*/  MOV R0, UR4 ;  /* 0x0000000400007c02 */ /* 0x002fca0008000f00 */
[----:B------:R2:W-:Y:S04]  /*82c0*/  STL [R1], R0 ;  /* 0x0000000001007387 */ /* 0x0005e80000100800 */
[----:B------:R2:W-:Y:S02]  /*82d0*/  STL.S16 [R1+0x4], R3 ;  /* 0x0000040301007387 */ /* 0x0005e40000100600 */
.L_x_119:
[----:B------:R-:W3:Y:S02]  /*82e0*/  LDC.64 R4, c[0x0][0x8b0] ;  /* 0x00022c00ff047b82 */ /* 0x000ee40000000a00 */
[----:B---3--:R-:W-:-:S04]  /*82f0*/  ISETP.NE.U32.AND P0, PT, R4, RZ, PT ;  /* 0x000000ff0400720c */ /* 0x008fc80003f05070 */
[----:B------:R-:W-:-:S13]  /*8300*/  ISETP.NE.AND.EX P0, PT, R5, RZ, PT, P0 ;  /* 0x000000ff0500720c */ /* 0x000fda0003f05300 */
[----:B------:R-:W-:Y:S05]  /*8310*/  @!P0 BRA `(.L_x_121) ;  /* 0x0000000000348947 */ /* 0x000fea0003800000 */
[----:B------:R-:W3:Y:S02]  /*8320*/  LDCU.64 UR4, c[0x0][0x8a8] ;  /* 0x00011500ff0477ac */ /* 0x000ee40008000a00 */
[----:B---3--:R-:W-:-:S04]  /*8330*/  UISETP.NE.U32.AND UP0, UPT, UR4, URZ, UPT ;  /* 0x000000ff0400728c */ /* 0x008fc8000bf05070 */
[----:B------:R-:W-:-:S09]  /*8340*/  UISETP.NE.AND.EX UP0, UPT, UR5, URZ, UPT, UP0 ;  /* 0x000000ff0500728c */ /* 0x000fd2000bf05300 */
[----:B------:R-:W-:Y:S05]  /*8350*/  BRA.U !UP0, `(.L_x_122) ;  /* 0x0000000108187547 */ /* 0x000fea000b800000 */
[----:B------:R-:W3:Y:S01]  /*8360*/  LDC.64 R6, c[0x0][0x8a8] ;  /* 0x00022a00ff067b82 */ /* 0x000ee20000000a00 */
[----:B-12---:R-:W-:-:S04]  /*8370*/  IMAD R3, R4, UR36, RZ ;  /* 0x0000002404037c24 */ /* 0x006fc8000f8e02ff */
[----:B---3--:R-:W-:-:S05]  /*8380*/  IMAD.WIDE R6, R3, 0x4, R6 ;  /* 0x0000000403067825 */ /* 0x008fca00078e0206 */
[----:B------:R-:W2:Y:S04]  /*8390*/  LDG.E R0, desc[UR60][R6.64] ;  /* 0x0000003c06007981 */ /* 0x000ea8000c1e1900 */
[----:B--2---:R3:W-:Y:S01]  /*83a0*/  STL [R1+0x10], R0 ;  /* 0x0000100001007387 */ /* 0x0047e20000100800 */
[----:B------:R-:W-:Y:S05]  /*83b0*/  BRA `(.L_x_121) ;  /* 0x00000000000c7947 */ /* 0x000fea0003800000 */
.L_x_122:
[----:B------:R-:W1:Y:S02]  /*83c0*/  LDCU UR4, c[0x0][0x8a0] ;  /* 0x00011400ff0477ac */ /* 0x000e640008000800 */
[----:B-12---:R-:W-:-:S05]  /*83d0*/  MOV R0, UR4 ;  /* 0x0000000400007c02 */ /* 0x006fca0008000f00 */
[----:B------:R4:W-:Y:S02]  /*83e0*/  STL [R1+0x10], R0 ;  /* 0x0000100001007387 */ /* 0x0009e40000100800 */
.L_x_121:
[----:B-1234-:R-:W2:Y:S04]  /*83f0*/  LDL R0, [R1+0x14] ;  /* 0x0000140001007983 */ /* 0x01eea80000100800 */
[----:B------:R-:W3:Y:S04]  /*8400*/  LDL R4, [R1] ;  /* 0x0000000001047983 */ /* 0x000ee80000100800 */
[----:B------:R-:W4:Y:S01]  /*8410*/  LDL R3, [R1+0x4] ;  /* 0x0000040001037983 */ /* 0x000f220000100800 */
[----:B------:R-:W-:Y:S02]  /*8420*/  LEA R6, R198, UR39, 0x3 ;  /* 0x00000027c6067c11 */ /* 0x000fe4000f8e18ff */
[----:B------:R-:W-:-:S02]  /*8430*/  PLOP3.LUT P5, PT, PT, PT, PT, 0x80, 0x8 ;  /* 0x000000000008781c */ /* 0x000fc40003faf070 */
[----:B--2---:R-:W-:-:S13]  /*8440*/  R2UR UR4, R0 ;  /* 0x00000000000472ca */ /* 0x004fda00000e0000 */
[----:B------:R-:W-:Y:S01]  /*8450*/  UISETP.NE.AND UP0, UPT, UR4, URZ, UPT ;  /* 0x000000ff0400728c */ /* 0x000fe2000bf05270 */
[----:B---3--:R-:W-:Y:S01]  /*8460*/  IMAD.MOV.U32 R5, RZ, RZ, R4 ;  /* 0x000000ffff057224 */ /* 0x008fe200078e0004 */
[----:B------:R-:W1:Y:S01]  /*8470*/  LDCU.64 UR4, c[0x0][0x888] ;  /* 0x00011100ff0477ac */ /* 0x000e620008000a00 */
[----:B----4-:R-:W-:-:S06]  /*8480*/  IMAD.MOV.U32 R4, RZ, RZ, R3 ;  /* 0x000000ffff047224 */ /* 0x010fcc00078e0003 */
[----:B------:R-:W-:Y:S05]  /*8490*/  BRA.U !UP0, `(.L_x_123) ;  /* 0x0000000108287547 */ /* 0x000fea000b800000 */
[----:B------:R-:W2:Y:S01]  /*84a0*/  LDCU.64 UR6, c[0x0][0x888] ;  /* 0x00011100ff0677ac */ /* 0x000ea20008000a00 */
[----:B------:R-:W-:Y:S02]  /*84b0*/  FSETP.NEU.AND P1, PT, R5, RZ, PT ;  /* 0x000000ff0500720b */ /* 0x000fe40003f2d000 */
[----:B------:R-:W-:Y:S02]  /*84c0*/  LOP3.LUT P0, RZ, R4, 0xff, RZ, 0xc0, !PT ;  /* 0x000000ff04ff7812 */ /* 0x000fe4000780c0ff */
[----:B------:R-:W-:Y:S02]  /*84d0*/  SEL R0, RZ, 0xffffffff, P1 ;  /* 0xffffffffff007807 */ /* 0x000fe40000800000 */
[----:B--2---:R-:W-:-:S04]  /*84e0*/  ISETP.NE.U32.AND P2, PT, RZ, UR6, PT ;  /* 0x00000006ff007c0c */ /* 0x004fc8000bf45070 */
[----:B------:R-:W-:-:S04]  /*84f0*/  ISETP.NE.AND.EX P2, PT, RZ, UR7, PT, P2 ;  /* 0x00000007ff007c0c */ /* 0x000fc8000bf45320 */
[----:B------:R-:W-:-:S04]  /*8500*/  SEL R3, RZ, 0xffffffff, P2 ;  /* 0xffffffffff037807 */ /* 0x000fc80001000000 */
[----:B------:R-:W-:-:S04]  /*8510*/  @P3 SEL R0, R3, R0, !P0 ;  /* 0x0000000003003207 */ /* 0x000fc80004000000 */
[----:B------:R-:W-:-:S04]  /*8520*/  LOP3.LUT R0, R0, 0x1, RZ, 0xc0, !PT ;  /* 0x0000000100007812 */ /* 0x000fc800078ec0ff */
[----:B------:R-:W-:-:S13]  /*8530*/  ISETP.NE.U32.AND P5, PT, R0, 0x1, PT ;  /* 0x000000010000780c */ /* 0x000fda0003fa5070 */
.L_x_123:
[----:B------:R-:W-:Y:S01]  /*8540*/  @P5 SHF.L.U32 R7, R197, 0x1f, RZ ;  /* 0x0000001fc5075819 */ /* 0x000fe200000006ff */
[----:B------:R-:W-:Y:S01]  /*8550*/  BSSY B1, `(.L_x_124) ;  /* 0x0000138000017945 */ /* 0x000fe20003800000 */
[----:B-1----:R-:W-:Y:S01]  /*8560*/  ISETP.NE.U32.AND P2, PT, RZ, UR4, PT ;  /* 0x00000004ff007c0c */ /* 0x002fe2000bf45070 */
[----:B------:R-:W-:Y:S01]  /*8570*/  IMAD.MOV.U32 R8, RZ, RZ, 0x1 ;  /* 0x00000001ff087424 */ /* 0x000fe200078e00ff */
[----:B------:R-:W1:Y:S01]  /*8580*/  @P5 SYNCS.PHASECHK.TRANS64.TRYWAIT P4, [R6+URZ+0xe0], R7 ;  /* 0x0000e007060055a7 */ /* 0x000e6200080811ff */
[----:B------:R-:W-:Y:S01]  /*8590*/  FSETP.NEU.AND P1, PT, R5, RZ, PT ;  /* 0x000000ff0500720b */ /* 0x000fe20003f2d000 */
[----:B------:R-:W-:Y:S01]  /*85a0*/  IMAD.MOV.U32 R196, RZ, RZ, RZ ;  /* 0x000000ffffc47224 */ /* 0x000fe200078e00ff */
[----:B------:R-:W-:Y:S02]  /*85b0*/  ISETP.NE.AND.EX P2, PT, RZ, UR5, PT, P2 ;  /* 0x00000005ff007c0c */ /* 0x000fe4000bf45320 */
[----:B------:R-:W-:Y:S02]  /*85c0*/  CS2R R56, SRZ ;  /* 0x0000000000387805 */ /* 0x000fe4000001ff00 */
[----:B------:R-:W-:-:S02]  /*85d0*/  LOP3.LUT P0, RZ, R4, 0xff, RZ, 0xc0, !PT ;  /* 0x000000ff04ff7812 */ /* 0x000fc4000780c0ff */
[----:B------:R-:W-:Y:S02]  /*85e0*/  CS2R R48, SRZ ;  /* 0x0000000000307805 */ /* 0x000fe4000001ff00 */
[----:B------:R-:W-:Y:S02]  /*85f0*/  SEL R0, RZ, 0xffffffff, P1 ;  /* 0xffffffffff007807 */ /* 0x000fe40000800000 */
[----:B------:R-:W-:Y:S02]  /*8600*/  CS2R R40, SRZ ;  /* 0x0000000000287805 */ /* 0x000fe4000001ff00 */
[----:B------:R-:W-:Y:S02]  /*8610*/  SEL R3, RZ, 0xffffffff, P2 ;  /* 0xffffffffff037807 */ /* 0x000fe40001000000 */
[----:B------:R-:W-:Y:S02]  /*8620*/  CS2R R32, SRZ ;  /* 0x0000000000207805 */ /* 0x000fe4000001ff00 */
[----:B------:R-:W-:-:S02]  /*8630*/  CS2R R24, SRZ ;  /* 0x0000000000187805 */ /* 0x000fc4000001ff00 */
[----:B------:R-:W-:Y:S02]  /*8640*/  CS2R R16, SRZ ;  /* 0x0000000000107805 */ /* 0x000fe4000001ff00 */
[----:B------:R-:W-:Y:S01]  /*8650*/  @P3 SEL R0, R3, R0, !P0 ;  /* 0x0000000003003207 */ /* 0x000fe20004000000 */
[----:B------:R-:W-:Y:S01]  /*8660*/  IMAD.MOV.U32 R3, RZ, RZ, RZ ;  /* 0x000000ffff037224 */ /* 0x000fe200078e00ff */
[----:B------:R-:W-:Y:S01]  /*8670*/  CS2R R54, SRZ ;  /* 0x0000000000367805 */ /* 0x000fe2000001ff00 */
[----:B------:R-:W-:Y:S01]  /*8680*/  IMAD.MOV.U32 R66, RZ, RZ, RZ ;  /* 0x000000ffff427224 */ /* 0x000fe200078e00ff */
[----:B------:R-:W-:Y:S02]  /*8690*/  LOP3.LUT R0, R0, 0x1, RZ, 0xc0, !PT ;  /* 0x0000000100007812 */ /* 0x000fe400078ec0ff */
[----:B------:R-:W-:Y:S02]  /*86a0*/  CS2R R46, SRZ ;  /* 0x00000000002e7805 */ /* 0x000fe4000001ff00 */
[----:B------:R-:W-:-:S02]  /*86b0*/  CS2R R38, SRZ ;  /* 0x0000000000267805 */ /* 0x000fc4000001ff00 */
[----:B------:R-:W-:Y:S02]  /*86c0*/  CS2R R30, SRZ ;  /* 0x00000000001e7805 */ /* 0x000fe4000001ff00 */
[----:B------:R-:W-:Y:S01]  /*86d0*/  ISETP.NE.U32.AND P0, PT, R0, 0x1, PT ;  /* 0x000000010000780c */ /* 0x000fe20003f05070 */
[----:B------:R-:W-:Y:S01]  /*86e0*/  IMAD.MOV.U32 R0, RZ, RZ, RZ ;  /* 0x000000ffff007224 */ /* 0x000fe200078e00ff */
[----:B------:R-:W-:Y:S02]  /*86f0*/  CS2R R22, SRZ ;  /* 0x0000000000167805 */ /* 0x000fe4000001ff00 */
[----:B------:R-:W-:Y:S02]  /*8700*/  CS2R R14, SRZ ;  /* 0x00000000000e7805 */ /* 0x000fe4000001ff00 */
[----:B------:R-:W-:Y:S01]  /*8710*/  CS2R R4, SRZ ;  /* 0x0000000000047805 */ /* 0x000fe2000001ff00 */
[----:B------:R-:W-:Y:S01]  /*8720*/  IMAD.MOV.U32 R64, RZ, RZ, RZ ;  /* 0x000000ffff407224 */ /* 0x000fe200078e00ff */
[----:B------:R-:W-:Y:S01]  /*8730*/  CS2R R52, SRZ ;  /* 0x0000000000347805 */ /* 0x000fe2000001ff00 */
[----:B------:R-:W-:Y:S01]  /*8740*/  IMAD.MOV.U32 R62, RZ, RZ, RZ ;  /* 0x000000ffff3e7224 */ /* 0x000fe200078e00ff */
[----:B------:R-:W-:-:S02]  /*8750*/  CS2R R44, SRZ ;  /* 0x00000000002c7805 */ /* 0x000fc4000001ff00 */
[----:B------:R-:W-:Y:S02]  /*8760*/  CS2R R36, SRZ ;  /* 0x0000000000247805 */ /* 0x000fe4000001ff00 */
[----:B------:R-:W-:Y:S02]  /*8770*/  CS2R R28, SRZ ;  /* 0x00000000001c7805 */ /* 0x000fe4000001ff00 */
[----:B------:R-:W-:Y:S02]  /*8780*/  CS2R R20, SRZ ;  /* 0x0000000000147805 */ /* 0x000fe4000001ff00 */
[----:B------:R-:W-:Y:S02]  /*8790*/  CS2R R12, SRZ ;  /* 0x00000000000c7805 */ /* 0x000fe4000001ff00 */
[----:B------:R-:W-:Y:S01]  /*87a0*/  CS2R R206, SRZ ;  /* 0x0000000000ce7805 */ /* 0x000fe2000001ff00 */
[----:B------:R-:W-:Y:S01]  /*87b0*/  IMAD.MOV.U32 R60, RZ, RZ, RZ ;  /* 0x000000ffff3c7224 */ /* 0x000fe200078e00ff */
[----:B------:R-:W-:-:S02]  /*87c0*/  CS2R R208, SRZ ;  /* 0x0000000000d07805 */ /* 0x000fc4000001ff00 */
[----:B------:R-:W-:Y:S02]  /*87d0*/  CS2R R58, SRZ ;  /* 0x00000000003a7805 */ /* 0x000fe4000001ff00 */
[----:B------:R-:W-:Y:S02]  /*87e0*/  CS2R R50, SRZ ;  /* 0x0000000000327805 */ /* 0x000fe4000001ff00 */
[----:B------:R-:W-:Y:S02]  /*87f0*/  CS2R R42, SRZ ;  /* 0x00000000002a7805 */ /* 0x000fe4000001ff00 */
[----:B------:R-:W-:Y:S02]  /*8800*/  CS2R R34, SRZ ;  /* 0x0000000000227805 */ /* 0x000fe4000001ff00 */
[----:B------:R-:W-:Y:S02]  /*8810*/  CS2R R26, SRZ ;  /* 0x00000000001a7805 */ /* 0x000fe4000001ff00 */
[----:B------:R-:W-:-:S02]  /*8820*/  CS2R R18, SRZ ;  /* 0x0000000000127805 */ /* 0x000fc4000001ff00 */
[----:B------:R-:W-:Y:S01]  /*8830*/  CS2R R10, SRZ ;  /* 0x00000000000a7805 */ /* 0x000fe2000001ff00 */
[----:B------:R-:W-:Y:S01]  /*8840*/  IMAD.MOV.U32 R9, RZ, RZ, RZ ;  /* 0x000000ffff097224 */ /* 0x000fe200078e00ff */
[----:B-1----:R-:W-:Y:S01]  /*8850*/  @P5 SEL R8, RZ, 0x1, !P4 ;  /* 0x00000001ff085807 */ /* 0x002fe20006000000 */
[----:B------:R-:W-:Y:S06]  /*8860*/  @!P5 BRA `(.L_x_125) ;  /* 0x000000100018d947 */ /* 0x000fec0003800000 */
[----:B------:R-:W1:Y:S01]  /*8870*/  S2R R7, SR_CgaCtaId ;  /* 0x0000000000077919 */ /* 0x000e620000008800 */
[----:B------:R-:W-:Y:S01]  /*8880*/  ISETP.NE.AND P1, PT, R8, RZ, PT ;  /* 0x000000ff0800720c */ /* 0x000fe20003f25270 */
[----:B------:R-:W-:Y:S01]  /*8890*/  VIADD R4, R6, 0xf0 ;  /* 0x000000f006047836 */ /* 0x000fe20000000000 */
[----:B------:R-:W-:Y:S01]  /*88a0*/  BSSY B0, `(.L_x_126) ;  /* 0x0000007000007945 */ /* 0x000fe20003800000 */
[----:B------:R-:W-:-:S03]  /*88b0*/  IMAD.MOV.U32 R0, RZ, RZ, RZ ;  /* 0x000000ffff007224 */ /* 0x000fc600078e00ff */
[----:B-1----:R-:W-:-:S07]  /*88c0*/  PRMT R7, R7, 0x654, R4 ;  /* 0x0000065407077816 */ /* 0x002fce0000000004 */
[----:B------:R-:W-:Y:S05]  /*88d0*/  @P1 BRA `(.L_x_127) ;  /* 0x00000000000c1947 */ /* 0x000fea0003800000 */
[----:B------:R-:W-:-:S04]  /*88e0*/  SHF.L.U32 R3, R197, 0x1f, RZ ;  /* 0x0000001fc5037819 */ /* 0x000fc800000006ff */
[----:B------:R-:W1:Y:S02]  /*88f0*/  SYNCS.PHASECHK.TRANS64.TRYWAIT P1, [R6+URZ+0xe0], R3 ;  /* 0x0000e003060075a7 */ /* 0x000e6400080211ff */
[----:B-1----:R-:W-:Y:S05]  /*8900*/  @!P1 BRA `(.L_x_128) ;  /* 0x0000005000b49947 */ /* 0x002fea0003800000 */
.L_x_127:
[----:B------:R-:W-:Y:S05]  /*8910*/  BSYNC B0 ;  /* 0x0000000000007941 */ /* 0x000fea0003800000 */
.L_x_126:
[----:B------:R-:W-:Y:S01]  /*8920*/  BSSY.RECONVERGENT B0, `(.L_x_129) ;  /* 0x00000ee000007945 */ /* 0x000fe20003800200 */
[----:B------:R-:W-:Y:S01]  /*8930*/  IMAD.MOV.U32 R196, RZ, RZ, RZ ;  /* 0x000000ffffc47224 */ /* 0x000fe200078e00ff */
[----:B------:R-:W-:Y:S02]  /*8940*/  CS2R R56, SRZ ;  /* 0x0000000000387805 */ /* 0x000fe4000001ff00 */
[----:B------:R-:W-:Y:S02]  /*8950*/  CS2R R48, SRZ ;  /* 0x0000000000307805 */ /* 0x000fe4000001ff00 */
[----:B------:R-:W-:Y:S02]  /*8960*/  CS2R R40, SRZ ;  /* 0x0000000000287805 */ /* 0x000fe4000001ff00 */
[----:B------:R-:W-:Y:S02]  /*8970*/  CS2R R32, SRZ ;  /* 0x0000000000207805 */ /* 0x000fe4000001ff00 */
[----:B------:R-:W-:-:S02]  /*8980*/  CS2R R24, SRZ ;  /* 0x0000000000187805 */ /* 0x000fc4000001ff00 */
[----:B------:R-:W-:Y:S01]  /*8990*/  CS2R R16, SRZ ;  /* 0x0000000000107805 */ /* 0x000fe2000001ff00 */
[----:B-1----:R-:W-:Y:S01]  /*89a0*/  IMAD.MOV.U32 R3, RZ, RZ, RZ ;  /* 0x000000ffff037224 */ /* 0x002fe200078e00ff */
[----:B------:R-:W-:Y:S01]  /*89b0*/  CS2R R54, SRZ ;  /* 0x0000000000367805 */ /* 0x000fe2000001ff00 */
[----:B------:R-:W-:Y:S01]  /*89c0*/  IMAD.MOV.U32 R66, RZ, RZ, RZ ;  /* 0x000000ffff427224 */ /* 0x000fe200078e00ff */
[----:B------:R-:W-:Y:S02]  /*89d0*/  CS2R R46, SRZ ;  /* 0x00000000002e7805 */ /* 0x000fe4000001ff00 */
[----:B------:R-:W-:Y:S02]  /*89e0*/  CS2R R38, SRZ ;  /* 0x0000000000267805 */ /* 0x000fe4000001ff00 */
[----:B------:R-:W-:Y:S02]  /*89f0*/  CS2R R30, SRZ ;  /* 0x00000000001e7805 */ /* 0x000fe4000001ff00 */
[----:B------:R-:W-:-:S02]  /*8a00*/  CS2R R22, SRZ ;  /* 0x0000000000167805 */ /* 0x000fc4000001ff00 */
[----:B------:R-:W-:Y:S02]  /*8a10*/  CS2R R14, SRZ ;  /* 0x00000000000e7805 */ /* 0x000fe4000001ff00 */
[----:B------:R-:W-:Y:S01]  /*8a20*/  CS2R R4, SRZ ;  /* 0x0000000000047805 */ /* 0x000fe2000001ff00 */
[----:B------:R-:W-:Y:S01]  /*8a30*/  IMAD.MOV.U32 R64, RZ, RZ, RZ ;  /* 0x000000ffff407224 */ /* 0x000fe200078e00ff */
[----:B------:R-:W-:Y:S01]  /*8a40*/  CS2R R52, SRZ ;  /* 0x0000000000347805 */ /* 0x000fe2000001ff00 */
[----:B------:R-:W-:Y:S01]  /*8a50*/  IMAD.MOV.U32 R62, RZ, RZ, RZ ;  /* 0x000000ffff3e7224 */ /* 0x000fe200078e00ff */
[----:B------:R-:W-:Y:S02]  /*8a60*/  CS2R R44, SRZ ;  /* 0x00000000002c7805 */ /* 0x000fe4000001ff00 */
[----:B------:R-:W-:Y:S02]  /*8a70*/  CS2R R36, SRZ ;  /* 0x0000000000247805 */ /* 0x000fe4000001ff00 */
[----:B------:R-:W-:-:S02]  /*8a80*/  CS2R R28, SRZ ;  /* 0x00000000001c7805 */ /* 0x000fc4000001ff00 */
[----:B------:R-:W-:Y:S02]  /*8a90*/  CS2R R20, SRZ ;  /* 0x0000000000147805 */ /* 0x000fe4000001ff00 */
[----:B------:R-:W-:Y:S02]  /*8aa0*/  CS2R R12, SRZ ;  /* 0x00000000000c7805 */ /* 0x000fe4000001ff00 */
[----:B------:R-:W-:Y:S01]  /*8ab0*/  CS2R R206, SRZ ;  /* 0x0000000000ce7805 */ /* 0x000fe2000001ff00 */
[----:B------:R-:W-:Y:S01]  /*8ac0*/  IMAD.MOV.U32 R60, RZ, RZ, RZ ;  /* 0x000000ffff3c7224 */ /* 0x000fe200078e00ff */
[----:B------:R-:W-:Y:S02]  /*8ad0*/  CS2R R208, SRZ ;  /* 0x0000000000d07805 */ /* 0x000fe4000001ff00 */
[----:B------:R-:W-:Y:S02]  /*8ae0*/  CS2R R58, SRZ ;  /* 0x00000000003a7805 */ /* 0x000fe4000001ff00 */
[----:B------:R-:W-:-:S02]  /*8af0*/  CS2R R50, SRZ ;  /* 0x0000000000327805 */ /* 0x000fc4000001ff00 */
[----:B------:R-:W-:Y:S02]  /*8b00*/  CS2R R42, SRZ ;  /* 0x00000000002a7805 */ /* 0x000fe4000001ff00 */
[----:B------:R-:W-:Y:S02]  /*8b10*/  CS2R R34, SRZ ;  /* 0x0000000000227805 */ /* 0x000fe4000001ff00 */
[----:B------:R-:W-:Y:S02]  /*8b20*/  CS2R R26, SRZ ;  /* 0x00000000001a7805 */ /* 0x000fe4000001ff00 */
[----:B------:R-:W-:Y:S02]  /*8b30*/  CS2R R18, SRZ ;  /* 0x0000000000127805 */ /* 0x000fe4000001ff00 */
[----:B------:R-:W-:Y:S01]  /*8b40*/  CS2R R10, SRZ ;  /* 0x00000000000a7805 */ /* 0x000fe2000001ff00 */
[----:B------:R-:W-:Y:S01]  /*8b50*/  IMAD.MOV.U32 R9, RZ, RZ, RZ ;  /* 0x000000ffff097224 */ /* 0x000fe200078e00ff */
[----:B------:R-:W-:Y:S06]  /*8b60*/  @!P0 BRA `(.L_x_130) ;  /* 0x0000000c00248947 */ /* 0x000fec0003800000 */
[----:B------:R-:W-:-:S04]  /*8b70*/  LEA R9, R198, R199, 0xd ;  /* 0x000000c7c6097211 */ /* 0x000fc800078e68ff */
[----:B------:R-:W-:Y:S01]  /*8b80*/  IADD3 R43, PT, PT, R9, UR39, RZ ;  /* 0x00000027092b7c10 */ /* 0x000fe2000fffe0ff */
[----:B------:R-:W1:Y:S03]  /*8b90*/  LDS.U8 R0, [R9+UR39+0x1400] ;  /* 0x0014002709007984 */ /* 0x000e660008000000 */
[CC--:B------:R-:W-:Y:S01]  /*8ba0*/  IADD3 R39, PT, PT, R201.reuse, R43.reuse, RZ ;  /* 0x0000002bc9277210 */ /* 0x0c0fe20007ffe0ff */
[----:B------:R-:W2:Y:S01]  /*8bb0*/  LDS.U8 R4, [R9+UR39+0xc00] ;  /* 0x000c002709047984 */ /* 0x000ea20008000000 */
[----:B------:R-:W-:Y:S01]  /*8bc0*/  IMAD.IADD R26, R202, 0x1, R43 ;  /* 0x00000001ca1a7824 */ /* 0x000fe200078e022b */
[----:B------:R-:W-:Y:S02]  /*8bd0*/  IADD3 R43, PT, PT, R200, R43, RZ ;  /* 0x0000002bc82b7210 */ /* 0x000fe40007ffe0ff */
[----:B------:R-:W3:Y:S01]  /*8be0*/  LDS.U8 R3, [R9+UR39+0x1000] ;  /* 0x0010002709037984 */ /* 0x000ee20008000000 */
[C---:B------:R-:W-:Y:S01]  /*8bf0*/  IMAD.IADD R30, R202.reuse, 0x1, R39 ;  /* 0x00000001ca1e7824 */ /* 0x040fe200078e0227 */
[----:B------:R-:W-:Y:S01]  /*8c00*/  IADD3 R61, PT, PT, R201, R43, RZ ;  /* 0x0000002bc93d7210 */ /* 0x000fe20007ffe0ff */
[C---:B------:R-:W-:Y:S01]  /*8c10*/  IMAD.IADD R58, R202.reuse, 0x1, R43 ;  /* 0x00000001ca3a7824 */ /* 0x040fe200078e022b */
[----:B------:R-:W4:Y:S03]  /*8c20*/  LDS.U8 R14, [R9+UR39+0x2000] ;  /* 0x00200027090e7984 */ /* 0x000f260008000000 */
[----:B------:R-:W-:Y:S01]  /*8c30*/  IMAD.IADD R210, R202, 0x1, R61 ;  /* 0x00000001cad27824 */ /* 0x000fe200078e023d */
[----:B------:R-:W5:Y:S04]  /*8c40*/  LDS.U8 R16, [R9+UR39+0x1800] ;  /* 0x0018002709107984 */ /* 0x000f680008000000 */
[----:B------:R-:W5:Y:S04]  /*8c50*/  LDS.U8 R15, [R9+UR39+0x1c00] ;  /* 0x001c0027090f7984 */ /* 0x000f680008000000 */
[----:B------:R-:W5:Y:S04]  /*8c60*/  LDS.U8 R17, [R26+0xc00] ;  /* 0x000c00001a117984 */ /* 0x000f680000000000 */
[----:B------:R-:W5:Y:S04]  /*8c70*/  LDS.U8 R19, [R26+0x400] ;  /* 0x000400001a137984 */ /* 0x000f680000000000 */
[----:B------:R-:W5:Y:S04]  /*8c80*/  LDS.U8 R18, [R26+0x800] ;  /* 0x000800001a127984 */ /* 0x000f680000000000 */
[----:B------:R-:W5:Y:S04]  /*8c90*/  LDS.U8 R20, [R26+0x1400] ;  /* 0x001400001a147984 */ /* 0x000f680000000000 */
[----:B------:R-:W5:Y:S01]  /*8ca0*/  LDS.U8 R21, [R26+0x1000] ;  /* 0x001000001a157984 */ /* 0x000f620000000000 */
[----:B-1----:R-:W-:-:S03]  /*8cb0*/  F2FP.F16.E4M3.UNPACK_B R0, R0 ;  /* 0x00000000ff00723e */ /* 0x002fc600020006ff */
[----:B------:R-:W1:Y:S01]  /*8cc0*/  LDS.U8 R23, [R26+0x2000] ;  /* 0x002000001a177984 */ /* 0x000e620000000000 */
[----:B--2---:R-:W-:Y:S01]  /*8cd0*/  F2FP.F16.E4M3.UNPACK_B R4, R4 ;  /* 0x00000004ff04723e */ /* 0x004fe200020006ff */
[----:B------:R-:W-:Y:S02]  /*8ce0*/  HADD2.F32 R13, -RZ, R0.H0_H0 ;  /* 0x20000000ff0d7230 */ /* 0x000fe40000004100 */
[----:B------:R-:W2:Y:S01]  /*8cf0*/  LDS.U8 R5, [R9+UR39+0x800] ;  /* 0x0008002709057984 */ /* 0x000ea20008000000 */
[----:B---3--:R-:W-:Y:S01]  /*8d00*/  F2FP.F16.E4M3.UNPACK_B R3, R3 ;  /* 0x00000003ff03723e */ /* 0x008fe200020006ff */
[----:B------:R-:W-:Y:S02]  /*8d10*/  HADD2.F32 R11, -RZ, R4.H0_H0 ;  /* 0x20000004ff0b7230 */ /* 0x000fe40000004100 */
[----:B------:R-:W3:Y:S01]  /*8d20*/  LDS.U8 R24, [R26+0x1c00] ;  /* 0x001c00001a187984 */ /* 0x000ee20000000000 */
[----:B----4-:R-:W-:Y:S01]  /*8d30*/  F2FP.F16.E4M3.UNPACK_B R0, R14 ;  /* 0x0000000eff00723e */ /* 0x010fe200020006ff */
[----:B------:R-:W-:-:S02]  /*8d40*/  HADD2.F32 R12, -RZ, R3.H0_H0 ;  /* 0x20000003ff0c7230 */ /* 0x000fc40000004100 */
[----:B------:R-:W4:Y:S01]  /*8d50*/  LDS.U8 R25, [R26+0x1800] ;  /* 0x001800001a197984 */ /* 0x000f220000000000 */
[----:B-----5:R-:W-:Y:S01]  /*8d60*/  F2FP.F16.E4M3.UNPACK_B R4, R16 ;  /* 0x00000010ff04723e */ /* 0x020fe200020006ff */
[----:B------:R-:W-:Y:S02]  /*8d70*/  HADD2.F32 R16, -RZ, R0.H0_H0 ;  /* 0x20000000ff107230 */ /* 0x000fe40000004100 */
[----:B------:R-:W5:Y:S01]  /*8d80*/  LDS.U8 R26, [R39+0x1800] ;  /* 0x00180000271a7984 */ /* 0x000f620000000000 */
[----:B------:R-:W-:Y:S01]  /*8d90*/  F2FP.F16.E4M3.UNPACK_B R3, R15 ;  /* 0x0000000fff03723e */ /* 0x000fe200020006ff */
[----:B------:R-:W-:Y:S02]  /*8da0*/  HADD2.F32 R14, -RZ, R4.H0_H0 ;  /* 0x20000004ff0e7230 */ /* 0x000fe40000004100 */
[----:B------:R-:W5:Y:S01]  /*8db0*/  LDS.U8 R22, [R39+0x400] ;  /* 0x0004000027167984 */ /* 0x000f620000000000 */
[----:B------:R-:W-:Y:S01]  /*8dc0*/  F2FP.F16.E4M3.UNPACK_B R0, R17 ;  /* 0x00000011ff00723e */ /* 0x000fe200020006ff */
[----:B------:R-:W-:-:S02]  /*8dd0*/  HADD2.F32 R15, -RZ, R3.H0_H0 ;  /* 0x20000003ff0f7230 */ /* 0x000fc40000004100 */
[----:B------:R-:W5:Y:S01]  /*8de0*/  LDS.U8 R27, [R39+0x1400] ;  /* 0x00140000271b7984 */ /* 0x000f620000000000 */
[----:B------:R-:W-:Y:S01]  /*8df0*/  F2FP.F16.E4M3.UNPACK_B R4, R19 ;  /* 0x00000013ff04723e */ /* 0x000fe200020006ff */
[----:B------:R-:W-:Y:S02]  /*8e00*/  HADD2.F32 R19, -RZ, R0.H0_H0 ;  /* 0x20000000ff137230 */ /* 0x000fe40000004100 */
[----:B------:R-:W5:Y:S01]  /*8e10*/  LDS.U8 R6, [R9+UR39+0x400] ;  /* 0x0004002709067984 */ /* 0x000f620008000000 */
[----:B------:R-:W-:Y:S01]  /*8e20*/  F2FP.F16.E4M3.UNPACK_B R3, R18 ;  /* 0x00000012ff03723e */ /* 0x000fe200020006ff */
[----:B------:R-:W-:Y:S02]  /*8e30*/  HADD2.F32 R17, -RZ, R4.H0_H0 ;  /* 0x20000004ff117230 */ /* 0x000fe40000004100 */
[----:B------:R-:W-:Y:S01]  /*8e40*/  LDS.U8 R37, [R39+0x1c00] ;  /* 0x001c000027257984 */ /* 0x000fe20000000000 */
[----:B------:R-:W-:Y:S01]  /*8e50*/  F2FP.F16.E4M3.UNPACK_B R0, R20 ;  /* 0x00000014ff00723e */ /* 0x000fe200020006ff */
[----:B------:R-:W-:-:S02]  /*8e60*/  HADD2.F32 R18, -RZ, R3.H0_H0 ;  /* 0x20000003ff127230 */ /* 0x000fc40000004100 */
[----:B------:R-:W5:Y:S01]  /*8e70*/  LDS.U8 R29, [R39+0xc00] ;  /* 0x000c0000271d7984 */ /* 0x000f620000000000 */
[----:B------:R-:W-:Y:S01]  /*8e80*/  F2FP.F16.E4M3.UNPACK_B R3, R21 ;  /* 0x00000015ff03723e */ /* 0x000fe200020006ff */
[----:B------:R-:W-:Y:S02]  /*8e90*/  HADD2.F32 R21, -RZ, R0.H0_H0 ;  /* 0x20000000ff157230 */ /* 0x000fe40000004100 */
[----:B------:R-:W5:Y:S01]  /*8ea0*/  LDS.U8 R31, [R39+0x2000] ;  /* 0x00200000271f7984 */ /* 0x000f620000000000 */
[----:B-1----:R-:W-:Y:S01]  /*8eb0*/  F2FP.F16.E4M3.UNPACK_B R0, R23 ;  /* 0x00000017ff00723e */ /* 0x002fe200020006ff */
[----:B------:R-:W-:Y:S02]  /*8ec0*/  HADD2.F32 R20, -RZ, R3.H0_H0 ;  /* 0x20000003ff147230 */ /* 0x000fe40000004100 */
[----:B------:R-:W-:Y:S01]  /*8ed0*/  LDS.U8 R32, [R30+0x400] ;  /* 0x000400001e207984 */ /* 0x000fe20000000000 */
[----:B--2---:R-:W-:-:S03]  /*8ee0*/  F2FP.F16.E4M3.UNPACK_B R5, R5 ;  /* 0x00000005ff05723e */ /* 0x004fc600020006ff */
[----:B------:R-:W-:Y:S01]  /*8ef0*/  LDS.U8 R33, [R30+0x1000] ;  /* 0x001000001e217984 */ /* 0x000fe20000000000 */
[----:B---3--:R-:W-:Y:S01]  /*8f00*/  F2FP.F16.E4M3.UNPACK_B R3, R24 ;  /* 0x00000018ff03723e */ /* 0x008fe200020006ff */
[----:B------:R-:W-:Y:S02]  /*8f10*/  HADD2.F32 R24, -RZ, R0.H0_H0 ;  /* 0x20000000ff187230 */ /* 0x000fe40000004100 */
[----:B------:R-:W-:Y:S01]  /*8f20*/  LDS.U8 R34, [R30+0x1400] ;  /* 0x001400001e227984 */ /* 0x000fe20000000000 */
[----:B------:R-:W-:Y:S01]  /*8f30*/  HADD2.F32 R10, -RZ, R5.H0_H0 ;  /* 0x20000005ff0a7230 */ /* 0x000fe20000004100 */
[----:B----4-:R-:W-:Y:S01]  /*8f40*/  F2FP.F16.E4M3.UNPACK_B R4, R25 ;  /* 0x00000019ff04723e */ /* 0x010fe200020006ff */
[----:B------:R-:W-:Y:S01]  /*8f50*/  HADD2.F32 R23, -RZ, R3.H0_H0 ;  /* 0x20000003ff177230 */ /* 0x000fe20000004100 */
[----:B------:R-:W-:Y:S01]  /*8f60*/  LDS.U8 R40, [R30+0x2000] ;  /* 0x002000001e287984 */ /* 0x000fe20000000000 */
[----:B-----5:R-:W-:-:S03]  /*8f70*/  F2FP.F16.E4M3.UNPACK_B R0, R26 ;  /* 0x0000001aff00723e */ /* 0x020fc600020006ff */
[----:B------:R-:W-:Y:S01]  /*8f80*/  LDS.U8 R53, [R43+0xc00] ;  /* 0x000c00002b357984 */ /* 0x000fe20000000000 */
[----:B------:R-:W-:Y:S01]  /*8f90*/  F2FP.F16.E4M3.UNPACK_B R5, R22 ;  /* 0x00000016ff05723e */ /* 0x000fe200020006ff */
[----:B------:R-:W-:Y:S02]  /*8fa0*/  HADD2.F32 R22, -RZ, R4.H0_H0 ;  /* 0x20000004ff167230 */ /* 0x000fe40000004100 */
[----:B------:R-:W1:Y:S01]  /*8fb0*/  LDS.U8 R28, [R39+0x1000] ;  /* 0x00100000271c7984 */ /* 0x000e620000000000 */
[----:B------:R-:W-:Y:S01]  /*8fc0*/  F2FP.F16.E4M3.UNPACK_B R3, R27 ;  /* 0x0000001bff03723e */ /* 0x000fe200020006ff */
[----:B------:R-:W-:Y:S02]  /*8fd0*/  HADD2.F32 R25, -RZ, R5.H0_H0 ;  /* 0x20000005ff197230 */ /* 0x000fe40000004100 */
[----:B------:R-:W2:Y:S01]  /*8fe0*/  LDS.U8 R36, [R30+0x800] ;  /* 0x000800001e247984 */ /* 0x000ea20000000000 */
[----:B------:R-:W-:-:S03]  /*8ff0*/  F2FP.F16.E4M3.UNPACK_B R6, R6 ;  /* 0x00000006ff06723e */ /* 0x000fc600020006ff */
[----:B------:R-:W3:Y:S02]  /*9000*/  LDS.U8 R35, [R30+0xc00] ;  /* 0x000c00001e237984 */ /* 0x000ee40000000000 */
[----:B------:R-:W-:Y:S02]  /*9010*/  HADD2.F32 R9, -RZ, R6.H0_H0 ;  /* 0x20000006ff097230 */ /* 0x000fe40000004100 */
[----:B------:R-:W-:Y:S01]  /*9020*/  LDS.U8 R42, [R30+0x1800] ;  /* 0x001800001e2a7984 */ /* 0x000fe20000000000 */
[----:B------:R-:W-:Y:S01]  /*9030*/  F2FP.F16.E4M3.UNPACK_B R5, R29 ;  /* 0x0000001dff05723e */ /* 0x000fe200020006ff */
[----:B------:R-:W-:Y:S02]  /*9040*/  HADD2.F32 R29, -RZ, R3.H0_H0 ;  /* 0x20000003ff1d7230 */ /* 0x000fe40000004100 */
[----:B------:R4:W-:Y:S01]  /*9050*/  LDS.U8 R41, [R30+0x1c00] ;  /* 0x001c00001e297984 */ /* 0x0009e20000000000 */
[----:B------:R-:W-:Y:S01]  /*9060*/  F2FP.F16.E4M3.UNPACK_B R3, R31 ;  /* 0x0000001fff03723e */ /* 0x000fe200020006ff */
[----:B------:R-:W-:-:S02]  /*9070*/  HADD2.F32 R27, -RZ, R5.H0_H0 ;  /* 0x20000005ff1b7230 */ /* 0x000fc40000004100 */
[----:B------:R-:W5:Y:S04]  /*9080*/  LDS.U8 R6, [R39+0x800] ;  /* 0x0008000027067984 */ /* 0x000f680000000000 */
[----:B------:R-:W5:Y:S04]  /*9090*/  LDS.U8 R38, [R43+0x800] ;  /* 0x000800002b267984 */ /* 0x000f680000000000 */
[----:B------:R-:W5:Y:S04]  /*90a0*/  LDS.U8 R39, [R43+0x400] ;  /* 0x000400002b277984 */ /* 0x000f680000000000 */
[----:B------:R-:W-:Y:S04]  /*90b0*/  LDS.U8 R47, [R43+0x1000] ;  /* 0x001000002b2f7984 */ /* 0x000fe80000000000 */
[----:B------:R-:W5:Y:S01]  /*90c0*/  LDS.U8 R46, [R43+0x1400] ;  /* 0x001400002b2e7984 */ /* 0x000f620000000000 */
[----:B----4-:R-:W-:Y:S01]  /*90d0*/  HADD2.F32 R30, -RZ, R0.H0_H0 ;  /* 0x20000000ff1e7230 */ /* 0x010fe20000004100 */
[----:B------:R-:W-:-:S02]  /*90e0*/  F2FP.F16.E4M3.UNPACK_B R0, R37 ;  /* 0x00000025ff00723e */ /* 0x000fc400020006ff */
[----:B------:R-:W4:Y:S01]  /*90f0*/  LDS.U8 R45, [R43+0x1800] ;  /* 0x001800002b2d7984 */ /* 0x000f220000000000 */
[----:B-1----:R-:W-:Y:S02]  /*9100*/  F2FP.F16.E4M3.UNPACK_B R4, R28 ;  /* 0x0000001cff04723e */ /* 0x002fe400020006ff */
[----:B--2---:R-:W-:Y:S01]  /*9110*/  F2FP.F16.E4M3.UNPACK_B R5, R36 ;  /* 0x00000024ff05723e */ /* 0x004fe200020006ff */
[----:B------:R-:W-:Y:S01]  /*9120*/  HADD2.F32 R31, -RZ, R0.H0_H0 ;  /* 0x20000000ff1f7230 */ /* 0x000fe20000004100 */
[----:B------:R-:W-:Y:S01]  /*9130*/  F2FP.F16.E4M3.UNPACK_B R0, R32 ;  /* 0x00000020ff00723e */ /* 0x000fe200020006ff */
[----:B------:R-:W-:Y:S01]  /*9140*/  HADD2.F32 R32, -RZ, R3.H0_H0 ;  /* 0x20000003ff207230 */ /* 0x000fe20000004100 */
[----:B------:R-:W-:Y:S01]  /*9150*/  F2FP.F16.E4M3.UNPACK_B R3, R33 ;  /* 0x00000021ff03723e */ /* 0x000fe200020006ff */
[----:B------:R-:W1:Y:S01]  /*9160*/  LDS.U8 R44, [R43+0x1c00] ;  /* 0x001c00002b2c7984 */ /* 0x000e620000000000 */
[----:B------:R-:W-:Y:S01]  /*9170*/  HADD2.F32 R28, -RZ, R4.H0_H0 ;  /* 0x20000004ff1c7230 */ /* 0x000fe20000004100 */
[----:B---3--:R-:W-:Y:S01]  /*9180*/  F2FP.F16.E4M3.UNPACK_B R4, R35 ;  /* 0x00000023ff04723e */ /* 0x008fe200020006ff */
[----:B------:R-:W-:Y:S01]  /*9190*/  HADD2.F32 R33, -RZ, R0.H0_H0 ;  /* 0x20000000ff217230 */ /* 0x000fe20000004100 */
[----:B------:R-:W-:Y:S01]  /*91a0*/  F2FP.F16.E4M3.UNPACK_B R0, R34 ;  /* 0x00000022ff00723e */ /* 0x000fe200020006ff */
[----:B------:R2:W3:Y:S01]  /*91b0*/  LDS.U8 R52, [R43+0x2000] ;  /* 0x002000002b347984 */ /* 0x0004e20000000000 */
[----:B------:R-:W-:-:S02]  /*91c0*/  HADD2.F32 R34, -RZ, R5.H0_H0 ;  /* 0x20000005ff227230 */ /* 0x000fc40000004100 */
[----:B------:R-:W-:Y:S01]  /*91d0*/  HADD2.F32 R35, -RZ, R4.H0_H0 ;  /* 0x20000004ff237230 */ /* 0x000fe20000004100 */
[----:B------:R-:W3:Y:S01]  /*91e0*/  LDS.U8 R51, [R58+0x400] ;  /* 0x000400003a337984 */ /* 0x000ee20000000000 */
[----:B------:R-:W-:Y:S01]  /*91f0*/  HADD2.F32 R37, -RZ, R0.H0_H0 ;  /* 0x20000000ff257230 */ /* 0x000fe20000004100 */
[----:B------:R-:W-:Y:S01]  /*9200*/  F2FP.F16.E4M3.UNPACK_B R0, R40 ;  /* 0x00000028ff00723e */ /* 0x000fe200020006ff */
[----:B------:R-:W-:Y:S01]  /*9210*/  HADD2.F32 R36, -RZ, R3.H0_H0 ;  /* 0x20000003ff247230 */ /* 0x000fe20000004100 */
[----:B------:R-:W3:Y:S01]  /*9220*/  LDS.U8 R50, [R58+0x800] ;  /* 0x000800003a327984 */ /* 0x000ee20000000000 */
[----:B-----5:R-:W-:Y:S02]  /*9230*/  F2FP.F16.E4M3.UNPACK_B R6, R6 ;  /* 0x00000006ff06723e */ /* 0x020fe400020006ff */
[----:B------:R-:W-:Y:S01]  /*9240*/  HADD2.F32 R40, -RZ, R0.H0_H0 ;  /* 0x20000000ff287230 */ /* 0x000fe20000004100 */
[----:B------:R-:W5:Y:S01]  /*9250*/  LDS.U8 R49, [R58+0xc00] ;  /* 0x000c00003a317984 */ /* 0x000f620000000000 */
[----:B------:R-:W-:Y:S01]  /*9260*/  F2FP.F16.E4M3.UNPACK_B R0, R53 ;  /* 0x00000035ff00723e */ /* 0x000fe200020006ff */
[----:B------:R-:W-:Y:S01]  /*9270*/  HADD2.F32 R26, -RZ, R6.H0_H0 ;  /* 0x20000006ff1a7230 */ /* 0x000fe20000004100 */
[----:B------:R-:W-:Y:S01]  /*9280*/  F2FP.F16.E4M3.UNPACK_B R4, R42 ;  /* 0x0000002aff04723e */ /* 0x000fe200020006ff */
[----:B------:R-:W5:Y:S01]  /*9290*/  LDS.U8 R48, [R58+0x1000] ;  /* 0x001000003a307984 */ /* 0x000f620000000000 */
[----:B------:R-:W-:-:S02]  /*92a0*/  F2FP.F16.E4M3.UNPACK_B R3, R41 ;  /* 0x00000029ff03723e */ /* 0x000fc400020006ff */
[----:B------:R-:W-:Y:S01]  /*92b0*/  F2FP.F16.E4M3.UNPACK_B R5, R38 ;  /* 0x00000026ff05723e */ /* 0x000fe200020006ff */
[----:B------:R-:W5:Y:S01]  /*92c0*/  LDS.U8 R57, [R58+0x1400] ;  /* 0x001400003a397984 */ /* 0x000f620000000000 */
[----:B------:R-:W-:Y:S01]  /*92d0*/  F2FP.F16.E4M3.UNPACK_B R6, R39 ;  /* 0x00000027ff06723e */ /* 0x000fe200020006ff */
[----:B------:R-:W-:Y:S01]  /*92e0*/  HADD2.F32 R38, -RZ, R4.H0_H0 ;  /* 0x20000004ff267230 */ /* 0x000fe20000004100 */
[----:B------:R-:W-:Y:S01]  /*92f0*/  F2FP.F16.E4M3.UNPACK_B R4, R46 ;  /* 0x0000002eff04723e */ /* 0x000fe200020006ff */
[----:B------:R-:W5:Y:S01]  /*9300*/  LDS.U8 R56, [R58+0x1800] ;  /* 0x001800003a387984 */ /* 0x000f620000000000 */
[----:B------:R-:W-:Y:S02]  /*9310*/  HADD2.F32 R39, -RZ, R3.H0_H0 ;  /* 0x20000003ff277230 */ /* 0x000fe40000004100 */
[----:B------:R-:W-:Y:S01]  /*9320*/  HADD2.F32 R42, -RZ, R5.H0_H0 ;  /* 0x20000005ff2a7230 */ /* 0x000fe20000004100 */
[----:B------:R-:W5:Y:S01]  /*9330*/  LDS.U8 R55, [R58+0x1c00] ;  /* 0x001c00003a377984 */ /* 0x000f620000000000 */
[----:B--2---:R-:W-:Y:S01]  /*9340*/  HADD2.F32 R43, -RZ, R0.H0_H0 ;  /* 0x20000000ff2b7230 */ /* 0x004fe20000004100 */
[----:B------:R-:W-:Y:S01]  /*9350*/  F2FP.F16.E4M3.UNPACK_B R5, R47 ;  /* 0x0000002fff05723e */ /* 0x000fe200020006ff */
[----:B------:R-:W-:Y:S01]  /*9360*/  HADD2.F32 R41, -RZ, R6.H0_H0 ;  /* 0x20000006ff297230 */ /* 0x000fe20000004100 */
[----:B------:R-:W2:Y:S01]  /*9370*/  LDS.U8 R54, [R58+0x2000] ;  /* 0x002000003a367984 */ /* 0x000ea20000000000 */
[----:B----4-:R-:W-:Y:S01]  /*9380*/  F2FP.F16.E4M3.UNPACK_B R3, R45 ;  /* 0x0000002dff03723e */ /* 0x010fe200020006ff */
[----:B------:R-:W-:Y:S01]  /*9390*/  HADD2.F32 R45, -RZ, R4.H0_H0 ;  /* 0x20000004ff2d7230 */ /* 0x000fe20000004100 */
[----:B-1----:R-:W-:Y:S01]  /*93a0*/  F2FP.F16.E4M3.UNPACK_B R0, R44 ;  /* 0x0000002cff00723e */ /* 0x002fe200020006ff */
[----:B------:R-:W1:Y:S01]  /*93b0*/  LDS.U8 R53, [R61+0x400] ;  /* 0x000400003d357984 */ /* 0x000e620000000000 */
[----:B------:R-:W-:-:S02]  /*93c0*/  HADD2.F32 R44, -RZ, R5.H0_H0 ;  /* 0x20000005ff2c7230 */ /* 0x000fc40000004100 */
[----:B------:R-:W-:Y:S01]  /*93d0*/  HADD2.F32 R46, -RZ, R3.H0_H0 ;  /* 0x20000003ff2e7230 */ /* 0x000fe20000004100 */
[----:B------:R-:W4:Y:S01]  /*93e0*/  LDS.U8 R64, [R61+0x800] ;  /* 0x000800003d407984 */ /* 0x000f220000000000 */
[----:B------:R-:W-:Y:S01]  /*93f0*/  HADD2.F32 R47, -RZ, R0.H0_H0 ;  /* 0x20000000ff2f7230 */ /* 0x000fe20000004100 */
[----:B---3--:R-:W-:Y:S02]  /*9400*/  F2FP.F16.E4M3.UNPACK_B R0, R52 ;  /* 0x00000034ff00723e */ /* 0x008fe400020006ff */
[----:B------:R-:W3:Y:S01]  /*9410*/  LDS.U8 R62, [R61+0xc00] ;  /* 0x000c00003d3e7984 */ /* 0x000ee20000000000 */
[----:B------:R-:W-:-:S03]  /*9420*/  F2FP.F16.E4M3.UNPACK_B R6, R51 ;  /* 0x00000033ff06723e */ /* 0x000fc600020006ff */
[----:B------:R-:W3:Y:S01]  /*9430*/  LDS.U8 R60, [R61+0x1000] ;  /* 0x001000003d3c7984 */ /* 0x000ee20000000000 */
[----:B------:R-:W-:-:S03]  /*9440*/  F2FP.F16.E4M3.UNPACK_B R5, R50 ;  /* 0x00000032ff05723e */ /* 0x000fc600020006ff */
[----:B------:R-:W3:Y:S01]  /*9450*/  LDS.U8 R59, [R61+0x1400] ;  /* 0x001400003d3b7984 */ /* 0x000ee20000000000 */
[----:B-----5:R-:W-:Y:S01]  /*9460*/  F2FP.F16.E4M3.UNPACK_B R4, R49 ;  /* 0x00000031ff04723e */ /* 0x020fe200020006ff */
[----:B------:R-:W-:Y:S02]  /*9470*/  HADD2.F32 R49, -RZ, R6.H0_H0 ;  /* 0x20000006ff317230 */ /* 0x000fe40000004100 */
[----:B------:R-:W5:Y:S01]  /*9480*/  LDS.U8 R58, [R61+0x1800] ;  /* 0x001800003d3a7984 */ /* 0x000f620000000000 */
[----:B------:R-:W-:Y:S01]  /*9490*/  F2FP.F16.E4M3.UNPACK_B R3, R48 ;  /* 0x00000030ff03723e */ /* 0x000fe200020006ff */
[----:B------:R-:W-:Y:S02]  /*94a0*/  HADD2.F32 R48, -RZ, R0.H0_H0 ;  /* 0x20000000ff307230 */ /* 0x000fe40000004100 */
[----:B------:R-:W5:Y:S01]  /*94b0*/  LDS.U8 R209, [R61+0x1c00] ;  /* 0x001c00003dd17984 */ /* 0x000f620000000000 */
[----:B------:R-:W-:Y:S01]  /*94c0*/  HADD2.F32 R50, -RZ, R5.H0_H0 ;  /* 0x20000005ff327230 */ /* 0x000fe20000004100 */
[----:B------:R-:W-:Y:S01]  /*94d0*/  F2FP.F16.E4M3.UNPACK_B R5, R57 ;  /* 0x00000039ff05723e */ /* 0x000fe200020006ff */
[----:B------:R-:W-:Y:S01]  /*94e0*/  HADD2.F32 R51, -RZ, R4.H0_H0 ;  /* 0x20000004ff337230 */ /* 0x000fe20000004100 */
[----:B------:R-:W5:Y:S01]  /*94f0*/  LDS.U8 R208, [R61+0x2000] ;  /* 0x002000003dd07984 */ /* 0x000f620000000000 */
[----:B------:R-:W-:Y:S01]  /*9500*/  HADD2.F32 R52, -RZ, R3.H0_H0 ;  /* 0x20000003ff347230 */ /* 0x000fe20000004100 */
[----:B------:R-:W-:-:S02]  /*9510*/  F2FP.F16.E4M3.UNPACK_B R4, R56 ;  /* 0x00000038ff04723e */ /* 0x000fc400020006ff */
[----:B------:R-:W5:Y:S01]  /*9520*/  LDS.U8 R207, [R210+0x400] ;  /* 0x00040000d2cf7984 */ /* 0x000f620000000000 */
[----:B------:R-:W-:-:S03]  /*9530*/  F2FP.F16.E4M3.UNPACK_B R3, R55 ;  /* 0x00000037ff03723e */ /* 0x000fc600020006ff */
[----:B------:R-:W5:Y:S01]  /*9540*/  LDS.U8 R196, [R210+0x800] ;  /* 0x00080000d2c47984 */ /* 0x000f620000000000 */
[----:B--2---:R-:W-:Y:S01]  /*9550*/  F2FP.F16.E4M3.UNPACK_B R0, R54 ;  /* 0x00000036ff00723e */ /* 0x004fe200020006ff */
[----:B------:R-:W-:Y:S02]  /*9560*/  HADD2.F32 R54, -RZ, R4.H0_H0 ;  /* 0x20000004ff367230 */ /* 0x000fe40000004100 */
[----:B------:R-:W2:Y:S01]  /*9570*/  LDS.U8 R66, [R210+0xc00] ;  /* 0x000c0000d2427984 */ /* 0x000ea20000000000 */
[----:B-1----:R-:W-:Y:S01]  /*9580*/  F2FP.F16.E4M3.UNPACK_B R6, R53 ;  /* 0x00000035ff06723e */ /* 0x002fe200020006ff */
[----:B------:R-:W-:Y:S02]  /*9590*/  HADD2.F32 R53, -RZ, R5.H0_H0 ;  /* 0x20000005ff357230 */ /* 0x000fe40000004100 */
[----:B------:R-:W1:Y:S01]  /*95a0*/  LDS.U8 R206, [R210+0x1000] ;  /* 0x00100000d2ce7984 */ /* 0x000e620000000000 */
[----:B------:R-:W-:Y:S02]  /*95b0*/  HADD2.F32 R55, -RZ, R3.H0_H0 ;  /* 0x20000003ff377230 */ /* 0x000fe40000004100 */
[----:B------:R-:W-:Y:S01]  /*95c0*/  HADD2.F32 R56, -RZ, R0.H0_H0 ;  /* 0x20000000ff387230 */ /* 0x000fe20000004100 */
[----:B------:R-:W1:Y:S01]  /*95d0*/  LDS.U8 R67, [R210+0x1400] ;  /* 0x00140000d2437984 */ /* 0x000e620000000000 */
[----:B------:R-:W-:Y:S01]  /*95e0*/  HADD2.F32 R57, -RZ, R6.H0_H0 ;  /* 0x20000006ff397230 */ /* 0x000fe20000004100 */
[----:B----4-:R-:W-:-:S02]  /*95f0*/  F2FP.F16.E4M3.UNPACK_B R6, R64 ;  /* 0x00000040ff06723e */ /* 0x010fc400020006ff */
[----:B------:R-:W4:Y:S01]  /*9600*/  LDS.U8 R65, [R210+0x1800] ;  /* 0x00180000d2417984 */ /* 0x000f220000000000 */
[----:B---3--:R-:W-:Y:S02]  /*9610*/  F2FP.F16.E4M3.UNPACK_B R5, R62 ;  /* 0x0000003eff05723e */ /* 0x008fe400020006ff */
[----:B------:R-:W-:Y:S01]  /*9620*/  F2FP.F16.E4M3.UNPACK_B R4, R60 ;  /* 0x0000003cff04723e */ /* 0x000fe200020006ff */
[----:B------:R-:W3:Y:S01]  /*9630*/  LDS.U8 R63, [R210+0x1c00] ;  /* 0x001c0000d23f7984 */ /* 0x000ee20000000000 */
[----:B------:R-:W-:Y:S01]  /*9640*/  F2FP.F16.E4M3.UNPACK_B R3, R59 ;  /* 0x0000003bff03723e */ /* 0x000fe200020006ff */
[----:B------:R-:W-:Y:S02]  /*9650*/  HADD2.F32 R59, -RZ, R5.H0_H0 ;  /* 0x20000005ff3b7230 */ /* 0x000fe40000004100 */
[----:B------:R-:W3:Y:S01]  /*9660*/  LDS.U8 R61, [R210+0x2000] ;  /* 0x00200000d23d7984 */ /* 0x000ee20000000000 */
[----:B-----5:R-:W-:Y:S01]  /*9670*/  F2FP.F16.E4M3.UNPACK_B R0, R58 ;  /* 0x0000003aff00723e */ /* 0x020fe200020006ff */
[----:B------:R-:W-:-:S02]  /*9680*/  HADD2.F32 R58, -RZ, R6.H0_H0 ;  /* 0x20000006ff3a7230 */ /* 0x000fc40000004100 */
[----:B------:R-:W-:Y:S02]  /*9690*/  HADD2.F32 R60, -RZ, R4.H0_H0 ;  /* 0x20000004ff3c7230 */ /* 0x000fe40000004100 */
[----:B------:R-:W-:Y:S01]  /*96a0*/  HADD2.F32 R62, -RZ, R3.H0_H0 ;  /* 0x20000003ff3e7230 */ /* 0x000fe20000004100 */
[----:B------:R-:W-:Y:S01]  /*96b0*/  F2FP.F16.E4M3.UNPACK_B R3, R209 ;  /* 0x000000d1ff03723e */ /* 0x000fe200020006ff */
[----:B------:R-:W-:Y:S01]  /*96c0*/  HADD2.F32 R64, -RZ, R0.H0_H0 ;  /* 0x20000000ff407230 */ /* 0x000fe20000004100 */
[----:B------:R-:W-:Y:S02]  /*96d0*/  F2FP.F16.E4M3.UNPACK_B R0, R208 ;  /* 0x000000d0ff00723e */ /* 0x000fe400020006ff */
[----:B------:R-:W-:Y:S02]  /*96e0*/  F2FP.F16.E4M3.UNPACK_B R6, R207 ;  /* 0x000000cfff06723e */ /* 0x000fe400020006ff */
[----:B------:R-:W-:Y:S01]  /*96f0*/  F2FP.F16.E4M3.UNPACK_B R5, R196 ;  /* 0x000000c4ff05723e */ /* 0x000fe200020006ff */
[----:B------:R-:W-:-:S02]  /*9700*/  HADD2.F32 R196, -RZ, R0.H0_H0 ;  /* 0x20000000ffc47230 */ /* 0x000fc40000004100 */
[----:B------:R-:W-:Y:S01]  /*9710*/  HADD2.F32 R207, -RZ, R6.H0_H0 ;  /* 0x20000006ffcf7230 */ /* 0x000fe20000004100 */
[----:B--2---:R-:W-:Y:S01]  /*9720*/  F2FP.F16.E4M3.UNPACK_B R4, R66 ;  /* 0x00000042ff04723e */ /* 0x004fe200020006ff */
[----:B------:R-:W-:Y:S02]  /*9730*/  HADD2.F32 R66, -RZ, R3.H0_H0 ;  /* 0x20000003ff427230 */ /* 0x000fe40000004100 */
[----:B------:R-:W-:Y:S01]  /*9740*/  HADD2.F32 R208, -RZ, R5.H0_H0 ;  /* 0x20000005ffd07230 */ /* 0x000fe20000004100 */
[----:B-1----:R-:W-:Y:S01]  /*9750*/  F2FP.F16.E4M3.UNPACK_B R6, R206 ;  /* 0x000000ceff06723e */ /* 0x002fe200020006ff */
[----:B------:R-:W-:Y:S01]  /*9760*/  HADD2.F32 R209, -RZ, R4.H0_H0 ;  /* 0x20000004ffd17230 */ /* 0x000fe20000004100 */
[----:B------:R-:W-:-:S03]  /*9770*/  F2FP.F16.E4M3.UNPACK_B R5, R67 ;  /* 0x00000043ff05723e */ /* 0x000fc600020006ff */
[----:B------:R-:W-:Y:S01]  /*9780*/  HADD2.F32 R206, -RZ, R6.H0_H0 ;  /* 0x20000006ffce7230 */ /* 0x000fe20000004100 */
[----:B----4-:R-:W-:Y:S01]  /*9790*/  F2FP.F16.E4M3.UNPACK_B R4, R65 ;  /* 0x00000041ff04723e */ /* 0x010fe200020006ff */
[----:B------:R-:W-:Y:S01]  /*97a0*/  HADD2.F32 R5, -RZ, R5.H0_H0 ;  /* 0x20000005ff057230 */ /* 0x000fe20000004100 */
[----:B---3--:R-:W-:-:S03]  /*97b0*/  F2FP.F16.E4M3.UNPACK_B R3, R63 ;  /* 0x0000003fff03723e */ /* 0x008fc600020006ff */
[----:B------:R-:W-:Y:S01]  /*97c0*/  HADD2.F32 R4, -RZ, R4.H0_H0 ;  /* 0x20000004ff047230 */ /* 0x000fe20000004100 */
[----:B------:R-:W-:Y:S01]  /*97d0*/  F2FP.F16.E4M3.UNPACK_B R0, R61 ;  /* 0x0000003dff00723e */ /* 0x000fe200020006ff */
[----:B------:R-:W-:-:S04]  /*97e0*/  HADD2.F32 R3, -RZ, R3.H0_H0 ;  /* 0x20000003ff037230 */ /* 0x000fc80000004100 */
[----:B------:R-:W-:Y:S02]  /*97f0*/  HADD2.F32 R0, -RZ, R0.H0_H0 ;  /* 0x20000000ff007230 */ /* 0x000fe40000004100 */
.L_x_130:
[----:B------:R-:W-:Y:S05]  /*9800*/  BSYNC.RECONVERGENT B0 ;  /* 0x0000000000007941 */ /* 0x000fea0003800200 */
.L_x_129:
[----:B------:R-:W-:Y:S01]  /*9810*/  @!PT LDS RZ, [RZ] ;  /* 0x00000000fffff984 */ /* 0x000fe20000000800 */
[----:B------:R-:W-:Y:S01]  /*9820*/  @!PT LDS RZ, [RZ] ;  /* 0x00000000fffff984 */ /* 0x000fe20000000800 */
[----:B------:R-:W-:Y:S01]  /*9830*/  @!PT LDS RZ, [RZ] ;  /* 0x00000000fffff984 */ /* 0x000fe20000000800 */
[----:B------:R-:W-:Y:S01]  /*9840*/  @!PT LDS RZ, [RZ] ;  /* 0x00000000fffff984 */ /* 0x000fe20000000800 */
[----:B------:R1:W-:Y:S06]  /*9850*/  MEMBAR.ALL.CTA ;  /* 0x0000000000007992 */ /* 0x0003ec0000008000 */
[----:B-1----:R-:W1:Y:S01]  /*9860*/  FENCE.VIEW.ASYNC.S ;  /* 0x00000000000073c6 */ /* 0x002e620000000000 */
[----:B------:R-:W-:-:S05]  /*9870*/  VIADD R198, R198, 0x1 ;  /* 0x00000001c6c67836 */ /* 0x000fca0000000000 */
[----:B------:R-:W-:-:S04]  /*9880*/  ISETP.NE.AND P1, PT, R198, 0x2, PT ;  /* 0x00000002c600780c */ /* 0x000fc80003f25270 */
[----:B------:R-:W-:Y:S02]  /*9890*/  SEL R6, RZ, 0x1, P1 ;  /* 0x00000001ff067807 */ /* 0x000fe40000800000 */
[----:B------:R-:W-:Y:S02]  /*98a0*/  SEL R198, R198, RZ, P1 ;  /* 0x000000ffc6c67207 */ /* 0x000fe40000800000 */
[----:B------:R-:W-:Y:S01]  /*98b0*/  LOP3.LUT R197, R197, R6, RZ, 0x3c, !PT ;  /* 0x00000006c5c57212 */ /* 0x000fe200078e3cff */
[----:B-1----:R1:W-:Y:S06]  /*98c0*/  SYNCS.ARRIVE.TRANS64.RED.A1T0 RZ, [R7+URZ], RZ ;  /* 0x000000ff07ff79a7 */ /* 0x0023ec00081004ff */
.L_x_125:
[----:B------:R-:W-:Y:S05]  /*98d0*/  BSYNC B1 ;  /* 0x0000000000017941 */ /* 0x000fea0003800000 */
.L_x_124:
[----:B------:R-:W2:Y:S04]  /*98e0*/  LDL R212, [R1+0x10] ;  /* 0x0000100001d47983 */ /* 0x000ea80000100800 */
[----:B------:R-:W3:Y:S01]  /*98f0*/  LDL R211, [R1] ;  /* 0x0000000001d37983 */ /* 0x000ee20000100800 */
[----:B------:R-:W-:Y:S01]  /*9900*/  ISETP.NE.AND P1, PT, R204, RZ, PT ;  /* 0x000000ffcc00720c */ /* 0x000fe20003f25270 */
[C---:B--2---:R-:W-:Y:S01]  /*9910*/  FMUL R6, R212.reuse, R71 ;  /* 0x00000047d4067220 */ /* 0x044fe20000400000 */
[C---:B------:R-:W-:Y:S01]  /*9920*/  FMUL R68, R212.reuse, R68 ;  /* 0x00000044d4447220 */ /* 0x040fe20000400000 */
[C---:B-1----:R-:W-:Y:S01]  /*9930*/  FMUL R7, R212.reuse, R76 ;  /* 0x0000004cd4077220 */ /* 0x042fe20000400000 */
[C---:B------:R-:W-:Y:S01]  /*9940*/  FMUL R72, R212.reuse, R72 ;  /* 0x00000048d4487220 */ /* 0x040fe20000400000 */
[C---:B---3--:R-:W-:Y:S01]  /*9950*/  FFMA R6, R211.reuse, R25, R6 ;  /* 0x00000019d3067223 */ /* 0x048fe20000000006 */
[C---:B------:R-:W-:Y:S01]  /*9960*/  FFMA R61, R211.reuse, R33, R68 ;  /* 0x00000021d33d7223 */ /* 0x040fe20000000044 */
[C---:B------:R-:W-:Y:S01]  /*9970*/  FFMA R68, R211.reuse, R34, R7 ;  /* 0x00000022d3447223 */ /* 0x040fe20000000007 */
[----:B------:R-:W-:Y:S01]  /*9980*/  FFMA R63, R211, R207, R72 ;  /* 0x000000cfd33f7223 */ /* 0x000fe20000000048 */
[C---:B------:R-:W-:Y:S01]  /*9990*/  FMUL R7, R212.reuse, R80 ;  /* 0x00000050d4077220 */ /* 0x040fe20000400000 */
[C---:B------:R-:W-:Y:S01]  /*99a0*/  FMUL R76, R212.reuse, R91 ;  /* 0x0000005bd44c7220 */ /* 0x040fe20000400000 */
[C---:B------:R-:W-:Y:S01]  /*99b0*/  FMUL R88, R212.reuse, R88 ;  /* 0x00000058d4587220 */ /* 0x040fe20000400000 */
[C---:B------:R-:W-:Y:S01]  /*99c0*/  FMUL R72, R212.reuse, R87 ;  /* 0x00000057d4487220 */ /* 0x040fe20000400000 */
[C---:B------:R-:W-:Y:S01]  /*99d0*/  FMUL R84, R212.reuse, R84 ;  /* 0x00000054d4547220 */ /* 0x040fe20000400000 */
[----:B------:R-:W-:Y:S01]  /*99e0*/  F2FP.SATFINITE.E4M3.F32.PACK_AB_MERGE_C R6, R61, R6, RZ ;  /* 0x000000063d06723e */ /* 0x000fe200048070ff */
[C---:B------:R-:W-:Y:S01]  /*99f0*/  FMUL R61, R212.reuse, R92 ;  /* 0x0000005cd43d7220 */ /* 0x040fe20000400000 */
[C---:B------:R-:W-:Y:S01]  /*9a00*/  FFMA R80, R211.reuse, R208, R7 ;  /* 0x000000d0d3507223 */ /* 0x040fe20000000007 */
[C---:B------:R-:W-:Y:S01]  /*9a10*/  FFMA R76, R211.reuse, R59, R76 ;  /* 0x0000003bd34c7223 */ /* 0x040fe2000000004c */
[C---:B------:R-:W-:Y:S01]  /*9a20*/  FFMA R67, R211.reuse, R209, R88 ;  /* 0x000000d1d3437223 */ /* 0x040fe20000000058 */
[C---:B------:R-:W-:Y:S01]  /*9a30*/  FFMA R72, R211.reuse, R27, R72 ;  /* 0x0000001bd3487223 */ /* 0x040fe20000000048 */
[C---:B------:R-:W-:Y:S01]  /*9a40*/  FFMA R7, R211.reuse, R35, R84 ;  /* 0x00000023d3077223 */ /* 0x040fe20000000054 */
[----:B------:R-:W-:Y:S01]  /*9a50*/  FFMA R84, R211, R36, R61 ;  /* 0x00000024d3547223 */ /* 0x000fe2000000003d */
[C---:B------:R-:W-:Y:S01]  /*9a60*/  FMUL R61, R212.reuse, R108 ;  /* 0x0000006cd43d7220 */ /* 0x040fe20000400000 */
[----:B------:R-:W-:Y:S01]  /*9a70*/  F2FP.SATFINITE.E4M3.F32.PACK_AB_MERGE_C R67, R67, R76, RZ ;  /* 0x0000004c4343723e */ /* 0x000fe200048070ff */
[C---:B------:R-:W-:Y:S01]  /*9a80*/  FMUL R76, R212.reuse, R119 ;  /* 0x00000077d44c7220 */ /* 0x040fe20000400000 */
[----:B------:R-:W-:Y:S01]  /*9a90*/  F2FP.SATFINITE.E4M3.F32.PACK_AB_MERGE_C R7, R7, R72, RZ ;  /* 0x000000480707723e */ /* 0x000fe200048070ff */
[C---:B------:R-:W-:Y:S01]  /*9aa0*/  FMUL R116, R212.reuse, R116 ;  /* 0x00000074d4747220 */ /* 0x040fe20000400000 */
[C---:B------:R-:W-:Y:S01]  /*9ab0*/  FMUL R72, R212.reuse, R103 ;  /* 0x00000067d4487220 */ /* 0x040fe20000400000 */
[C---:B------:R-:W-:Y:S01]  /*9ac0*/  FMUL R100, R212.reuse, R100 ;  /* 0x00000064d4647220 */ /* 0x040fe20000400000 */
[C---:B------:R-:W-:Y:S01]  /*9ad0*/  FFMA R92, R211.reuse, R38, R61 ;  /* 0x00000026d35c7223 */ /* 0x040fe2000000003d */
[C---:B------:R-:W-:Y:S01]  /*9ae0*/  FFMA R76, R211.reuse, R31, R76 ;  /* 0x0000001fd34c7223 */ /* 0x040fe2000000004c */
[C---:B------:R-:W-:Y:S01]  /*9af0*/  FFMA R61, R211.reuse, R39, R116 ;  /* 0x00000027d33d7223 */ /* 0x040fe20000000074 */
[C---:B------:R-:W-:Y:S01]  /*9b00*/  FFMA R72, R211.reuse, R29, R72 ;  /* 0x0000001dd3487223 */ /* 0x040fe20000000048 */
[----:B------:R-:W-:Y:S01]  /*9b10*/  FFMA R71, R211, R37, R100 ;  /* 0x00000025d3477223 */ /* 0x000fe20000000064 */
[C---:B------:R-:W-:Y:S01]  /*9b20*/  FMUL R210, R212.reuse, R75 ;  /* 0x0000004bd4d27220 */ /* 0x040fe20000400000 */
[C---:B------:R-:W-:Y:S01]  /*9b30*/  FMUL R65, R212.reuse, R96 ;  /* 0x00000060d4417220 */ /* 0x040fe20000400000 */
[----:B------:R-:W-:Y:S01]  /*9b40*/  F2FP.SATFINITE.E4M3.F32.PACK_AB_MERGE_C R61, R61, R76, RZ ;  /* 0x0000004c3d3d723e */ /* 0x000fe200048070ff */
[C---:B------:R-:W-:Y:S01]  /*9b50*/  FMUL R76, R212.reuse, R73 ;  /* 0x00000049d44c7220 */ /* 0x040fe20000400000 */
[C---:B------:R-:W-:Y:S01]  /*9b60*/  FFMA R210, R211.reuse, R57, R210 ;  /* 0x00000039d3d27223 */ /* 0x040fe200000000d2 */
[----:B------:R-:W-:Y:S01]  /*9b70*/  FFMA R88, R211, R206, R65 ;  /* 0x000000ced3587223 */ /* 0x000fe20000000041 */
[----:B------:R-:W-:Y:S01]  /*9b80*/  F2FP.SATFINITE.E4M3.F32.PACK_AB_MERGE_C R71, R71, R72, RZ ;  /* 0x000000484747723e */ /* 0x000fe200048070ff */
[C---:B------:R-:W-:Y:S01]  /*9b90*/  FMUL R70, R212.reuse, R70 ;  /* 0x00000046d4467220 */ /* 0x040fe20000400000 */
[C---:B------:R-:W-:Y:S01]  /*9ba0*/  FMUL R65, R212.reuse, R112 ;  /* 0x00000070d4417220 */ /* 0x040fe20000400000 */
[C---:B------:R-:W-:Y:S01]  /*9bb0*/  FMUL R72, R212.reuse, R69 ;  /* 0x00000045d4487220 */ /* 0x040fe20000400000 */
[C---:B------:R-:W-:Y:S01]  /*9bc0*/  FMUL R2, R212.reuse, R2 ;  /* 0x00000002d4027220 */ /* 0x040fe20000400000 */
[C---:B------:R-:W-:Y:S01]  /*9bd0*/  FFMA R76, R211.reuse, R41, R76 ;  /* 0x00000029d34c7223 */ /* 0x040fe2000000004c */
[----:B------:R-:W-:Y:S01]  /*9be0*/  FFMA R70, R211, R49, R70 ;  /* 0x00000031d3467223 */ /* 0x000fe20000000046 */
[----:B------:R-:W-:Y:S01]  /*9bf0*/  F2FP.SATFINITE.E4M3.F32.PACK_AB_MERGE_C R63, R63, R210, RZ ;  /* 0x000000d23f3f723e */ /* 0x000fe200048070ff */
[C---:B------:R-:W-:Y:S01]  /*9c00*/  FFMA R96, R211.reuse, R4, R65 ;  /* 0x00000004d3607223 */ /* 0x040fe20000000041 */
[C---:B------:R-:W-:Y:S01]  /*9c10*/  FFMA R73, R211.reuse, R9, R72 ;  /* 0x00000009d3497223 */ /* 0x040fe20000000048 */
[C---:B------:R-:W-:Y:S01]  /*9c20*/  FFMA R2, R211.reuse, R17, R2 ;  /* 0x00000011d3027223 */ /* 0x040fe20000000002 */
[C---:B------:R-:W-:Y:S01]  /*9c30*/  FMUL R79, R212.reuse, R79 ;  /* 0x0000004fd44f7220 */ /* 0x040fe20000400000 */
[C---:B------:R-:W-:Y:S01]  /*9c40*/  FMUL R65, R212.reuse, R124 ;  /* 0x0000007cd4417220 */ /* 0x040fe20000400000 */
[----:B------:R-:W-:Y:S01]  /*9c50*/  FMUL R83, R212, R83 ;  /* 0x00000053d4537220 */ /* 0x000fe20000400000 */
[----:B------:R-:W-:Y:S01]  /*9c60*/  F2FP.SATFINITE.E4M3.F32.PACK_AB_MERGE_C R70, R70, R76, R63 ;  /* 0x0000004c4646723e */ /* 0x000fe2000480703f */
[C---:B------:R-:W-:Y:S01]  /*9c70*/  FFMA R79, R211.reuse, R26, R79 ;  /* 0x0000001ad34f7223 */ /* 0x040fe2000000004f */
[C---:B------:R-:W-:Y:S01]  /*9c80*/  FFMA R72, R211.reuse, R40, R65 ;  /* 0x00000028d3487223 */ /* 0x040fe20000000041 */
[----:B------:R-:W-:Y:S01]  /*9c90*/  F2FP.SATFINITE.E4M3.F32.PACK_AB_MERGE_C R2, R2, R73, R6 ;  /* 0x000000490202723e */ /* 0x000fe20004807006 */
[C---:B------:R-:W-:Y:S01]  /*9ca0*/  FMUL R77, R212.reuse, R77 ;  /* 0x0000004dd44d7220 */ /* 0x040fe20000400000 */
[C---:B------:R-:W-:Y:S01]  /*9cb0*/  FMUL R63, R212.reuse, R74 ;  /* 0x0000004ad43f7220 */ /* 0x040fe20000400000 */
[C---:B------:R-:W-:Y:S01]  /*9cc0*/  FFMA R83, R211.reuse, R58, R83 ;  /* 0x0000003ad3537223 */ /* 0x040fe20000000053 */
[C---:B------:R-:W-:Y:S01]  /*9cd0*/  FMUL R81, R212.reuse, R81 ;  /* 0x00000051d4517220 */ /* 0x040fe20000400000 */
[C---:B------:R-:W-:Y:S01]  /*9ce0*/  FMUL R65, R212.reuse, R78 ;  /* 0x0000004ed4417220 */ /* 0x040fe20000400000 */
[C---:B------:R-:W-:Y:S01]  /*9cf0*/  FMUL R6, R212.reuse, R85 ;  /* 0x00000055d4067220 */ /* 0x040fe20000400000 */
[C---:B------:R-:W-:Y:S01]  /*9d00*/  FMUL R82, R212.reuse, R82 ;  /* 0x00000052d4527220 */ /* 0x040fe20000400000 */
[C---:B------:R-:W-:Y:S01]  /*9d10*/  FMUL R74, R212.reuse, R89 ;  /* 0x00000059d44a7220 */ /* 0x040fe20000400000 */
[----:B------:R-:W-:Y:S01]  /*9d20*/  FMUL R86, R212, R86 ;  /* 0x00000056d4567220 */ /* 0x000fe20000400000 */
[C---:B------:R-:W-:Y:S01]  /*9d30*/  FFMA R77, R211.reuse, R10, R77 ;  /* 0x0000000ad34d7223 */ /* 0x040fe2000000004d */
[C---:B------:R-:W-:Y:S01]  /*9d40*/  FFMA R63, R211.reuse, R18, R63 ;  /* 0x00000012d33f7223 */ /* 0x040fe2000000003f */
[----:B------:R-:W-:Y:S01]  /*9d50*/  F2FP.SATFINITE.E4M3.F32.PACK_AB_MERGE_C R68, R68, R79, RZ ;  /* 0x0000004f4444723e */ /* 0x000fe200048070ff */
[C---:B------:R-:W-:Y:S01]  /*9d60*/  FFMA R81, R211.reuse, R42, R81 ;  /* 0x0000002ad3517223 */ /* 0x040fe20000000051 */
[C---:B------:R-:W-:Y:S01]  /*9d70*/  FFMA R65, R211.reuse, R50, R65 ;  /* 0x00000032d3417223 */ /* 0x040fe20000000041 */
[C---:B------:R-:W-:Y:S01]  /*9d80*/  FFMA R6, R211.reuse, R11, R6 ;  /* 0x0000000bd3067223 */ /* 0x040fe20000000006 */
[C---:B------:R-:W-:Y:S01]  /*9d90*/  FFMA R82, R211.reuse, R19, R82 ;  /* 0x00000013d3527223 */ /* 0x040fe20000000052 */
[----:B------:R-:W-:Y:S01]  /*9da0*/  F2FP.SATFINITE.E4M3.F32.PACK_AB_MERGE_C R80, R80, R83, RZ ;  /* 0x000000535050723e */ /* 0x000fe200048070ff */
[C---:B------:R-:W-:Y:S01]  /*9db0*/  FMUL R107, R212.reuse, R107 ;  /* 0x0000006bd46b7220 */ /* 0x040fe20000400000 */
[C---:B------:R-:W-:Y:S01]  /*9dc0*/  FMUL R104, R212.reuse, R104 ;  /* 0x00000068d4687220 */ /* 0x040fe20000400000 */
[C---:B------:R-:W-:Y:S01]  /*9dd0*/  FMUL R99, R212.reuse, R99 ;  /* 0x00000063d4637220 */ /* 0x040fe20000400000 */
[C---:B------:R-:W-:Y:S01]  /*9de0*/  FMUL R115, R212.reuse, R115 ;  /* 0x00000073d4737220 */ /* 0x040fe20000400000 */
[C---:B------:R-:W-:Y:S01]  /*9df0*/  FMUL R111, R212.reuse, R111 ;  /* 0x0000006fd46f7220 */ /* 0x040fe20000400000 */
[C---:B------:R-:W-:Y:S01]  /*9e00*/  FFMA R76, R211.reuse, R43, R74 ;  /* 0x0000002bd34c7223 */ /* 0x040fe2000000004a */
[----:B------:R-:W-:Y:S01]  /*9e10*/  FFMA R86, R211, R51, R86 ;  /* 0x00000033d3567223 */ /* 0x000fe20000000056 */
[----:B------:R-:W-:Y:S01]  /*9e20*/  F2FP.SATFINITE.E4M3.F32.PACK_AB_MERGE_C R74, R63, R77, R68 ;  /* 0x0000004d3f4a723e */ /* 0x000fe20004807044 */
[C---:B------:R-:W-:Y:S01]  /*9e30*/  FFMA R107, R211.reuse, R62, R107 ;  /* 0x0000003ed36b7223 */ /* 0x040fe2000000006b */
[----:B------:R-:W-:Y:S01]  /*9e40*/  FFMA R104, R211, R5, R104 ;  /* 0x00000005d3687223 */ /* 0x000fe20000000068 */
[----:B------:R-:W-:Y:S01]  /*9e50*/  F2FP.SATFINITE.E4M3.F32.PACK_AB_MERGE_C R80, R65, R81, R80 ;  /* 0x000000514150723e */ /* 0x000fe20004807050 */
[----:B------:R-:W-:Y:S01]  /*9e60*/  FMUL R68, R212, R105 ;  /* 0x00000069d4447220 */ /* 0x000fe20000400000 */
[----:B------:R-:W-:Y:S01]  /*9e70*/  F2FP.SATFINITE.E4M3.F32.PACK_AB_MERGE_C R82, R82, R6, R7 ;  /* 0x000000065252723e */ /* 0x000fe20004807007 */
[C---:B------:R-:W-:Y:S01]  /*9e80*/  FMUL R102, R212.reuse, R102 ;  /* 0x00000066d4667220 */ /* 0x040fe20000400000 */
[C---:B------:R-:W-:Y:S01]  /*9e90*/  FFMA R99, R211.reuse, R60, R99 ;  /* 0x0000003cd3637223 */ /* 0x040fe20000000063 */
[C---:B------:R-:W-:Y:S01]  /*9ea0*/  FFMA R115, R211.reuse, R64, R115 ;  /* 0x00000040d3737223 */ /* 0x040fe20000000073 */
[C---:B------:R-:W-:Y:S01]  /*9eb0*/  FMUL R97, R212.reuse, R97 ;  /* 0x00000061d4617220 */ /* 0x040fe20000400000 */
[C---:B------:R-:W-:Y:S01]  /*9ec0*/  FMUL R7, R212.reuse, R94 ;  /* 0x0000005ed4077220 */ /* 0x040fe20000400000 */
[C---:B------:R-:W-:Y:S01]  /*9ed0*/  FMUL R113, R212.reuse, R113 ;  /* 0x00000071d4717220 */ /* 0x040fe20000400000 */
[C---:B------:R-:W-:Y:S01]  /*9ee0*/  FMUL R65, R212.reuse, R110 ;  /* 0x0000006ed4417220 */ /* 0x040fe20000400000 */
[C---:B------:R-:W-:Y:S01]  /*9ef0*/  FFMA R111, R211.reuse, R30, R111 ;  /* 0x0000001ed36f7223 */ /* 0x040fe2000000006f */
[C---:B------:R-:W-:Y:S01]  /*9f00*/  FMUL R123, R212.reuse, R123 ;  /* 0x0000007bd47b7220 */ /* 0x040fe20000400000 */
[C---:B------:R-:W-:Y:S01]  /*9f10*/  FMUL R120, R212.reuse, R120 ;  /* 0x00000078d4787220 */ /* 0x040fe20000400000 */
[C---:B------:R-:W-:Y:S01]  /*9f20*/  FMUL R109, R212.reuse, R109 ;  /* 0x0000006dd46d7220 */ /* 0x040fe20000400000 */
[----:B------:R-:W-:Y:S01]  /*9f30*/  FMUL R63, R212, R106 ;  /* 0x0000006ad43f7220 */ /* 0x000fe20000400000 */
[----:B------:R-:W-:Y:S01]  /*9f40*/  F2FP.SATFINITE.E4M3.F32.PACK_AB_MERGE_C R76, R86, R76, R67 ;  /* 0x0000004c564c723e */ /* 0x000fe20004807043 */
        /* <DEDUP_REMOVED lines=10> */
[C---:B------:R-:W-:Y:S01]  /*9ff0*/  FFMA R123, R211.reuse, R66, R123 ;  /* 0x00000042d37b7223 */ /* 0x040fe2000000007b */
[----:B------:R-:W-:Y:S01]  /*a000*/  F2FP.SATFINITE.E4M3.F32.PACK_AB_MERGE_C R96, R96, R115, RZ ;  /* 0x000000736060723e */ /* 0x000fe200048070ff */
[C---:B------:R-:W-:Y:S01]  /*a010*/  FFMA R120, R211.reuse, R3, R120 ;  /* 0x00000003d3787223 */ /* 0x040fe20000000078 */
[C---:B------:R-:W-:Y:S01]  /*a020*/  FFMA R109, R211.reuse, R14, R109 ;  /* 0x0000000ed36d7223 */ /* 0x040fe2000000006d */
[C---:B------:R-:W-:Y:S01]  /*a030*/  FFMA R63, R211.reuse, R22, R63 ;  /* 0x00000016d33f7223 */ /* 0x040fe2000000003f */
[C---:B------:R-:W-:Y:S01]  /*a040*/  FMUL R68, R212.reuse, R121 ;  /* 0x00000079d4447220 */ /* 0x040fe20000400000 */
[----:B------:R-:W-:Y:S01]  /*a050*/  FMUL R118, R212, R118 ;  /* 0x00000076d4767220 */ /* 0x000fe20000400000 */
[----:B------:R-:W-:Y:S01]  /*a060*/  F2FP.SATFINITE.E4M3.F32.PACK_AB_MERGE_C R92, R92, R111, RZ ;  /* 0x0000006f5c5c723e */ /* 0x000fe200048070ff */
[C---:B------:R-:W-:Y:S01]  /*a070*/  FMUL R127, R212.reuse, R127 ;  /* 0x0000007fd47f7220 */ /* 0x040fe20000400000 */
[C---:B------:R-:W-:Y:S01]  /*a080*/  FMUL R131, R212.reuse, R131 ;  /* 0x00000083d4837220 */ /* 0x040fe20000400000 */
[----:B------:R-:W-:Y:S01]  /*a090*/  FMUL R69, R212, R128 ;  /* 0x00000080d4457220 */ /* 0x000fe20000400000 */
[C---:B------:R-:W-:Y:S01]  /*a0a0*/  FFMA R6, R211.reuse, R13, R6 ;  /* 0x0000000dd3067223 */ /* 0x040fe20000000006 */
[C---:B------:R-:W-:Y:S01]  /*a0b0*/  FFMA R98, R211.reuse, R21, R98 ;  /* 0x00000015d3627223 */ /* 0x040fe20000000062 */
[----:B------:R-:W-:Y:S01]  /*a0c0*/  F2FP.SATFINITE.E4M3.F32.PACK_AB_MERGE_C R102, R102, R67, R104 ;  /* 0x000000436666723e */ /* 0x000fe20004807068 */
[----:B------:R-:W-:Y:S01]  /*a0d0*/  FFMA R67, R211, R47, R68 ;  /* 0x0000002fd3437223 */ /* 0x000fe20000000044 */
[----:B------:R-:W-:Y:S01]  /*a0e0*/  F2FP.SATFINITE.E4M3.F32.PACK_AB_MERGE_C R88, R7, R97, R88 ;  /* 0x000000610758723e */ /* 0x000fe20004807058 */
[----:B------:R-:W-:Y:S01]  /*a0f0*/  FFMA R118, R211, R55, R118 ;  /* 0x00000037d3767223 */ /* 0x000fe20000000076 */
[----:B------:R-:W-:Y:S01]  /*a100*/  F2FP.SATFINITE.E4M3.F32.PACK_AB_MERGE_C R96, R65, R113, R96 ;  /* 0x000000714160723e */ /* 0x000fe20004807060 */
[----:B------:R-:W-:Y:S01]  /*a110*/  FMUL R95, R212, R95 ;  /* 0x0000005fd45f7220 */ /* 0x000fe20000400000 */
[C---:B------:R-:W-:Y:S01]  /*a120*/  FFMA R127, R211.reuse, R32, R127 ;  /* 0x00000020d37f7223 */ /* 0x040fe2000000007f */
[C---:B------:R-:W-:Y:S01]  /*a130*/  FFMA R131, R211.reuse, R196, R131 ;  /* 0x000000c4d3837223 */ /* 0x040fe20000000083 */
[----:B------:R-:W-:Y:S01]  /*a140*/  FFMA R100, R211, R0, R69 ;  /* 0x00000000d3647223 */ /* 0x000fe20000000045 */
[----:B------:R-:W-:Y:S01]  /*a150*/  F2FP.SATFINITE.E4M3.F32.PACK_AB_MERGE_C R120, R120, R123, RZ ;  /* 0x0000007b7878723e */ /* 0x000fe200048070ff */
[C---:B------:R-:W-:Y:S01]  /*a160*/  FMUL R125, R212.reuse, R125 ;  /* 0x0000007dd47d7220 */ /* 0x040fe20000400000 */
[----:B------:R-:W-:Y:S01]  /*a170*/  F2FP.SATFINITE.E4M3.F32.PACK_AB_MERGE_C R92, R63, R109, R92 ;  /* 0x0000006d3f5c723e */ /* 0x000fe2000480705c */
[C---:B------:R-:W-:Y:S01]  /*a180*/  FMUL R7, R212.reuse, R122 ;  /* 0x0000007ad4077220 */ /* 0x040fe20000400000 */
[C---:B------:R-:W-:Y:S01]  /*a190*/  FMUL R129, R212.reuse, R129 ;  /* 0x00000081d4817220 */ /* 0x040fe20000400000 */
[----:B------:R-:W-:Y:S01]  /*a1a0*/  FMUL R65, R212, R126 ;  /* 0x0000007ed4417220 */ /* 0x000fe20000400000 */
[----:B------:R-:W-:Y:S01]  /*a1b0*/  F2FP.SATFINITE.E4M3.F32.PACK_AB_MERGE_C R98, R98, R6, R71 ;  /* 0x000000066262723e */ /* 0x000fe20004807047 */
[C---:B------:R-:W-:Y:S01]  /*a1c0*/  FMUL R6, R212.reuse, R117 ;  /* 0x00000075d4067220 */ /* 0x040fe20000400000 */
[----:B------:R-:W-:Y:S01]  /*a1d0*/  IADD3 R63, PT, PT, R199, UR39, RZ ;  /* 0x00000027c73f7c10 */ /* 0x000fe2000fffe0ff */
[C---:B------:R-:W-:Y:S01]  /*a1e0*/  FMUL R114, R212.reuse, R114 ;  /* 0x00000072d4727220 */ /* 0x040fe20000400000 */
[C---:B------:R-:W-:Y:S01]  /*a1f0*/  FFMA R95, R211.reuse, R28, R95 ;  /* 0x0000001cd35f7223 */ /* 0x040fe2000000005f */
[C---:B------:R-:W-:Y:S01]  /*a200*/  FMUL R93, R212.reuse, R93 ;  /* 0x0000005dd45d7220 */ /* 0x040fe20000400000 */
[----:B------:R-:W-:Y:S01]  /*a210*/  FMUL R69, R212, R90 ;  /* 0x0000005ad4457220 */ /* 0x000fe20000400000 */
[C---:B------:R-:W-:Y:S01]  /*a220*/  FFMA R125, R211.reuse, R16, R125 ;  /* 0x00000010d37d7223 */ /* 0x040fe2000000007d */
[C---:B------:R-:W-:Y:S01]  /*a230*/  FFMA R7, R211.reuse, R24, R7 ;  /* 0x00000018d3077223 */ /* 0x040fe20000000007 */
[C---:B------:R-:W-:Y:S01]  /*a240*/  FFMA R129, R211.reuse, R48, R129 ;  /* 0x00000030d3817223 */ /* 0x040fe20000000081 */
[C---:B------:R-:W-:Y:S01]  /*a250*/  FFMA R65, R211.reuse, R56, R65 ;  /* 0x00000038d3417223 */ /* 0x040fe20000000041 */
[----:B------:R-:W-:Y:S01]  /*a260*/  F2FP.SATFINITE.E4M3.F32.PACK_AB_MERGE_C R118, R118, R67, R120 ;  /* 0x000000437676723e */ /* 0x000fe20004807078 */
[C---:B------:R-:W-:Y:S01]  /*a270*/  FFMA R6, R211.reuse, R15, R6 ;  /* 0x0000000fd3067223 */ /* 0x040fe20000000006 */
[----:B------:R-:W-:Y:S01]  /*a280*/  F2FP.SATFINITE.E4M3.F32.PACK_AB_MERGE_C R72, R72, R127, RZ ;  /* 0x0000007f4848723e */ /* 0x000fe200048070ff */
[C---:B------:R-:W-:Y:S01]  /*a290*/  FFMA R114, R211.reuse, R23, R114 ;  /* 0x00000017d3727223 */ /* 0x040fe20000000072 */
[----:B------:R-:W-:Y:S01]  /*a2a0*/  F2FP.SATFINITE.E4M3.F32.PACK_AB_MERGE_C R100, R100, R131, RZ ;  /* 0x000000836464723e */ /* 0x000fe200048070ff */
[----:B------:R-:W-:Y:S01]  /*a2b0*/  FFMA R93, R211, R12, R93 ;  /* 0x0000000cd35d7223 */ /* 0x000fe2000000005d */
[-C--:B------:R-:W-:Y:S01]  /*a2c0*/  IADD3 R67, PT, PT, R201, R63.reuse, RZ ;  /* 0x0000003fc9437210 */ /* 0x080fe20007ffe0ff */
[----:B------:R-:W-:Y:S01]  /*a2d0*/  FFMA R69, R211, R20, R69 ;  /* 0x00000014d3457223 */ /* 0x000fe20000000045 */
[-C--:B------:R-:W-:Y:S01]  /*a2e0*/  IADD3 R68, PT, PT, R202, R63.reuse, RZ ;  /* 0x0000003fca447210 */ /* 0x080fe20007ffe0ff */
[----:B------:R-:W-:Y:S01]  /*a2f0*/  STS.U8 [R199+UR39+0x4400], R2 ;  /* 0x00440002c7007988 */ /* 0x000fe20008000027 */
[----:B------:R-:W-:-:S02]  /*a300*/  IADD3 R63, PT, PT, R200, R63, RZ ;  /* 0x0000003fc83f7210 */ /* 0x000fc40007ffe0ff */
[----:B------:R-:W-:Y:S02]  /*a310*/  SHF.R.U32.HI R71, RZ, 0x8, R2 ;  /* 0x00000008ff477819 */ /* 0x000fe40000011602 */
[----:B------:R-:W-:Y:S02]  /*a320*/  F2FP.SATFINITE.E4M3.F32.PACK_AB_MERGE_C R84, R84, R95, RZ ;  /* 0x0000005f5454723e */ /* 0x000fe400048070ff */
[----:B------:R-:W-:Y:S01]  /*a330*/  F2FP.SATFINITE.E4M3.F32.PACK_AB_MERGE_C R72, R7, R125, R72 ;  /* 0x0000007d0748723e */ /* 0x000fe20004807048 */
[----:B------:R1:W-:Y:S01]  /*a340*/  STS.U8 [R68+0x4400], R71 ;  /* 0x0044004744007388 */ /* 0x0003e20000000000 */
[----:B------:R-:W-:Y:S02]  /*a350*/  F2FP.SATFINITE.E4M3.F32.PACK_AB_MERGE_C R100, R65, R129, R100 ;  /* 0x000000814164723e */ /* 0x000fe40004807064 */
[----:B------:R-:W-:Y:S02]  /*a360*/  SHF.R.U32.HI R94, RZ, 0x10, R2 ;  /* 0x00000010ff5e7819 */ /* 0x000fe40000011602 */
[----:B------:R-:W-:-:S02]  /*a370*/  IADD3 R65, PT, PT, R202, R67, RZ ;  /* 0x00000043ca417210 */ /* 0x000fc40007ffe0ff */
[----:B------:R-:W-:Y:S01]  /*a380*/  SHF.R.U32.HI R90, RZ, 0x18, R2 ;  /* 0x00000018ff5a7819 */ /* 0x000fe20000011602 */
[----:B------:R2:W-:Y:S01]  /*a390*/  STS.U8 [R67+0x4400], R94 ;  /* 0x0044005e43007388 */ /* 0x0005e20000000000 */
[-C--:B------:R-:W-:Y:S02]  /*a3a0*/  IADD3 R7, PT, PT, R201, R63.reuse, RZ ;  /* 0x0000003fc9077210 */ /* 0x080fe40007ffe0ff */
[----:B------:R-:W-:Y:S01]  /*a3b0*/  F2FP.SATFINITE.E4M3.F32.PACK_AB_MERGE_C R114, R114, R6, R61 ;  /* 0x000000067272723e */ /* 0x000fe2000480703d */
[----:B------:R3:W-:Y:S01]  /*a3c0*/  STS.U8 [R65+0x4400], R90 ;  /* 0x0044005a41007388 */ /* 0x0007e20000000000 */
[----:B------:R-:W-:Y:S02]  /*a3d0*/  IADD3 R61, PT, PT, R202, R63, RZ ;  /* 0x0000003fca3d7210 */ /* 0x000fe40007ffe0ff */
[----:B------:R-:W-:Y:S01]  /*a3e0*/  SHF.R.U32.HI R86, RZ, 0x8, R70 ;  /* 0x00000008ff567819 */ /* 0x000fe20000011646 */
[----:B------:R4:W-:Y:S01]  /*a3f0*/  STS.U8 [R63+0x4400], R70 ;  /* 0x004400463f007388 */ /* 0x0009e20000000000 */
[----:B------:R-:W-:-:S02]  /*a400*/  F2FP.SATFINITE.E4M3.F32.PACK_AB_MERGE_C R84, R69, R93, R84 ;  /* 0x0000005d4554723e */ /* 0x000fc40004807054 */
[--C-:B------:R-:W-:Y:S01]  /*a410*/  SHF.R.U32.HI R78, RZ, 0x10, R70.reuse ;  /* 0x00000010ff4e7819 */ /* 0x100fe20000011646 */
[----:B------:R-:W-:Y:S01]  /*a420*/  STS.U8 [R61+0x4400], R86 ;  /* 0x004400563d007388 */ /* 0x000fe20000000000 */
[----:B------:R-:W-:Y:S02]  /*a430*/  IADD3 R6, PT, PT, R202, R7, RZ ;  /* 0x00000007ca067210 */ /* 0x000fe40007ffe0ff */
[----:B------:R-:W-:Y:S01]  /*a440*/  SHF.R.U32.HI R69, RZ, 0x18, R70 ;  /* 0x00000018ff457819 */ /* 0x000fe20000011646 */
[----:B------:R5:W-:Y:S01]  /*a450*/  STS.U8 [R7+0x4400], R78 ;  /* 0x0044004e07007388 */ /* 0x000be20000000000 */
[--C-:B-1----:R-:W-:Y:S02]  /*a460*/  SHF.R.U32.HI R71, RZ, 0x8, R74.reuse ;  /* 0x00000008ff477819 */ /* 0x102fe4000001164a */
[----:B------:R-:W-:Y:S01]  /*a470*/  SHF.R.U32.HI R2, RZ, 0x10, R74 ;  /* 0x00000010ff027819 */ /* 0x000fe2000001164a */
[----:B------:R1:W-:Y:S01]  /*a480*/  STS.U8 [R6+0x4400], R69 ;  /* 0x0044004506007388 */ /* 0x0003e20000000000 */
[----:B------:R-:W-:-:S03]  /*a490*/  SHF.R.U32.HI R73, RZ, 0x18, R80 ;  /* 0x00000018ff497819 */ /* 0x000fc60000011650 */
[----:B------:R1:W-:Y:S01]  /*a4a0*/  STS.U8 [R199+UR39+0x4800], R74 ;  /* 0x0048004ac7007988 */ /* 0x0003e20008000027 */
[----:B--2---:R-:W-:-:S03]  /*a4b0*/  SHF.R.U32.HI R94, RZ, 0x8, R80 ;  /* 0x00000008ff5e7819 */ /* 0x004fc60000011650 */
[----:B------:R2:W-:Y:S01]  /*a4c0*/  STS.U8 [R68+0x4800], R71 ;  /* 0x0048004744007388 */ /* 0x0005e20000000000 */
[----:B---3--:R-:W-:-:S03]  /*a4d0*/  SHF.R.U32.HI R90, RZ, 0x18, R74 ;  /* 0x00000018ff5a7819 */ /* 0x008fc6000001164a */
[----:B------:R3:W-:Y:S01]  /*a4e0*/  STS.U8 [R67+0x4800], R2 ;  /* 0x0048000243007388 */ /* 0x0007e20000000000 */
[----:B----4-:R-:W-:-:S03]  /*a4f0*/  SHF.R.U32.HI R70, RZ, 0x10, R80 ;  /* 0x00000010ff467819 */ /* 0x010fc60000011650 */
[----:B------:R-:W-:Y:S04]  /*a500*/  STS.U8 [R65+0x4800], R90 ;  /* 0x0048005a41007388 */ /* 0x000fe80000000000 */
[----:B------:R4:W-:Y:S01]  /*a510*/  STS.U8 [R63+0x4800], R80 ;  /* 0x004800503f007388 */ /* 0x0009e20000000000 */
[----:B-----5:R-:W-:-:S03]  /*a520*/  SHF.R.U32.HI R78, RZ, 0x10, R76 ;  /* 0x00000010ff4e7819 */ /* 0x020fc6000001164c */
[----:B------:R-:W-:Y:S01]  /*a530*/  STS.U8 [R61+0x4800], R94 ;  /* 0x0048005e3d007388 */ /* 0x000fe20000000000 */
[----:B-1----:R-:W-:-:S03]  /*a540*/  SHF.R.U32.HI R69, RZ, 0x8, R82 ;  /* 0x00000008ff457819 */ /* 0x002fc60000011652 */
[----:B------:R1:W-:Y:S01]  /*a550*/  STS.U8 [R7+0x4800], R70 ;  /* 0x0048004607007388 */ /* 0x0003e20000000000 */
[----:B------:R-:W-:-:S03]  /*a560*/  SHF.R.U32.HI R74, RZ, 0x10, R82 ;  /* 0x00000010ff4a7819 */ /* 0x000fc60000011652 */
[----:B------:R5:W-:Y:S01]  /*a570*/  STS.U8 [R6+0x4800], R73 ;  /* 0x0048004906007388 */ /* 0x000be20000000000 */
[----:B--2---:R-:W-:-:S03]  /*a580*/  SHF.R.U32.HI R71, RZ, 0x18, R76 ;  /* 0x00000018ff477819 */ /* 0x004fc6000001164c */
[----:B------:R-:W-:Y:S01]  /*a590*/  STS.U8 [R199+UR39+0x4c00], R82 ;  /* 0x004c0052c7007988 */ /* 0x000fe20008000027 */
[----:B---3--:R-:W-:-:S03]  /*a5a0*/  SHF.R.U32.HI R2, RZ, 0x18, R82 ;  /* 0x00000018ff027819 */ /* 0x008fc60000011652 */
[----:B------:R2:W-:Y:S04]  /*a5b0*/  STS.U8 [R68+0x4c00], R69 ;  /* 0x004c004544007388 */ /* 0x0005e80000000000 */
[----:B------:R3:W-:Y:S01]  /*a5c0*/  STS.U8 [R67+0x4c00], R74 ;  /* 0x004c004a43007388 */ /* 0x0007e20000000000 */
[----:B----4-:R-:W-:-:S03]  /*a5d0*/  SHF.R.U32.HI R80, RZ, 0x8, R76 ;  /* 0x00000008ff507819 */ /* 0x010fc6000001164c */
[----:B------:R4:W-:Y:S04]  /*a5e0*/  STS.U8 [R65+0x4c00], R2 ;  /* 0x004c000241007388 */ /* 0x0009e80000000000 */
[----:B------:R4:W-:Y:S01]  /*a5f0*/  STS.U8 [R63+0x4c00], R76 ;  /* 0x004c004c3f007388 */ /* 0x0009e20000000000 */
[----:B-1----:R-:W-:-:S03]  /*a600*/  SHF.R.U32.HI R70, RZ, 0x10, R84 ;  /* 0x00000010ff467819 */ /* 0x002fc60000011654 */
[----:B------:R1:W-:Y:S01]  /*a610*/  STS.U8 [R61+0x4c00], R80 ;  /* 0x004c00503d007388 */ /* 0x0003e20000000000 */
[----:B-----5:R-:W-:-:S03]  /*a620*/  SHF.R.U32.HI R73, RZ, 0x8, R84 ;  /* 0x00000008ff497819 */ /* 0x020fc60000011654 */
[----:B------:R5:W-:Y:S04]  /*a630*/  STS.U8 [R7+0x4c00], R78 ;  /* 0x004c004e07007388 */ /* 0x000be80000000000 */
[----:B------:R5:W-:Y:S01]  /*a640*/  STS.U8 [R6+0x4c00], R71 ;  /* 0x004c004706007388 */ /* 0x000be20000000000 */
[----:B--2---:R-:W-:-:S03]  /*a650*/  SHF.R.U32.HI R69, RZ, 0x18, R88 ;  /* 0x00000018ff457819 */ /* 0x004fc60000011658 */
[----:B------:R-:W-:Y:S01]  /*a660*/  STS.U8 [R199+UR39+0x5000], R84 ;  /* 0x00500054c7007988 */ /* 0x000fe20008000027 */
[----:B---3--:R-:W-:-:S03]  /*a670*/  SHF.R.U32.HI R74, RZ, 0x18, R84 ;  /* 0x00000018ff4a7819 */ /* 0x008fc60000011654 */
[----:B------:R2:W-:Y:S01]  /*a680*/  STS.U8 [R68+0x5000], R73 ;  /* 0x0050004944007388 */ /* 0x0005e20000000000 */
[----:B----4-:R-:W-:-:S03]  /*a690*/  SHF.R.U32.HI R2, RZ, 0x10, R88 ;  /* 0x00000010ff027819 */ /* 0x010fc60000011658 */
[----:B------:R3:W-:Y:S01]  /*a6a0*/  STS.U8 [R67+0x5000], R70 ;  /* 0x0050004643007388 */ /* 0x0007e20000000000 */
[----:B------:R-:W-:-:S03]  /*a6b0*/  SHF.R.U32.HI R76, RZ, 0x8, R88 ;  /* 0x00000008ff4c7819 */ /* 0x000fc60000011658 */
[----:B------:R4:W-:Y:S01]  /*a6c0*/  STS.U8 [R65+0x5000], R74 ;  /* 0x0050004a41007388 */ /* 0x0009e20000000000 */
[----:B-1----:R-:W-:-:S03]  /*a6d0*/  SHF.R.U32.HI R80, RZ, 0x8, R102 ;  /* 0x00000008ff507819 */ /* 0x002fc60000011666 */
[----:B------:R-:W-:Y:S01]  /*a6e0*/  STS.U8 [R63+0x5000], R88 ;  /* 0x005000583f007388 */ /* 0x000fe20000000000 */
[----:B-----5:R-:W-:-:S03]  /*a6f0*/  SHF.R.U32.HI R78, RZ, 0x10, R98 ;  /* 0x00000010ff4e7819 */ /* 0x020fc60000011662 */
[----:B------:R1:W-:Y:S01]  /*a700*/  STS.U8 [R61+0x5000], R76 ;  /* 0x0050004c3d007388 */ /* 0x0003e20000000000 */
[----:B------:R-:W-:-:S03]  /*a710*/  SHF.R.U32.HI R71, RZ, 0x8, R98 ;  /* 0x00000008ff477819 */ /* 0x000fc60000011662 */
[----:B------:R5:W-:Y:S04]  /*a720*/  STS.U8 [R7+0x5000], R2 ;  /* 0x0050000207007388 */ /* 0x000be80000000000 */
[----:B------:R5:W-:Y:S01]  /*a730*/  STS.U8 [R6+0x5000], R69 ;  /* 0x0050004506007388 */ /* 0x000be20000000000 */
[----:B--2---:R-:W-:-:S03]  /*a740*/  SHF.R.U32.HI R73, RZ, 0x18, R102 ;  /* 0x00000018ff497819 */ /* 0x004fc60000011666 */
[----:B------:R-:W-:Y:S01]  /*a750*/  STS.U8 [R199+UR39+0x5400], R98 ;  /* 0x00540062c7007988 */ /* 0x000fe20008000027 */
[----:B---3--:R-:W-:-:S03]  /*a760*/  SHF.R.U32.HI R70, RZ, 0x18, R98 ;  /* 0x00000018ff467819 */ /* 0x008fc60000011662 */
[----:B------:R2:W-:Y:S01]  /*a770*/  STS.U8 [R68+0x5400], R71 ;  /* 0x0054004744007388 */ /* 0x0005e20000000000 */
[----:B----4-:R-:W-:-:S03]  /*a780*/  SHF.R.U32.HI R74, RZ, 0x10, R102 ;  /* 0x00000010ff4a7819 */ /* 0x010fc60000011666 */
[----:B------:R3:W-:Y:S04]  /*a790*/  STS.U8 [R67+0x5400], R78 ;  /* 0x0054004e43007388 */ /* 0x0007e80000000000 */
        /* <DEDUP_REMOVED lines=32> */
[----:B------:R-:W-:Y:S01]  /*a9a0*/  STS.U8 [R61+0x5c00], R80 ;  /* 0x005c00503d007388 */ /* 0x000fe20000000000 */
[----:B------:R-:W-:-:S03]  /*a9b0*/  SHF.R.U32.HI R71, RZ, 0x8, R72 ;  /* 0x00000008ff477819 */ /* 0x000fc60000011648 */
[----:B------:R-:W-:Y:S04]  /*a9c0*/  STS.U8 [R7+0x5c00], R76 ;  /* 0x005c004c07007388 */ /* 0x000fe80000000000 */
[----:B------:R1:W-:Y:S01]  /*a9d0*/  STS.U8 [R6+0x5c00], R69 ;  /* 0x005c004506007388 */ /* 0x0003e20000000000 */
[----:B--2---:R-:W-:-:S03]  /*a9e0*/  SHF.R.U32.HI R73, RZ, 0x18, R100 ;  /* 0x00000018ff497819 */ /* 0x004fc60000011664 */
[----:B------:R2:W-:Y:S01]  /*a9f0*/  STS.U8 [R199+UR39+0x6000], R72 ;  /* 0x00600048c7007988 */ /* 0x0005e20008000027 */
[----:B---3--:R-:W-:-:S03]  /*aa00*/  SHF.R.U32.HI R74, RZ, 0x18, R72 ;  /* 0x00000018ff4a7819 */ /* 0x008fc60000011648 */
[----:B------:R3:W-:Y:S01]  /*aa10*/  STS.U8 [R68+0x6000], R71 ;  /* 0x0060004744007388 */ /* 0x0007e20000000000 */
[----:B----4-:R-:W-:-:S03]  /*aa20*/  SHF.R.U32.HI R2, RZ, 0x8, R100 ;  /* 0x00000008ff027819 */ /* 0x010fc60000011664 */
[----:B------:R3:W-:Y:S04]  /*aa30*/  STS.U8 [R67+0x6000], R70 ;  /* 0x0060004643007388 */ /* 0x0007e80000000000 */
[----:B------:R3:W-:Y:S04]  /*aa40*/  STS.U8 [R65+0x6000], R74 ;  /* 0x0060004a41007388 */ /* 0x0007e80000000000 */
[----:B------:R3:W-:Y:S04]  /*aa50*/  STS.U8 [R63+0x6000], R100 ;  /* 0x006000643f007388 */ /* 0x0007e80000000000 */
[----:B------:R3:W-:Y:S01]  /*aa60*/  STS.U8 [R61+0x6000], R2 ;  /* 0x006000023d007388 */ /* 0x0007e20000000000 */
[----:B-1----:R-:W-:-:S03]  /*aa70*/  LEA R69, R198, UR39, 0x3 ;  /* 0x00000027c6457c11 */ /* 0x002fc6000f8e18ff */
[----:B------:R3:W-:Y:S01]  /*aa80*/  STS.U8 [R7+0x6000], R78 ;  /* 0x0060004e07007388 */ /* 0x0007e20000000000 */
[----:B--2---:R-:W-:-:S03]  /*aa90*/  @P5 SHF.L.U32 R72, R197, 0x1f, RZ ;  /* 0x0000001fc5485819 */ /* 0x004fc600000006ff */
[----:B------:R3:W-:Y:S01]  /*aaa0*/  STS.U8 [R6+0x6000], R73 ;  /* 0x0060004906007388 */ /* 0x0007e20000000000 */
[----:B------:R-:W-:Y:S01]  /*aab0*/  @!PT LDS RZ, [RZ] ;  /* 0x00000000fffff984 */ /* 0x000fe20000000800 */
[----:B------:R-:W-:Y:S01]  /*aac0*/  @!PT LDS RZ, [RZ] ;  /* 0x00000000fffff984 */ /* 0x000fe20000000800 */
[----:B------:R-:W-:Y:S01]  /*aad0*/  @!PT LDS RZ, [RZ] ;  /* 0x00000000fffff984 */ /* 0x000fe20000000800 */
[----:B------:R-:W-:Y:S01]  /*aae0*/  @!PT LDS RZ, [RZ] ;  /* 0x00000000fffff984 */ /* 0x000fe20000000800 */
[----:B------:R1:W-:Y:S06]  /*aaf0*/  MEMBAR.ALL.CTA ;  /* 0x0000000000007992 */ /* 0x0003ec0000008000 */
[----:B-1----:R-:W1:Y:S02]  /*ab00*/  FENCE.VIEW.ASYNC.S ;  /* 0x00000000000073c6 */ /* 0x002e640000000000 */
[----:B------:R-:W-:Y:S05]  /*ab10*/  WARPSYNC.ALL ;  /* 0x0000000000007948 */ /* 0x000fea0003800000 */
[----:B------:R-:W-:Y:S01]  /*ab20*/  BSSY.RECONVERGENT B0, `(.L_x_131) ;  /* 0x000000d000007945 */ /* 0x000fe20003800200 */
[----:B-1----:R-:W-:Y:S06]  /*ab30*/  BAR.SYNC.DEFER_BLOCKING 0x1, 0x80 ;  /* 0x0042000000007b1d */ /* 0x002fec0000010000 */
[----:B------:R-:W-:Y:S05]  /*ab40*/  @P1 BRA `(.L_x_132) ;  /* 0x0000000000281947 */ /* 0x000fea0003800000 */
[----:B------:R-:W1:Y:S01]  /*ab50*/  LDCU.64 UR6, c[0x0][0x348] ;  /* 0x00006900ff0677ac */ /* 0x000e620008000a00 */
[----:B------:R-:W-:Y:S01]  /*ab60*/  UIADD3 UR4, UPT, UPT, UR39, 0x4400, URZ ;  /* 0x0000440027047890 */ /* 0x000fe2000fffe0ff */
[----:B------:R-:W-:-:S05]  /*ab70*/  UMOV UR55, UR36 ;  /* 0x0000002400377c82 */ /* 0x000fca0008000000 */
[----:B------:R-:W-:-:S04]  /*ab80*/  MOV R203, UR4 ;  /* 0x0000000400cb7c02 */ /* 0x000fc80008000f00 */
[----:B------:R-:W-:Y:S01]  /*ab90*/  R2UR UR52, R203 ;  /* 0x00000000cb3472ca */ /* 0x000fe200000e0000 */
[----:B-1----:R-:W-:-:S04]  /*aba0*/  UIADD3 UR4, UP0, UPT, UR6, 0x680, URZ ;  /* 0x0000068006047890 */ /* 0x002fc8000ff1e0ff */
[----:B------:R-:W-:-:S09]  /*abb0*/  UIADD3.X UR5, UPT, UPT, URZ, UR7, URZ, UP0, !UPT ;  /* 0x00000007ff057290 */ /* 0x000fd200087fe4ff */
[----:B------:R1:W-:Y:S01]  /*abc0*/  UTMASTG.3D [UR52], [UR4] ;  /* 0x00000034040073b5 */ /* 0x0003e20008010000 */
[----:B------:R0:W-:Y:S01]  /*abd0*/  UTMACMDFLUSH ;  /* 0x00000000000079b7 */ /* 0x0001e20000000000 */
[----:B-1----:R-:W-:-:S04]  /*abe0*/  DEPBAR.LE SB0, 0x1 ;  /* 0x000080400000791a */ /* 0x002fc80000000000 */
.L_x_132:
[----:B------:R-:W-:Y:S05]  /*abf0*/  BSYNC.RECONVERGENT B0 ;  /* 0x0000000000007941 */ /* 0x000fea0003800200 */
.L_x_131:
[----:B------:R-:W-:Y:S06]  /*ac00*/  BAR.SYNC.DEFER_BLOCKING 0x1, 0x80 ;  /* 0x0042000000007b1d */ /* 0x000fec0000010000 */
[----:B------:R-:W-:Y:S01]  /*ac10*/  BSSY B1, `(.L_x_133) ;  /* 0x00000e6000017945 */ /* 0x000fe20003800000 */
[----:B------:R-:W1:Y:S02]  /*ac20*/  @P5 SYNCS.PHASECHK.TRANS64.TRYWAIT P2, [R69+URZ+0xe0], R72 ;  /* 0x0000e048450055a7 */ /* 0x000e6400080411ff */
[----:B-1----:R-:W-:Y:S01]  /*ac30*/  @P5 SEL R8, RZ, 0x1, !P2 ;  /* 0x00000001ff085807 */ /* 0x002fe20005000000 */
[----:B------:R-:W-:Y:S06]  /*ac40*/  @!P5 BRA `(.L_x_134) ;  /* 0x0000000c0088d947 */ /* 0x000fec0003800000 */
[----:B---3--:R-:W1:Y:S01]  /*ac50*/  S2R R2, SR_CgaCtaId ;  /* 0x0000000000027919 */ /* 0x008e620000008800 */
[----:B------:R-:W-:Y:S01]  /*ac60*/  ISETP.NE.AND P2, PT, R8, RZ, PT ;  /* 0x000000ff0800720c */ /* 0x000fe20003f45270 */
[----:B------:R-:W-:Y:S01]  /*ac70*/  VIADD R71, R69, 0xf0 ;  /* 0x000000f045477836 */ /* 0x000fe20000000000 */
[----:B------:R-:W-:Y:S04]  /*ac80*/  BSSY B0, `(.L_x_135) ;  /* 0x0000006000007945 */ /* 0x000fe80003800000 */
[----:B-1----:R-:W-:-:S07]  /*ac90*/  PRMT R8, R2, 0x654, R71 ;  /* 0x0000065402087816 */ /* 0x002fce0000000047 */
[----:B------:R-:W-:Y:S05]  /*aca0*/  @P2 BRA `(.L_x_136) ;  /* 0x00000000000c2947 */ /* 0x000fea0003800000 */
[----:B------:R-:W-:-:S04]  /*acb0*/  SHF.L.U32 R2, R197, 0x1f, RZ ;  /* 0x0000001fc5027819 */ /* 0x000fc800000006ff */
[----:B------:R-:W1:Y:S02]  /*acc0*/  SYNCS.PHASECHK.TRANS64.TRYWAIT P2, [R69+URZ+0xe0], R2 ;  /* 0x0000e002450075a7 */ /* 0x000e6400080411ff */
[----:B-1----:R-:W-:Y:S05]  /*acd0*/  @!P2 BRA `(.L_x_137) ;  /* 0x0000002c00d4a947 */ /* 0x002fea0003800000 */
.L_x_136:
[----:B------:R-:W-:Y:S05]  /*ace0*/  BSYNC B0 ;  /* 0x0000000000007941 */ /* 0x000fea0003800000 */
.L_x_135:
[----:B------:R-:W-:Y:S04]  /*acf0*/  BSSY.RECONVERGENT B0, `(.L_x_138) ;  /* 0x00000cb000007945 */ /* 0x000fe80003800200 */
[----:B------:R-:W-:Y:S05]  /*ad00*/  @!P0 BRA `(.L_x_139) ;  /* 0x0000000c00248947 */ /* 0x000fea0003800000 */
[----:B-1----:R-:W-:-:S04]  /*ad10*/  LEA R2, R198, R199, 0xd ;  /* 0x000000c7c6027211 */ /* 0x002fc800078e68ff */
[----:B------:R-:W-:Y:S01]  /*ad20*/  IADD3 R3, PT, PT, R2, UR39, RZ ;  /* 0x0000002702037c10 */ /* 0x000fe2000fffe0ff */
[----:B------:R-:W1:Y:S03]  /*ad30*/  LDS.U8 R9, [R2+UR39+0x400] ;  /* 0x0004002702097984 */ /* 0x000e660008000000 */
[----:B------:R-:W-:Y:S01]  /*ad40*/  IADD3 R5, PT, PT, R201, R3, RZ ;  /* 0x00000003c9057210 */ /* 0x000fe20007ffe0ff */
[----:B------:R-:W-:Y:S01]  /*ad50*/  IMAD.IADD R0, R202, 0x1, R3 ;  /* 0x00000001ca007824 */ /* 0x000fe200078e0203 */
[----:B------:R-:W2:Y:S04]  /*ad60*/  LDS.U8 R10, [R2+UR39+0x800] ;  /* 0x00080027020a7984 */ /* 0x000ea80008000000 */
[----:B------:R-:W3:Y:S04]  /*ad70*/  LDS.U8 R17, [R0+0x400] ;  /* 0x0004000000117984 */ /* 0x000ee80000000000 */
[----:B------:R-:W4:Y:S04]  /*ad80*/  LDS.U8 R18, [R0+0x800] ;  /* 0x0008000000127984 */ /* 0x000f280000000000 */
[----:B------:R-:W5:Y:S04]  /*ad90*/  LDS.U8 R19, [R0+0xc00] ;  /* 0x000c000000137984 */ /* 0x000f680000000000 */
[----:B------:R-:W5:Y:S04]  /*ada0*/  LDS.U8 R20, [R0+0x1000] ;  /* 0x0010000000147984 */ /* 0x000f680000000000 */
[----:B------:R-:W5:Y:S04]  /*adb0*/  LDS.U8 R21, [R0+0x1400] ;  /* 0x0014000000157984 */ /* 0x000f680000000000 */
[----:B------:R-:W5:Y:S04]  /*adc0*/  LDS.U8 R22, [R0+0x1800] ;  /* 0x0018000000167984 */ /* 0x000f680000000000 */
[----:B------:R-:W5:Y:S04]  /*add0*/  LDS.U8 R23, [R0+0x1c00] ;  /* 0x001c000000177984 */ /* 0x000f680000000000 */
[----:B------:R5:W5:Y:S01]  /*ade0*/  LDS.U8 R24, [R0+0x2000] ;  /* 0x0020000000187984 */ /* 0x000b620000000000 */
[----:B-1----:R-:W-:-:S03]  /*adf0*/  F2FP.F16.E4M3.UNPACK_B R9, R9 ;  /* 0x00000009ff09723e */ /* 0x002fc600020006ff */
[----:B------:R-:W1:Y:S04]  /*ae00*/  LDS.U8 R11, [R2+UR39+0xc00] ;  /* 0x000c0027020b7984 */ /* 0x000e680008000000 */
[----:B------:R-:W1:Y:S01]  /*ae10*/  LDS.U8 R12, [R2+UR39+0x1000] ;  /* 0x00100027020c7984 */ /* 0x000e620008000000 */
[----:B--2---:R-:W-:Y:S01]  /*ae20*/  F2FP.F16.E4M3.UNPACK_B R10, R10 ;  /* 0x0000000aff0a723e */ /* 0x004fe200020006ff */
[----:B------:R-:W-:Y:S02]  /*ae30*/  HADD2.F32 R9, -RZ, R9.H0_H0 ;  /* 0x20000009ff097230 */ /* 0x000fe40000004100 */
[----:B------:R-:W2:Y:S01]  /*ae40*/  LDS.U8 R13, [R2+UR39+0x1400] ;  /* 0x00140027020d7984 */ /* 0x000ea20008000000 */
[----:B---3--:R-:W-:Y:S01]  /*ae50*/  F2FP.F16.E4M3.UNPACK_B R17, R17 ;  /* 0x00000011ff11723e */ /* 0x008fe200020006ff */
[----:B------:R-:W-:-:S02]  /*ae60*/  HADD2.F32 R10, -RZ, R10.H0_H0 ;  /* 0x2000000aff0a7230 */ /* 0x000fc40000004100 */
[----:B------:R-:W3:Y:S01]  /*ae70*/  LDS.U8 R14, [R2+UR39+0x1800] ;  /* 0x00180027020e7984 */ /* 0x000ee20008000000 */
[----:B----4-:R-:W-:Y:S01]  /*ae80*/  F2FP.F16.E4M3.UNPACK_B R18, R18 ;  /* 0x00000012ff12723e */ /* 0x010fe200020006ff */
[----:B------:R-:W-:Y:S02]  /*ae90*/  HADD2.F32 R17, -RZ, R17.H0_H0 ;  /* 0x20000011ff117230 */ /* 0x000fe40000004100 */
[----:B------:R-:W4:Y:S01]  /*aea0*/  LDS.U8 R15, [R2+UR39+0x1c00] ;  /* 0x001c0027020f7984 */ /* 0x000f220008000000 */
[----:B-----5:R-:W-:Y:S01]  /*aeb0*/  F2FP.F16.E4M3.UNPACK_B R19, R19 ;  /* 0x00000013ff13723e */ /* 0x020fe200020006ff */
[----:B------:R-:W-:Y:S01]  /*aec0*/  HADD2.F32 R18, -RZ, R18.H0_H0 ;  /* 0x20000012ff127230 */ /* 0x000fe20000004100 */
[----:B------:R-:W-:Y:S01]  /*aed0*/  IADD3 R0, PT, PT, R200, R3, RZ ;  /* 0x00000003c8007210 */ /* 0x000fe20007ffe0ff */
[----:B------:R5:W4:Y:S01]  /*aee0*/  LDS.U8 R16, [R2+UR39+0x2000] ;  /* 0x0020002702107984 */ /* 0x000b220008000000 */
[----:B------:R-:W-:Y:S01]  /*aef0*/  F2FP.F16.E4M3.UNPACK_B R20, R20 ;  /* 0x00000014ff14723e */ /* 0x000fe200020006ff */
[----:B------:R-:W-:Y:S01]  /*af00*/  HADD2.F32 R19, -RZ, R19.H0_H0 ;  /* 0x20000013ff137230 */ /* 0x000fe20000004100 */
[----:B------:R-:W-:Y:S01]  /*af10*/  IADD3 R55, PT, PT, R201, R0, RZ ;  /* 0x00000000c9377210 */ /* 0x000fe20007ffe0ff */
[----:B------:R-:W-:Y:S01]  /*af20*/  IMAD.IADD R53, R202, 0x1, R0 ;  /* 0x00000001ca357824 */ /* 0x000fe200078e0200 */
[----:B------:R-:W4:Y:S01]  /*af30*/  LDS.U8 R25, [R5+0x400] ;  /* 0x0004000005197984 */ /* 0x000f220000000000 */
[----:B------:R-:W-:Y:S01]  /*af40*/  F2FP.F16.E4M3.UNPACK_B R21, R21 ;  /* 0x00000015ff15723e */ /* 0x000fe200020006ff */
[----:B------:R-:W-:Y:S01]  /*af50*/  HADD2.F32 R20, -RZ, R20.H0_H0 ;  /* 0x20000014ff147230 */ /* 0x000fe20000004100 */
[----:B------:R-:W-:Y:S01]  /*af60*/  F2FP.F16.E4M3.UNPACK_B R22, R22 ;  /* 0x00000016ff16723e */ /* 0x000fe200020006ff */
[----:B------:R-:W4:Y:S02]  /*af70*/  LDS.U8 R26, [R5+0x800] ;  /* 0x00080000051a7984 */ /* 0x000f240000000000 */
[----:B------:R-:W-:Y:S01]  /*af80*/  HADD2.F32 R21, -RZ, R21.H0_H0 ;  /* 0x20000015ff157230 */ /* 0x000fe20000004100 */
[----:B------:R-:W-:Y:S01]  /*af90*/  F2FP.F16.E4M3.UNPACK_B R23, R23 ;  /* 0x00000017ff17723e */ /* 0x000fe200020006ff */
[----:B------:R-:W4:Y:S01]  /*afa0*/  LDS.U8 R27, [R5+0xc00] ;  /* 0x000c0000051b7984 */ /* 0x000f220000000000 */
[----:B------:R-:W-:Y:S01]  /*afb0*/  HADD2.F32 R22, -RZ, R22.H0_H0 ;  /* 0x20000016ff167230 */ /* 0x000fe20000004100 */
[----:B------:R-:W-:-:S02]  /*afc0*/  F2FP.F16.E4M3.UNPACK_B R24, R24 ;  /* 0x00000018ff18723e */ /* 0x000fc400020006ff */
[----:B------:R-:W4:Y:S01]  /*afd0*/  LDS.U8 R28, [R5+0x1000] ;  /* 0x00100000051c7984 */ /* 0x000f220000000000 */
[----:B------:R-:W-:Y:S01]  /*afe0*/  HADD2.F32 R23, -RZ, R23.H0_H0 ;  /* 0x20000017ff177230 */ /* 0x000fe20000004100 */
[----:B-1----:R-:W-:Y:S02]  /*aff0*/  F2FP.F16.E4M3.UNPACK_B R11, R11 ;  /* 0x0000000bff0b723e */ /* 0x002fe400020006ff */
[----:B------:R-:W1:Y:S01]  /*b000*/  LDS.U8 R29, [R5+0x1400] ;  /* 0x00140000051d7984 */ /* 0x000e620000000000 */
[----:B------:R-:W-:Y:S02]  /*b010*/  HADD2.F32 R24, -RZ, R24.H0_H0 ;  /* 0x20000018ff187230 */ /* 0x000fe40000004100 */
[----:B-----5:R-:W-:Y:S01]  /*b020*/  IMAD.IADD R2, R202, 0x1, R5 ;  /* 0x00000001ca027824 */ /* 0x020fe200078e0205 */
[----:B------:R-:W5:Y:S01]  /*b030*/  LDS.U8 R30, [R5+0x1800] ;  /* 0x00180000051e7984 */ /* 0x000f620000000000 */
[----:B------:R-:W-:Y:S01]  /*b040*/  F2FP.F16.E4M3.UNPACK_B R12, R12 ;  /* 0x0000000cff0c723e */ /* 0x000fe200020006ff */
[----:B------:R-:W-:Y:S01]  /*b050*/  HADD2.F32 R11, -RZ, R11.H0_H0 ;  /* 0x2000000bff0b7230 */ /* 0x000fe20000004100 */
[----:B--2---:R-:W-:Y:S01]  /*b060*/  F2FP.F16.E4M3.UNPACK_B R13, R13 ;  /* 0x0000000dff0d723e */ /* 0x004fe200020006ff */
[----:B------:R-:W2:Y:S02]  /*b070*/  LDS.U8 R31, [R5+0x1c00] ;  /* 0x001c0000051f7984 */ /* 0x000ea40000000000 */
[----:B------:R-:W-:Y:S01]  /*b080*/  HADD2.F32 R12, -RZ, R12.H0_H0 ;  /* 0x2000000cff0c7230 */ /* 0x000fe20000004100 */
[----:B---3--:R-:W-:Y:S01]  /*b090*/  F2FP.F16.E4M3.UNPACK_B R14, R14 ;  /* 0x0000000eff0e723e */ /* 0x008fe200020006ff */
[----:B------:R-:W3:Y:S01]  /*b0a0*/  LDS.U8 R32, [R5+0x2000] ;  /* 0x0020000005207984 */ /* 0x000ee20000000000 */
[----:B------:R-:W-:Y:S01]  /*b0b0*/  HADD2.F32 R13, -RZ, R13.H0_H0 ;  /* 0x2000000dff0d7230 */ /* 0x000fe20000004100 */
[----:B----4-:R-:W-:-:S02]  /*b0c0*/  F2FP.F16.E4M3.UNPACK_B R15, R15 ;  /* 0x0000000fff0f723e */ /* 0x010fc400020006ff */
[----:B------:R-:W4:Y:S01]  /*b0d0*/  LDS.U8 R5, [R55+0x400] ;  /* 0x0004000037057984 */ /* 0x000f220000000000 */
[----:B------:R-:W-:Y:S01]  /*b0e0*/  HADD2.F32 R14, -RZ, R14.H0_H0 ;  /* 0x2000000eff0e7230 */ /* 0x000fe20000004100 */
[----:B------:R-:W-:Y:S02]  /*b0f0*/  F2FP.F16.E4M3.UNPACK_B R16, R16 ;  /* 0x00000010ff10723e */ /* 0x000fe400020006ff */
[----:B------:R-:W4:Y:S01]  /*b100*/  LDS.U8 R4, [R53+0x1400] ;  /* 0x0014000035047984 */ /* 0x000f220000000000 */
[----:B------:R-:W-:-:S03]  /*b110*/  HADD2.F32 R15, -RZ, R15.H0_H0 ;  /* 0x2000000fff0f7230 */ /* 0x000fc60000004100 */
[----:B------:R-:W4:Y:S01]  /*b120*/  LDS.U8 R33, [R2+0x400] ;  /* 0x0004000002217984 */ /* 0x000f220000000000 */
[----:B------:R-:W-:Y:S01]  /*b130*/  F2FP.F16.E4M3.UNPACK_B R25, R25 ;  /* 0x00000019ff19723e */ /* 0x000fe200020006ff */
[----:B------:R-:W-:Y:S02]  /*b140*/  HADD2.F32 R16, -RZ, R16.H0_H0 ;  /* 0x20000010ff107230 */ /* 0x000fe40000004100 */
[----:B------:R-:W4:Y:S01]  /*b150*/  LDS.U8 R34, [R2+0x800] ;  /* 0x0008000002227984 */ /* 0x000f220000000000 */
[----:B------:R-:W-:Y:S01]  /*b160*/  F2FP.F16.E4M3.UNPACK_B R26, R26 ;  /* 0x0000001aff1a723e */ /* 0x000fe200020006ff */
[----:B------:R-:W-:Y:S02]  /*b170*/  HADD2.F32 R25, -RZ, R25.H0_H0 ;  /* 0x20000019ff197230 */ /* 0x000fe40000004100 */
[----:B------:R-:W4:Y:S01]  /*b180*/  LDS.U8 R35, [R2+0xc00] ;  /* 0x000c000002237984 */ /* 0x000f220000000000 */
[----:B------:R-:W-:Y:S01]  /*b190*/  F2FP.F16.E4M3.UNPACK_B R27, R27 ;  /* 0x0000001bff1b723e */ /* 0x000fe200020006ff */
[----:B------:R-:W-:-:S02]  /*b1a0*/  HADD2.F32 R26, -RZ, R26.H0_H0 ;  /* 0x2000001aff1a7230 */ /* 0x000fc40000004100 */
[----:B------:R-:W4:Y:S01]  /*b1b0*/  LDS.U8 R36, [R2+0x1000] ;  /* 0x0010000002247984 */ /* 0x000f220000000000 */
[----:B------:R-:W-:Y:S01]  /*b1c0*/  F2FP.F16.E4M3.UNPACK_B R28, R28 ;  /* 0x0000001cff1c723e */ /* 0x000fe200020006ff */
[----:B------:R-:W-:Y:S02]  /*b1d0*/  HADD2.F32 R27, -RZ, R27.H0_H0 ;  /* 0x2000001bff1b7230 */ /* 0x000fe40000004100 */
[----:B------:R-:W4:Y:S01]  /*b1e0*/  LDS.U8 R37, [R2+0x1400] ;  /* 0x0014000002257984 */ /* 0x000f220000000000 */
[----:B-1----:R-:W-:Y:S01]  /*b1f0*/  F2FP.F16.E4M3.UNPACK_B R29, R29 ;  /* 0x0000001dff1d723e */ /* 0x002fe200020006ff */
[----:B------:R-:W-:Y:S02]  /*b200*/  HADD2.F32 R28, -RZ, R28.H0_H0 ;  /* 0x2000001cff1c7230 */ /* 0x000fe40000004100 */
[----:B------:R-:W1:Y:S01]  /*b210*/  LDS.U8 R38, [R2+0x1800] ;  /* 0x0018000002267984 */ /* 0x000e620000000000 */
[----:B-----5:R-:W-:Y:S01]  /*b220*/  F2FP.F16.E4M3.UNPACK_B R30, R30 ;  /* 0x0000001eff1e723e */ /* 0x020fe200020006ff */
[----:B------:R-:W-:-:S02]  /*b230*/  HADD2.F32 R29, -RZ, R29.H0_H0 ;  /* 0x2000001dff1d7230 */ /* 0x000fc40000004100 */
[----:B------:R-:W5:Y:S01]  /*b240*/  LDS.U8 R39, [R2+0x1c00] ;  /* 0x001c000002277984 */ /* 0x000f620000000000 */
[----:B--2---:R-:W-:Y:S01]  /*b250*/  F2FP.F16.E4M3.UNPACK_B R31, R31 ;  /* 0x0000001fff1f723e */ /* 0x004fe200020006ff */
[----:B------:R-:W-:Y:S02]  /*b260*/  HADD2.F32 R30, -RZ, R30.H0_H0 ;  /* 0x2000001eff1e7230 */ /* 0x000fe40000004100 */
[----:B------:R-:W2:Y:S01]  /*b270*/  LDS.U8 R40, [R2+0x2000] ;  /* 0x0020000002287984 */ /* 0x000ea20000000000 */
[----:B---3--:R-:W-:Y:S01]  /*b280*/  F2FP.F16.E4M3.UNPACK_B R32, R32 ;  /* 0x00000020ff20723e */ /* 0x008fe200020006ff */
[----:B------:R-:W-:Y:S02]  /*b290*/  HADD2.F32 R31, -RZ, R31.H0_H0 ;  /* 0x2000001fff1f7230 */ /* 0x000fe40000004100 */
[----:B------:R-:W3:Y:S01]  /*b2a0*/  LDS.U8 R41, [R0+0x400] ;  /* 0x0004000000297984 */ /* 0x000ee20000000000 */
[----:B----4-:R-:W-:Y:S01]  /*b2b0*/  F2FP.F16.E4M3.UNPACK_B R5, R5 ;  /* 0x00000005ff05723e */ /* 0x010fe200020006ff */
[----:B------:R-:W-:-:S02]  /*b2c0*/  HADD2.F32 R32, -RZ, R32.H0_H0 ;  /* 0x20000020ff207230 */ /* 0x000fc40000004100 */
[----:B------:R-:W4:Y:S01]  /*b2d0*/  LDS.U8 R42, [R0+0x800] ;  /* 0x00080000002a7984 */ /* 0x000f220000000000 */
[----:B------:R-:W-:Y:S01]  /*b2e0*/  F2FP.F16.E4M3.UNPACK_B R4, R4 ;  /* 0x00000004ff04723e */ /* 0x000fe200020006ff */
[----:B------:R-:W-:Y:S02]  /*b2f0*/  HADD2.F32 R57, -RZ, R5.H0_H0 ;  /* 0x20000005ff397230 */ /* 0x000fe40000004100 */
[----:B------:R-:W4:Y:S01]  /*b300*/  LDS.U8 R43, [R0+0xc00] ;  /* 0x000c0000002b7984 */ /* 0x000f220000000000 */
[----:B------:R-:W-:-:S03]  /*b310*/  F2FP.F16.E4M3.UNPACK_B R33, R33 ;  /* 0x00000021ff21723e */ /* 0x000fc600020006ff */
        /* <DEDUP_REMOVED lines=31> */
[----:B------:R-:W-:Y:S01]  /*b510*/  F2FP.F16.E4M3.UNPACK_B R44, R44 ;  /* 0x0000002cff2c723e */ /* 0x000fe200020006ff */
[----:B------:R-:W-:Y:S02]  /*b520*/  HADD2.F32 R43, -RZ, R43.H0_H0 ;  /* 0x2000002bff2b7230 */ /* 0x000fe40000004100 */
[----:B------:R2:W4:Y:S01]  /*b530*/  LDS.U8 R52, [R53+0x1000] ;  /* 0x0010000035347984 */ /* 0x0005220000000000 */
[----:B------:R-:W-:Y:S01]  /*b540*/  F2FP.F16.E4M3.UNPACK_B R45, R45 ;  /* 0x0000002dff2d723e */ /* 0x000fe200020006ff */
[----:B------:R-:W-:-:S02]  /*b550*/  HADD2.F32 R44, -RZ, R44.H0_H0 ;  /* 0x2000002cff2c7230 */ /* 0x000fc40000004100 */
[----:B------:R-:W4:Y:S01]  /*b560*/  LDS.U8 R64, [R55+0x800] ;  /* 0x0008000037407984 */ /* 0x000f220000000000 */
[----:B------:R-:W-:Y:S01]  /*b570*/  F2FP.F16.E4M3.UNPACK_B R46, R46 ;  /* 0x0000002eff2e723e */ /* 0x000fe200020006ff */
[----:B------:R-:W-:Y:S02]  /*b580*/  HADD2.F32 R45, -RZ, R45.H0_H0 ;  /* 0x2000002dff2d7230 */ /* 0x000fe40000004100 */
[----:B------:R-:W-:Y:S01]  /*b590*/  LDS.U8 R62, [R55+0xc00] ;  /* 0x000c0000373e7984 */ /* 0x000fe20000000000 */
[----:B------:R-:W-:Y:S01]  /*b5a0*/  F2FP.F16.E4M3.UNPACK_B R47, R47 ;  /* 0x0000002fff2f723e */ /* 0x000fe200020006ff */
[----:B------:R-:W-:Y:S02]  /*b5b0*/  HADD2.F32 R46, -RZ, R46.H0_H0 ;  /* 0x2000002eff2e7230 */ /* 0x000fe40000004100 */
[----:B------:R-:W4:Y:S01]  /*b5c0*/  LDS.U8 R60, [R55+0x1000] ;  /* 0x00100000373c7984 */ /* 0x000f220000000000 */
[----:B------:R-:W-:Y:S01]  /*b5d0*/  F2FP.F16.E4M3.UNPACK_B R48, R48 ;  /* 0x00000030ff30723e */ /* 0x000fe200020006ff */
[----:B------:R-:W-:-:S02]  /*b5e0*/  HADD2.F32 R47, -RZ, R47.H0_H0 ;  /* 0x2000002fff2f7230 */ /* 0x000fc40000004100 */
[----:B------:R-:W-:Y:S01]  /*b5f0*/  LDS.U8 R59, [R55+0x1400] ;  /* 0x00140000373b7984 */ /* 0x000fe20000000000 */
[----:B-1----:R-:W-:Y:S01]  /*b600*/  F2FP.F16.E4M3.UNPACK_B R3, R3 ;  /* 0x00000003ff03723e */ /* 0x002fe200020006ff */
[----:B------:R-:W-:Y:S02]  /*b610*/  HADD2.F32 R48, -RZ, R48.H0_H0 ;  /* 0x20000030ff307230 */ /* 0x000fe40000004100 */
[----:B------:R-:W1:Y:S01]  /*b620*/  LDS.U8 R58, [R55+0x1800] ;  /* 0x00180000373a7984 */ /* 0x000e620000000000 */
[----:B-----5:R-:W-:Y:S01]  /*b630*/  F2FP.F16.E4M3.UNPACK_B R2, R2 ;  /* 0x00000002ff02723e */ /* 0x020fe200020006ff */
[----:B------:R-:W-:Y:S02]  /*b640*/  HADD2.F32 R54, -RZ, R3.H0_H0 ;  /* 0x20000003ff367230 */ /* 0x000fe40000004100 */
[----:B--2---:R-:W-:Y:S01]  /*b650*/  IMAD.IADD R53, R202, 0x1, R55 ;  /* 0x00000001ca357824 */ /* 0x004fe200078e0237 */
[----:B------:R-:W-:Y:S01]  /*b660*/  LDS.U8 R77, [R55+0x1c00] ;  /* 0x001c0000374d7984 */ /* 0x000fe20000000000 */
[----:B------:R-:W-:-:S02]  /*b670*/  F2FP.F16.E4M3.UNPACK_B R0, R0 ;  /* 0x00000000ff00723e */ /* 0x000fc400020006ff */
[----:B---3--:R-:W-:Y:S01]  /*b680*/  F2FP.F16.E4M3.UNPACK_B R49, R49 ;  /* 0x00000031ff31723e */ /* 0x008fe200020006ff */
[----:B------:R-:W2:Y:S02]  /*b690*/  LDS.U8 R75, [R53+0x400] ;  /* 0x00040000354b7984 */ /* 0x000ea40000000000 */
[----:B------:R-:W-:Y:S01]  /*b6a0*/  HADD2.F32 R56, -RZ, R0.H0_H0 ;  /* 0x20000000ff387230 */ /* 0x000fe20000004100 */
[----:B----4-:R-:W-:Y:S01]  /*b6b0*/  F2FP.F16.E4M3.UNPACK_B R50, R50 ;  /* 0x00000032ff32723e */ /* 0x010fe200020006ff */
[----:B------:R-:W-:Y:S01]  /*b6c0*/  LDS.U8 R74, [R53+0x800] ;  /* 0x00080000354a7984 */ /* 0x000fe20000000000 */
[----:B------:R-:W-:Y:S01]  /*b6d0*/  HADD2.F32 R49, -RZ, R49.H0_H0 ;  /* 0x20000031ff317230 */ /* 0x000fe20000004100 */
[----:B------:R-:W-:Y:S02]  /*b6e0*/  F2FP.F16.E4M3.UNPACK_B R51, R51 ;  /* 0x00000033ff33723e */ /* 0x000fe400020006ff */
[----:B------:R-:W3:Y:S01]  /*b6f0*/  LDS.U8 R66, [R53+0xc00] ;  /* 0x000c000035427984 */ /* 0x000ee20000000000 */
[----:B------:R-:W-:Y:S01]  /*b700*/  HADD2.F32 R50, -RZ, R50.H0_H0 ;  /* 0x20000032ff327230 */ /* 0x000fe20000004100 */
[----:B------:R-:W-:-:S02]  /*b710*/  F2FP.F16.E4M3.UNPACK_B R52, R52 ;  /* 0x00000034ff34723e */ /* 0x000fc400020006ff */
[----:B------:R4:W5:Y:S01]  /*b720*/  LDS.U8 R76, [R55+0x2000] ;  /* 0x00200000374c7984 */ /* 0x0009620000000000 */
[----:B------:R-:W-:Y:S01]  /*b730*/  HADD2.F32 R51, -RZ, R51.H0_H0 ;  /* 0x20000033ff337230 */ /* 0x000fe20000004100 */
[----:B------:R-:W-:Y:S02]  /*b740*/  F2FP.F16.E4M3.UNPACK_B R5, R64 ;  /* 0x00000040ff05723e */ /* 0x000fe400020006ff */
[----:B------:R-:W5:Y:S01]  /*b750*/  LDS.U8 R73, [R53+0x1000] ;  /* 0x0010000035497984 */ /* 0x000f620000000000 */
[----:B------:R-:W-:-:S03]  /*b760*/  HADD2.F32 R52, -RZ, R52.H0_H0 ;  /* 0x20000034ff347230 */ /* 0x000fc60000004100 */
[----:B------:R-:W-:Y:S01]  /*b770*/  LDS.U8 R72, [R53+0x1400] ;  /* 0x0014000035487984 */ /* 0x000fe20000000000 */
[----:B------:R-:W-:-:S03]  /*b780*/  F2FP.F16.E4M3.UNPACK_B R3, R60 ;  /* 0x0000003cff03723e */ /* 0x000fc600020006ff */
[----:B------:R-:W5:Y:S04]  /*b790*/  LDS.U8 R71, [R53+0x1800] ;  /* 0x0018000035477984 */ /* 0x000f680000000000 */
[----:B------:R-:W5:Y:S01]  /*b7a0*/  LDS.U8 R70, [R53+0x1c00] ;  /* 0x001c000035467984 */ /* 0x000f620000000000 */
[----:B------:R-:W-:Y:S01]  /*b7b0*/  HADD2.F32 R60, -RZ, R3.H0_H0 ;  /* 0x20000003ff3c7230 */ /* 0x000fe20000004100 */
[----:B-1----:R-:W-:Y:S02]  /*b7c0*/  F2FP.F16.E4M3.UNPACK_B R0, R58 ;  /* 0x0000003aff00723e */ /* 0x002fe400020006ff */
[----:B------:R1:W1:Y:S01]  /*b7d0*/  LDS.U8 R69, [R53+0x2000] ;  /* 0x0020000035457984 */ /* 0x0002620000000000 */
[----:B------:R-:W-:Y:S02]  /*b7e0*/  HADD2.F32 R58, -RZ, R5.H0_H0 ;  /* 0x20000005ff3a7230 */ /* 0x000fe40000004100 */
[----:B----4-:R-:W-:Y:S01]  /*b7f0*/  HADD2.F32 R55, -RZ, R2.H0_H0 ;  /* 0x20000002ff377230 */ /* 0x010fe20000004100 */
[----:B------:R-:W-:Y:S01]  /*b800*/  F2FP.F16.E4M3.UNPACK_B R2, R59 ;  /* 0x0000003bff02723e */ /* 0x000fe200020006ff */
[----:B------:R-:W-:Y:S01]  /*b810*/  HADD2.F32 R64, -RZ, R0.H0_H0 ;  /* 0x20000000ff407230 */ /* 0x000fe20000004100 */
[----:B--2---:R-:W-:-:S05]  /*b820*/  F2FP.F16.E4M3.UNPACK_B R5, R75 ;  /* 0x0000004bff05723e */ /* 0x004fca00020006ff */
[----:B------:R-:W-:Y:S01]  /*b830*/  HADD2.F32 R207, -RZ, R5.H0_H0 ;  /* 0x20000005ffcf7230 */ /* 0x000fe20000004100 */
[----:B---3--:R-:W-:Y:S02]  /*b840*/  F2FP.F16.E4M3.UNPACK_B R3, R66 ;  /* 0x00000042ff03723e */ /* 0x008fe400020006ff */
[----:B-----5:R-:W-:-:S03]  /*b850*/  F2FP.F16.E4M3.UNPACK_B R0, R76 ;  /* 0x0000004cff00723e */ /* 0x020fc600020006ff */
[----:B------:R-:W-:Y:S02]  /*b860*/  HADD2.F32 R209, -RZ, R3.H0_H0 ;  /* 0x20000003ffd17230 */ /* 0x000fe40000004100 */
[----:B-1----:R-:W-:Y:S01]  /*b870*/  HADD2.F32 R53, -RZ, R4.H0_H0 ;  /* 0x20000004ff357230 */ /* 0x002fe20000004100 */
[----:B------:R-:W-:Y:S01]  /*b880*/  F2FP.F16.E4M3.UNPACK_B R4, R62 ;  /* 0x0000003eff04723e */ /* 0x000fe200020006ff */
[----:B------:R-:W-:Y:S01]  /*b890*/  HADD2.F32 R62, -RZ, R2.H0_H0 ;  /* 0x20000002ff3e7230 */ /* 0x000fe20000004100 */
[----:B------:R-:W-:Y:S01]  /*b8a0*/  F2FP.F16.E4M3.UNPACK_B R2, R77 ;  /* 0x0000004dff02723e */ /* 0x000fe200020006ff */
[----:B------:R-:W-:Y:S01]  /*b8b0*/  HADD2.F32 R196, -RZ, R0.H0_H0 ;  /* 0x20000000ffc47230 */ /* 0x000fe20000004100 */
[----:B------:R-:W-:Y:S01]  /*b8c0*/  F2FP.F16.E4M3.UNPACK_B R5, R73 ;  /* 0x00000049ff05723e */ /* 0x000fe200020006ff */
[----:B------:R-:W-:Y:S01]  /*b8d0*/  HADD2.F32 R59, -RZ, R4.H0_H0 ;  /* 0x20000004ff3b7230 */ /* 0x000fe20000004100 */
[----:B------:R-:W-:Y:S01]  /*b8e0*/  F2FP.F16.E4M3.UNPACK_B R4, R74 ;  /* 0x0000004aff04723e */ /* 0x000fe200020006ff */
[----:B------:R-:W-:Y:S01]  /*b8f0*/  HADD2.F32 R66, -RZ, R2.H0_H0 ;  /* 0x20000002ff427230 */ /* 0x000fe20000004100 */
[----:B------:R-:W-:Y:S01]  /*b900*/  F2FP.F16.E4M3.UNPACK_B R3, R71 ;  /* 0x00000047ff03723e */ /* 0x000fe200020006ff */
[----:B------:R-:W-:-:S02]  /*b910*/  HADD2.F32 R206, -RZ, R5.H0_H0 ;  /* 0x20000005ffce7230 */ /* 0x000fc40000004100 */
[----:B------:R-:W-:Y:S01]  /*b920*/  HADD2.F32 R208, -RZ, R4.H0_H0 ;  /* 0x20000004ffd07230 */ /* 0x000fe20000004100 */
[----:B------:R-:W-:Y:S02]  /*b930*/  F2FP.F16.E4M3.UNPACK_B R4, R72 ;  /* 0x00000048ff04723e */ /* 0x000fe400020006ff */
[----:B------:R-:W-:Y:S02]  /*b940*/  F2FP.F16.E4M3.UNPACK_B R2, R70 ;  /* 0x00000046ff02723e */ /* 0x000fe400020006ff */
[----:B------:R-:W-:Y:S01]  /*b950*/  F2FP.F16.E4M3.UNPACK_B R0, R69 ;  /* 0x00000045ff00723e */ /* 0x000fe200020006ff */
[----:B------:R-:W-:Y:S02]  /*b960*/  HADD2.F32 R5, -RZ, R4.H0_H0 ;  /* 0x20000004ff057230 */ /* 0x000fe40000004100 */
[----:B------:R-:W-:Y:S02]  /*b970*/  HADD2.F32 R4, -RZ, R3.H0_H0 ;  /* 0x20000003ff047230 */ /* 0x000fe40000004100 */
[----:B------:R-:W-:-:S02]  /*b980*/  HADD2.F32 R3, -RZ, R2.H0_H0 ;  /* 0x20000002ff037230 */ /* 0x000fc40000004100 */
[----:B------:R-:W-:Y:S02]  /*b990*/  HADD2.F32 R0, -RZ, R0.H0_H0 ;  /* 0x20000000ff007230 */ /* 0x000fe40000004100 */
.L_x_139:
[----:B------:R-:W-:Y:S05]  /*b9a0*/  BSYNC.RECONVERGENT B0 ;  /* 0x0000000000007941 */ /* 0x000fea0003800200 */
.L_x_138:
[----:B------:R-:W-:Y:S01]  /*b9b0*/  @!PT LDS RZ, [RZ] ;  /* 0x00000000fffff984 */ /* 0x000fe20000000800 */
[----:B------:R-:W-:Y:S01]  /*b9c0*/  @!PT LDS RZ, [RZ] ;  /* 0x00000000fffff984 */ /* 0x000fe20000000800 */
[----:B------:R-:W-:Y:S01]  /*b9d0*/  @!PT LDS RZ, [RZ] ;  /* 0x00000000fffff984 */ /* 0x000fe20000000800 */
[----:B------:R-:W-:Y:S01]  /*b9e0*/  @!PT LDS RZ, [RZ] ;  /* 0x00000000fffff984 */ /* 0x000fe20000000800 */
[----:B------:R2:W-:Y:S06]  /*b9f0*/  MEMBAR.ALL.CTA ;  /* 0x0000000000007992 */ /* 0x0005ec0000008000 */
[----:B--2---:R-:W2:Y:S01]  /*ba00*/  FENCE.VIEW.ASYNC.S ;  /* 0x00000000000073c6 */ /* 0x004ea20000000000 */
[----:B------:R-:W-:-:S05]  /*ba10*/  VIADD R198, R198, 0x1 ;  /* 0x00000001c6c67836 */ /* 0x000fca0000000000 */
[----:B------:R-:W-:-:S04]  /*ba20*/  ISETP.NE.AND P0, PT, R198, 0x2, PT ;  /* 0x00000002c600780c */ /* 0x000fc80003f05270 */
[----:B-1----:R-:W-:Y:S02]  /*ba30*/  SEL R2, RZ, 0x1, P0 ;  /* 0x00000001ff027807 */ /* 0x002fe40000000000 */
[----:B------:R-:W-:Y:S02]  /*ba40*/  SEL R198, R198, RZ, P0 ;  /* 0x000000ffc6c67207 */ /* 0x000fe40000000000 */
[----:B------:R-:W-:Y:S01]  /*ba50*/  LOP3.LUT R197, R197, R2, RZ, 0x3c, !PT ;  /* 0x00000002c5c57212 */ /* 0x000fe200078e3cff */
[----:B--2---:R1:W-:Y:S06]  /*ba60*/  SYNCS.ARRIVE.TRANS64.RED.A1T0 RZ, [R8+URZ], RZ ;  /* 0x000000ff08ff79a7 */ /* 0x0043ec00081004ff */
.L_x_134:
[----:B------:R-:W-:Y:S05]  /*ba70*/  BSYNC B1 ;  /* 0x0000000000017941 */ /* 0x000fea0003800000 */
.L_x_133:
[----:B---3--:R-:W2:Y:S04]  /*ba80*/  LDL R71, [R1+0x10] ;  /* 0x0000100001477983 */ /* 0x008ea80000100800 */
[----:B------:R-:W3:Y:S01]  /*ba90*/  LDL R69, [R1] ;  /* 0x0000000001457983 */ /* 0x000ee20000100800 */
[C---:B--2---:R-:W-:Y:S01]  /*baa0*/  FMUL R2, R71.reuse, R133 ;  /* 0x0000008547027220 */ /* 0x044fe20000400000 */
[C---:B------:R-:W-:Y:S01]  /*bab0*/  FMUL R168, R71.reuse, R168 ;  /* 0x000000a847a87220 */ /* 0x040fe20000400000 */
[C---:B-1----:R-:W-:Y:S01]  /*bac0*/  FMUL R8, R71.reuse, R135 ;  /* 0x0000008747087220 */ /* 0x042fe20000400000 */
[----:B------:R-:W-:Y:S01]  /*bad0*/  FMUL R132, R71, R132 ;  /* 0x0000008447847220 */ /* 0x000fe20000400000 */
[----:B---3--:R-:W-:Y:S01]  /*bae0*/  FFMA R2, R69, R9, R2 ;  /* 0x0000000945027223 */ /* 0x008fe20000000002 */
[C---:B------:R-:W-:Y:S01]  /*baf0*/  FMUL R9, R71.reuse, R138 ;  /* 0x0000008a47097220 */ /* 0x040fe20000400000 */
[----:B------:R-:W-:Y:S01]  /*bb00*/  FMUL R159, R71, R159 ;  /* 0x0000009f479f7220 */ /* 0x000fe20000400000 */
[----:B------:R-:W-:Y:S01]  /*bb10*/  FFMA R168, R69, R5, R168 ;  /* 0x0000000545a87223 */ /* 0x000fe200000000a8 */
[----:B------:R-:W-:Y:S01]  /*bb20*/  FMUL R184, R71, R184 ;  /* 0x000000b847b87220 */ /* 0x000fe20000400000 */
[----:B------:R-:W-:Y:S01]  /*bb30*/  FFMA R18, R69, R18, R9 ;  /* 0x0000001245127223 */ /* 0x000fe20000000009 */
[C---:B------:R-:W-:Y:S01]  /*bb40*/  FMUL R9, R71.reuse, R142 ;  /* 0x0000008e47097220 */ /* 0x040fe20000400000 */
[C---:B------:R-:W-:Y:S01]  /*bb50*/  FMUL R143, R71.reuse, R143 ;  /* 0x0000008f478f7220 */ /* 0x040fe20000400000 */
[C---:B------:R-:W-:Y:S01]  /*bb60*/  FMUL R5, R71.reuse, R170 ;  /* 0x000000aa47057220 */ /* 0x040fe20000400000 */
[----:B------:R-:W-:Y:S01]  /*bb70*/  FMUL R130, R71, R130 ;  /* 0x0000008247827220 */ /* 0x000fe20000400000 */
[C---:B------:R-:W-:Y:S01]  /*bb80*/  FFMA R8, R69.reuse, R25, R8 ;  /* 0x0000001945087223 */ /* 0x040fe20000000008 */
[----:B------:R-:W-:Y:S01]  /*bb90*/  FFMA R33, R69, R33, R132 ;  /* 0x0000002145217223 */ /* 0x000fe20000000084 */
[C---:B------:R-:W-:Y:S01]  /*bba0*/  FMUL R72, R71.reuse, R139 ;  /* 0x0000008b47487220 */ /* 0x040fe20000400000 */
[----:B------:R-:W-:Y:S01]  /*bbb0*/  FMUL R136, R71, R136 ;  /* 0x0000008847887220 */ /* 0x000fe20000400000 */
[----:B------:R-:W-:Y:S01]  /*bbc0*/  FFMA R50, R69, R50, R9 ;  /* 0x0000003245327223 */ /* 0x000fe20000000009 */
        /* <DEDUP_REMOVED lines=9> */
[----:B------:R-:W-:Y:S01]  /*bc60*/  FFMA R22, R69, R22, R5 ;  /* 0x0000001645167223 */ /* 0x000fe20000000005 */
[----:B------:R-:W-:Y:S01]  /*bc70*/  FMUL R3, R71, R186 ;  /* 0x000000ba47037220 */ /* 0x000fe20000400000 */
[----:B------:R-:W-:Y:S01]  /*bc80*/  FFMA R17, R69, R17, R130 ;  /* 0x0000001145117223 */ /* 0x000fe20000000082 */
[C---:B------:R-:W-:Y:S01]  /*bc90*/  FMUL R70, R71.reuse, R137 ;  /* 0x0000008947467220 */ /* 0x040fe20000400000 */
[----:B------:R-:W-:Y:S01]  /*bca0*/  FMUL R134, R71, R134 ;  /* 0x0000008647867220 */ /* 0x000fe20000400000 */
[C---:B------:R-:W-:Y:S01]  /*bcb0*/  FFMA R72, R69.reuse, R57, R72 ;  /* 0x0000003945487223 */ /* 0x040fe20000000048 */
[----:B------:R-:W-:Y:S01]  /*bcc0*/  FFMA R207, R69, R207, R136 ;  /* 0x000000cf45cf7223 */ /* 0x000fe20000000088 */
[C---:B------:R-:W-:Y:S01]  /*bcd0*/  FMUL R26, R71.reuse, R151 ;  /* 0x00000097471a7220 */ /* 0x040fe20000400000 */
[C---:B------:R-:W-:Y:S01]  /*bce0*/  FMUL R148, R71.reuse, R148 ;  /* 0x0000009447947220 */ /* 0x040fe20000400000 */
[----:B------:R-:W-:Y:S01]  /*bcf0*/  FMUL R5, R71, R174 ;  /* 0x000000ae47057220 */ /* 0x000fe20000400000 */
[----:B------:R-:W-:Y:S01]  /*bd00*/  FFMA R20, R69, R20, R9 ;  /* 0x0000001445147223 */ /* 0x000fe20000000009 */
[----:B------:R-:W-:Y:S01]  /*bd10*/  F2FP.SATFINITE.E4M3.F32.PACK_AB_MERGE_C R8, R33, R8, RZ ;  /* 0x000000082108723e */ /* 0x000fe200048070ff */
[----:B------:R-:W-:Y:S01]  /*bd20*/  FFMA R157, R69, R12, R157 ;  /* 0x0000000c459d7223 */ /* 0x000fe2000000009d */
[C---:B------:R-:W-:Y:S01]  /*bd30*/  FMUL R9, R71.reuse, R158 ;  /* 0x0000009e47097220 */ /* 0x040fe20000400000 */
[----:B------:R-:W-:Y:S01]  /*bd40*/  FMUL R175, R71, R175 ;  /* 0x000000af47af7220 */ /* 0x000fe20000400000 */
[C---:B------:R-:W-:Y:S01]  /*bd50*/  FFMA R141, R69.reuse, R10, R141 ;  /* 0x0000000a458d7223 */ /* 0x040fe2000000008d */
[----:B------:R-:W-:Y:S01]  /*bd60*/  FFMA R34, R69, R34, R25 ;  /* 0x0000002245227223 */ /* 0x000fe20000000019 */
[C---:B------:R-:W-:Y:S01]  /*bd70*/  FMUL R12, R71.reuse, R165 ;  /* 0x000000a5470c7220 */ /* 0x040fe20000400000 */
[----:B------:R-:W-:Y:S01]  /*bd80*/  FMUL R162, R71, R162 ;  /* 0x000000a247a27220 */ /* 0x000fe20000400000 */
[C---:B------:R-:W-:Y:S01]  /*bd90*/  FFMA R28, R69.reuse, R29, R28 ;  /* 0x0000001d451c7223 */ /* 0x040fe2000000001c */
[C---:B------:R-:W-:Y:S01]  /*bda0*/  FFMA R37, R69.reuse, R37, R164 ;  /* 0x0000002545257223 */ /* 0x040fe200000000a4 */
[C---:B------:R-:W-:Y:S01]  /*bdb0*/  FFMA R24, R69.reuse, R24, R3 ;  /* 0x0000001845187223 */ /* 0x040fe20000000003 */
[C---:B------:R-:W-:Y:S01]  /*bdc0*/  FFMA R70, R69.reuse, R41, R70 ;  /* 0x0000002945467223 */ /* 0x040fe20000000046 */
[----:B------:R-:W-:Y:S01]  /*bdd0*/  FFMA R49, R69, R49, R134 ;  /* 0x0000003145317223 */ /* 0x000fe20000000086 */
[C---:B------:R-:W-:Y:S01]  /*bde0*/  FMUL R147, R71.reuse, R147 ;  /* 0x0000009347937220 */ /* 0x040fe20000400000 */
[C---:B------:R-:W-:Y:S01]  /*bdf0*/  FMUL R25, R71.reuse, R144 ;  /* 0x0000009047197220 */ /* 0x040fe20000400000 */
[C---:B------:R-:W-:Y:S01]  /*be00*/  FMUL R10, R71.reuse, R149 ;  /* 0x00000095470a7220 */ /* 0x040fe20000400000 */
[----:B------:R-:W-:Y:S01]  /*be10*/  FMUL R146, R71, R146 ;  /* 0x0000009247927220 */ /* 0x000fe20000400000 */
[C---:B------:R-:W-:Y:S01]  /*be20*/  FFMA R26, R69.reuse, R27, R26 ;  /* 0x0000001b451a7223 */ /* 0x040fe2000000001a */
[C---:B------:R-:W-:Y:S01]  /*be30*/  FFMA R35, R69.reuse, R35, R148 ;  /* 0x0000002345237223 */ /* 0x040fe20000000094 */
[----:B------:R-:W-:Y:S01]  /*be40*/  FFMA R54, R69, R54, R5 ;  /* 0x0000003645367223 */ /* 0x000fe20000000005 */
[C---:B------:R-:W-:Y:S01]  /*be50*/  FMUL R3, R71.reuse, R190 ;  /* 0x000000be47037220 */ /* 0x040fe20000400000 */
[----:B------:R-:W-:Y:S01]  /*be60*/  FMUL R5, R71, R188 ;  /* 0x000000bc47057220 */ /* 0x000fe20000400000 */
[----:B------:R-:W-:Y:S01]  /*be70*/  F2FP.SATFINITE.E4M3.F32.PACK_AB_MERGE_C R72, R207, R72, RZ ;  /* 0x00000048cf48723e */ /* 0x000fe200048070ff */
[----:B------:R-:W-:Y:S01]  /*be80*/  FFMA R52, R69, R52, R9 ;  /* 0x0000003445347223 */ /* 0x000fe20000000009 */
[----:B------:R-:W-:Y:S01]  /*be90*/  F2FP.SATFINITE.E4M3.F32.PACK_AB_MERGE_C R2, R17, R2, R8 ;  /* 0x000000021102723e */ /* 0x000fe20004807008 */
[----:B------:R-:W-:Y:S01]  /*bea0*/  FMUL R173, R71, R173 ;  /* 0x000000ad47ad7220 */ /* 0x000fe20000400000 */
[----:B------:R-:W-:Y:S01]  /*beb0*/  FFMA R175, R69, R30, R175 ;  /* 0x0000001e45af7223 */ /* 0x000fe200000000af */
[----:B------:R-:W-:Y:S01]  /*bec0*/  FMUL R189, R71, R189 ;  /* 0x000000bd47bd7220 */ /* 0x000fe20000400000 */
        /* <DEDUP_REMOVED lines=8> */
[C---:B------:R-:W-:Y:S01]  /*bf50*/  FFMA R10, R69.reuse, R11, R10 ;  /* 0x0000000b450a7223 */ /* 0x040fe2000000000a */
[C---:B------:R-:W-:Y:S01]  /*bf60*/  FFMA R19, R69.reuse, R19, R146 ;  /* 0x0000001345137223 */ /* 0x040fe20000000092 */
[----:B------:R-:W-:Y:S01]  /*bf70*/  FFMA R56, R69, R56, R3 ;  /* 0x0000003845387223 */ /* 0x000fe20000000003 */
[----:B------:R-:W-:Y:S01]  /*bf80*/  F2FP.SATFINITE.E4M3.F32.PACK_AB_MERGE_C R28, R37, R28, RZ ;  /* 0x0000001c251c723e */ /* 0x000fe200048070ff */
[C---:B------:R-:W-:Y:S01]  /*bf90*/  FFMA R40, R69.reuse, R40, R5 ;  /* 0x0000002845287223 */ /* 0x040fe20000000005 */
[----:B------:R-:W-:Y:S01]  /*bfa0*/  F2FP.SATFINITE.E4M3.F32.PACK_AB_MERGE_C R34, R34, R143, RZ ;  /* 0x0000008f2222723e */ /* 0x000fe200048070ff */
[----:B------:R-:W-:Y:S01]  /*bfb0*/  FFMA R173, R69, R14, R173 ;  /* 0x0000000e45ad7223 */ /* 0x000fe200000000ad */
[----:B------:R-:W-:Y:S01]  /*bfc0*/  F2FP.SATFINITE.E4M3.F32.PACK_AB_MERGE_C R26, R35, R26, RZ ;  /* 0x0000001a231a723e */ /* 0x000fe200048070ff */
[----:B------:R-:W-:Y:S01]  /*bfd0*/  FFMA R189, R69, R16, R189 ;  /* 0x0000001045bd7223 */ /* 0x000fe200000000bd */
[----:B------:R-:W-:Y:S01]  /*bfe0*/  F2FP.SATFINITE.E4M3.F32.PACK_AB_MERGE_C R70, R49, R70, R72 ;  /* 0x000000463146723e */ /* 0x000fe20004807048 */
[----:B------:R-:W-:Y:S01]  /*bff0*/  FMUL R5, R71, R192 ;  /* 0x000000c047057220 */ /* 0x000fe20000400000 */
[--C-:B------:R-:W-:Y:S01]  /*c000*/  SHF.R.U32.HI R3, RZ, 0x8, R2.reuse ;  /* 0x00000008ff037819 */ /* 0x100fe20000011602 */
[----:B------:R-:W-:Y:S01]  /*c010*/  FFMA R38, R69, R38, R9 ;  /* 0x0000002645267223 */ /* 0x000fe20000000009 */
[----:B------:R-:W-:Y:S01]  /*c020*/  SHF.R.U32.HI R8, RZ, 0x10, R2 ;  /* 0x00000010ff087819 */ /* 0x000fe20000011602 */
[C---:B------:R-:W-:Y:S01]  /*c030*/  FMUL R14, R71.reuse, R181 ;  /* 0x000000b5470e7220 */ /* 0x040fe20000400000 */
[----:B------:R-:W-:Y:S01]  /*c040*/  FMUL R178, R71, R178 ;  /* 0x000000b247b27220 */ /* 0x000fe20000400000 */
[C---:B------:R-:W-:Y:S01]  /*c050*/  FFMA R30, R69.reuse, R31, R30 ;  /* 0x0000001f451e7223 */ /* 0x040fe2000000001e */
[C---:B------:R-:W-:Y:S01]  /*c060*/  FFMA R39, R69.reuse, R39, R180 ;  /* 0x0000002745277223 */ /* 0x040fe200000000b4 */
[----:B------:R-:W-:Y:S01]  /*c070*/  SHF.R.U32.HI R16, RZ, 0x18, R2 ;  /* 0x00000018ff107819 */ /* 0x000fe20000011602 */
[----:B------:R-:W-:Y:S01]  /*c080*/  FFMA R145, R69, R42, R145 ;  /* 0x0000002a45917223 */ /* 0x000fe20000000091 */
[C---:B------:R-:W-:Y:S01]  /*c090*/  FMUL R58, R71.reuse, R155 ;  /* 0x0000009b473a7220 */ /* 0x040fe20000400000 */
[C---:B------:R-:W-:Y:S01]  /*c0a0*/  FMUL R152, R71.reuse, R152 ;  /* 0x0000009847987220 */ /* 0x040fe20000400000 */
[----:B------:R-:W-:Y:S01]  /*c0b0*/  FMUL R9, R71, R176 ;  /* 0x000000b047097220 */ /* 0x000fe20000400000 */
[----:B------:R-:W-:Y:S01]  /*c0c0*/  F2FP.SATFINITE.E4M3.F32.PACK_AB_MERGE_C R12, R21, R12, R28 ;  /* 0x0000000c150c723e */ /* 0x000fe2000480701c */
[----:B------:R1:W-:Y:S01]  /*c0d0*/  STS.U8 [R199+UR39+0x6400], R2 ;  /* 0x00640002c7007988 */ /* 0x0003e20008000027 */
[----:B------:R-:W-:Y:S01]  /*c0e0*/  F2FP.SATFINITE.E4M3.F32.PACK_AB_MERGE_C R147, R208, R147, RZ ;  /* 0x00000093d093723e */ /* 0x000fe200048070ff */
[----:B------:R-:W-:Y:S01]  /*c0f0*/  FFMA R0, R69, R0, R5 ;  /* 0x0000000045007223 */ /* 0x000fe20000000005 */
[----:B------:R-:W-:Y:S01]  /*c100*/  F2FP.SATFINITE.E4M3.F32.PACK_AB_MERGE_C R18, R18, R141, R34 ;  /* 0x0000008d1212723e */ /* 0x000fe20004807022 */
[----:B------:R-:W-:Y:S01]  /*c110*/  STS.U8 [R68+0x6400], R3 ;  /* 0x0064000344007388 */ /* 0x000fe20000000000 */
[----:B------:R-:W-:Y:S01]  /*c120*/  F2FP.SATFINITE.E4M3.F32.PACK_AB_MERGE_C R10, R19, R10, R26 ;  /* 0x0000000a130a723e */ /* 0x000fe2000480701a */
[----:B------:R-:W-:Y:S01]  /*c130*/  FMUL R11, R71, R156 ;  /* 0x0000009c470b7220 */ /* 0x000fe20000400000 */
[----:B------:R-:W-:Y:S01]  /*c140*/  SHF.R.U32.HI R28, RZ, 0x8, R70 ;  /* 0x00000008ff1c7819 */ /* 0x000fe20000011646 */
[C---:B------:R-:W-:Y:S01]  /*c150*/  FFMA R14, R69.reuse, R15, R14 ;  /* 0x0000000f450e7223 */ /* 0x040fe2000000000e */
[----:B------:R-:W-:Y:S01]  /*c160*/  SHF.R.U32.HI R26, RZ, 0x10, R70 ;  /* 0x00000010ff1a7819 */ /* 0x000fe20000011646 */
[----:B------:R-:W-:Y:S01]  /*c170*/  FFMA R23, R69, R23, R178 ;  /* 0x0000001745177223 */ /* 0x000fe200000000b2 */
[----:B------:R2:W-:Y:S01]  /*c180*/  STS.U8 [R67+0x6400], R8 ;  /* 0x0064000843007388 */ /* 0x0005e20000000000 */
[----:B------:R-:W-:Y:S01]  /*c190*/  SHF.R.U32.HI R5, RZ, 0x18, R70 ;  /* 0x00000018ff057819 */ /* 0x000fe20000011646 */
[C---:B------:R-:W-:Y:S01]  /*c1a0*/  FMUL R42, R71.reuse, R153 ;  /* 0x00000099472a7220 */ /* 0x040fe20000400000 */
[----:B------:R-:W-:Y:S01]  /*c1b0*/  FMUL R150, R71, R150 ;  /* 0x0000009647967220 */ /* 0x000fe20000400000 */
[C---:B------:R-:W-:Y:S01]  /*c1c0*/  FFMA R58, R69.reuse, R59, R58 ;  /* 0x0000003b453a7223 */ /* 0x040fe2000000003a */
[C---:B------:R-:W-:Y:S01]  /*c1d0*/  FFMA R209, R69.reuse, R209, R152 ;  /* 0x000000d145d17223 */ /* 0x040fe20000000098 */
[----:B------:R-:W-:Y:S01]  /*c1e0*/  FFMA R4, R69, R4, R9 ;  /* 0x0000000445047223 */ /* 0x000fe20000000009 */
[----:B------:R-:W-:Y:S01]  /*c1f0*/  F2FP.SATFINITE.E4M3.F32.PACK_AB_MERGE_C R30, R39, R30, RZ ;  /* 0x0000001e271e723e */ /* 0x000fe200048070ff */
[----:B------:R3:W-:Y:S01]  /*c200*/  STS.U8 [R65+0x6400], R16 ;  /* 0x0064001041007388 */ /* 0x0007e20000000000 */
[----:B------:R-:W-:Y:S01]  /*c210*/  F2FP.SATFINITE.E4M3.F32.PACK_AB_MERGE_C R50, R50, R145, R147 ;  /* 0x000000913232723e */ /* 0x000fe20004807093 */
[C---:B------:R-:W-:Y:S01]  /*c220*/  FFMA R36, R69.reuse, R36, R11 ;  /* 0x0000002445247223 */ /* 0x040fe2000000000b */
[----:B------:R-:W-:Y:S01]  /*c230*/  SHF.R.U32.HI R9, RZ, 0x8, R18 ;  /* 0x00000008ff097819 */ /* 0x000fe20000011612 */
[----:B------:R-:W-:Y:S01]  /*c240*/  STS.U8 [R63+0x6400], R70 ;  /* 0x006400463f007388 */ /* 0x000fe20000000000 */
[C---:B------:R-:W-:Y:S01]  /*c250*/  FFMA R42, R69.reuse, R43, R42 ;  /* 0x0000002b452a7223 */ /* 0x040fe2000000002a */
[----:B-1----:R-:W-:Y:S01]  /*c260*/  SHF.R.U32.HI R2, RZ, 0x10, R18 ;  /* 0x00000010ff027819 */ /* 0x002fe20000011612 */
[----:B------:R-:W-:Y:S01]  /*c270*/  FFMA R51, R69, R51, R150 ;  /* 0x0000003345337223 */ /* 0x000fe20000000096 */
[----:B------:R-:W-:Y:S01]  /*c280*/  STS.U8 [R61+0x6400], R28 ;  /* 0x0064001c3d007388 */ /* 0x000fe20000000000 */
[C---:B------:R-:W-:Y:S01]  /*c290*/  FMUL R163, R71.reuse, R163 ;  /* 0x000000a347a37220 */ /* 0x040fe20000400000 */
[----:B------:R-:W-:Y:S01]  /*c2a0*/  FMUL R11, R71, R160 ;  /* 0x000000a0470b7220 */ /* 0x000fe20000400000 */
[----:B------:R-:W-:Y:S01]  /*c2b0*/  F2FP.SATFINITE.E4M3.F32.PACK_AB_MERGE_C R14, R23, R14, R30 ;  /* 0x0000000e170e723e */ /* 0x000fe2000480701e */
[----:B------:R1:W-:Y:S01]  /*c2c0*/  STS.U8 [R7+0x6400], R26 ;  /* 0x0064001a07007388 */ /* 0x0003e20000000000 */
[----:B------:R-:W-:Y:S01]  /*c2d0*/  F2FP.SATFINITE.E4M3.F32.PACK_AB_MERGE_C R58, R209, R58, RZ ;  /* 0x0000003ad13a723e */ /* 0x000fe200048070ff */
[----:B------:R-:W-:Y:S01]  /*c2e0*/  FMUL R161, R71, R161 ;  /* 0x000000a147a17220 */ /* 0x000fe20000400000 */
[----:B------:R-:W-:Y:S01]  /*c2f0*/  SHF.R.U32.HI R30, RZ, 0x8, R50 ;  /* 0x00000008ff1e7819 */ /* 0x000fe20000011632 */
[----:B------:R4:W-:Y:S01]  /*c300*/  STS.U8 [R6+0x6400], R5 ;  /* 0x0064000506007388 */ /* 0x0009e20000000000 */
[----:B--2---:R-:W-:Y:S01]  /*c310*/  SHF.R.U32.HI R8, RZ, 0x18, R18 ;  /* 0x00000018ff087819 */ /* 0x004fe20000011612 */
[C---:B------:R-:W-:Y:S01]  /*c320*/  FFMA R163, R69.reuse, R60, R163 ;  /* 0x0000003c45a37223 */ /* 0x040fe200000000a3 */
[--C-:B------:R-:W-:Y:S01]  /*c330*/  SHF.R.U32.HI R3, RZ, 0x18, R50.reuse ;  /* 0x00000018ff037819 */ /* 0x100fe20000011632 */
[----:B------:R2:W-:Y:S01]  /*c340*/  STS.U8 [R199+UR39+0x6800], R18 ;  /* 0x00680012c7007988 */ /* 0x0005e20008000027 */
[C---:B------:R-:W-:Y:S01]  /*c350*/  FFMA R206, R69.reuse, R206, R11 ;  /* 0x000000ce45ce7223 */ /* 0x040fe2000000000b */
[----:B------:R-:W-:Y:S01]  /*c360*/  F2FP.SATFINITE.E4M3.F32.PACK_AB_MERGE_C R36, R36, R159, RZ ;  /* 0x0000009f2424723e */ /* 0x000fe200048070ff */
[----:B------:R-:W-:Y:S01]  /*c370*/  FFMA R161, R69, R44, R161 ;  /* 0x0000002c45a17223 */ /* 0x000fe200000000a1 */
[----:B------:R5:W-:Y:S01]  /*c380*/  STS.U8 [R68+0x6800], R9 ;  /* 0x0068000944007388 */ /* 0x000be20000000000 */
[----:B---3--:R-:W-:Y:S01]  /*c390*/  SHF.R.U32.HI R16, RZ, 0x10, R50 ;  /* 0x00000010ff107819 */ /* 0x008fe20000011632 */
[----:B------:R-:W-:Y:S01]  /*c3a0*/  FMUL R171, R71, R171 ;  /* 0x000000ab47ab7220 */ /* 0x000fe20000400000 */
[----:B------:R-:W-:Y:S01]  /*c3b0*/  F2FP.SATFINITE.E4M3.F32.PACK_AB_MERGE_C R42, R51, R42, R58 ;  /* 0x0000002a332a723e */ /* 0x000fe2000480703a */
[----:B------:R3:W-:Y:S01]  /*c3c0*/  STS.U8 [R67+0x6800], R2 ;  /* 0x0068000243007388 */ /* 0x0007e20000000000 */
[----:B------:R-:W-:Y:S01]  /*c3d0*/  F2FP.SATFINITE.E4M3.F32.PACK_AB_MERGE_C R163, R206, R163, RZ ;  /* 0x000000a3cea3723e */ /* 0x000fe200048070ff */
[C---:B------:R-:W-:Y:S01]  /*c3e0*/  FMUL R44, R71.reuse, R169 ;  /* 0x000000a9472c7220 */ /* 0x040fe20000400000 */
[----:B------:R-:W-:Y:S01]  /*c3f0*/  F2FP.SATFINITE.E4M3.F32.PACK_AB_MERGE_C R20, R20, R157, R36 ;  /* 0x0000009d1414723e */ /* 0x000fe20004807024 */
[----:B------:R3:W-:Y:S01]  /*c400*/  STS.U8 [R65+0x6800], R8 ;  /* 0x0068000841007388 */ /* 0x0007e20000000000 */
[----:B------:R-:W-:Y:S01]  /*c410*/  FMUL R166, R71, R166 ;  /* 0x000000a647a67220 */ /* 0x000fe20000400000 */
[C---:B------:R-:W-:Y:S01]  /*c420*/  FFMA R171, R69.reuse, R62, R171 ;  /* 0x0000003e45ab7223 */ /* 0x040fe200000000ab */
[----:B------:R-:W-:Y:S01]  /*c430*/  F2FP.SATFINITE.E4M3.F32.PACK_AB_MERGE_C R52, R52, R161, R163 ;  /* 0x000000a13434723e */ /* 0x000fe200048070a3 */
[----:B------:R-:W-:Y:S01]  /*c440*/  STS.U8 [R63+0x6800], R50 ;  /* 0x006800323f007388 */ /* 0x000fe20000000000 */
[----:B-1----:R-:W-:Y:S01]  /*c450*/  SHF.R.U32.HI R26, RZ, 0x8, R42 ;  /* 0x00000008ff1a7819 */ /* 0x002fe2000001162a */
[C---:B------:R-:W-:Y:S01]  /*c460*/  FFMA R44, R69.reuse, R45, R44 ;  /* 0x0000002d452c7223 */ /* 0x040fe2000000002c */
[----:B------:R-:W-:Y:S01]  /*c470*/  FFMA R53, R69, R53, R166 ;  /* 0x0000003545357223 */ /* 0x000fe200000000a6 */
[----:B------:R-:W-:Y:S01]  /*c480*/  STS.U8 [R61+0x6800], R30 ;  /* 0x0068001e3d007388 */ /* 0x000fe20000000000 */
[--C-:B----4-:R-:W-:Y:S01]  /*c490*/  SHF.R.U32.HI R5, RZ, 0x8, R10.reuse ;  /* 0x00000008ff057819 */ /* 0x110fe2000001160a */
[C---:B------:R-:W-:Y:S01]  /*c4a0*/  FMUL R179, R71.reuse, R179 ;  /* 0x000000b347b37220 */ /* 0x040fe20000400000 */
[----:B------:R-:W-:Y:S01]  /*c4b0*/  F2FP.SATFINITE.E4M3.F32.PACK_AB_MERGE_C R168, R168, R171, RZ ;  /* 0x000000aba8a8723e */ /* 0x000fe200048070ff */
[----:B------:R1:W-:Y:S01]  /*c4c0*/  STS.U8 [R7+0x6800], R16 ;  /* 0x0068001007007388 */ /* 0x0003e20000000000 */
[----:B--2---:R-:W-:Y:S01]  /*c4d0*/  SHF.R.U32.HI R18, RZ, 0x10, R10 ;  /* 0x00000010ff127819 */ /* 0x004fe2000001160a */
[----:B------:R-:W-:Y:S01]  /*c4e0*/  FMUL R177, R71, R177 ;  /* 0x000000b147b17220 */ /* 0x000fe20000400000 */
[C---:B------:R-:W-:Y:S01]  /*c4f0*/  FFMA R179, R69.reuse, R64, R179 ;  /* 0x0000004045b37223 */ /* 0x040fe200000000b3 */
[----:B------:R2:W-:Y:S01]  /*c500*/  STS.U8 [R6+0x6800], R3 ;  /* 0x0068000306007388 */ /* 0x0005e20000000000 */
[----:B-----5:R-:W-:Y:S01]  /*c510*/  SHF.R.U32.HI R9, RZ, 0x18, R42 ;  /* 0x00000018ff097819 */ /* 0x020fe2000001162a */
[----:B------:R-:W-:Y:S01]  /*c520*/  FFMA R177, R69, R46, R177 ;  /* 0x0000002e45b17223 */ /* 0x000fe200000000b1 */
[----:B------:R-:W-:Y:S01]  /*c530*/  F2FP.SATFINITE.E4M3.F32.PACK_AB_MERGE_C R38, R38, R175, RZ ;  /* 0x000000af2626723e */ /* 0x000fe200048070ff */
[----:B------:R4:W-:Y:S01]  /*c540*/  STS.U8 [R199+UR39+0x6c00], R10 ;  /* 0x006c000ac7007988 */ /* 0x0009e20008000027 */
[----:B---3--:R-:W-:Y:S01]  /*c550*/  SHF.R.U32.HI R2, RZ, 0x18, R10 ;  /* 0x00000018ff027819 */ /* 0x008fe2000001160a */
[----:B------:R-:W-:Y:S01]  /*c560*/  FMUL R187, R71, R187 ;  /* 0x000000bb47bb7220 */ /* 0x000fe20000400000 */
[----:B------:R-:W-:Y:S01]  /*c570*/  F2FP.SATFINITE.E4M3.F32.PACK_AB_MERGE_C R44, R53, R44, R168 ;  /* 0x0000002c352c723e */ /* 0x000fe200048070a8 */
[----:B------:R3:W-:Y:S01]  /*c580*/  STS.U8 [R68+0x6c00], R5 ;  /* 0x006c000544007388 */ /* 0x0007e20000000000 */
[----:B------:R-:W-:Y:S01]  /*c590*/  SHF.R.U32.HI R8, RZ, 0x10, R42 ;  /* 0x00000010ff087819 */ /* 0x000fe2000001162a */
[C---:B------:R-:W-:Y:S01]  /*c5a0*/  FMUL R46, R71.reuse, R185 ;  /* 0x000000b9472e7220 */ /* 0x040fe20000400000 */
[----:B------:R-:W-:Y:S01]  /*c5b0*/  F2FP.SATFINITE.E4M3.F32.PACK_AB_MERGE_C R4, R4, R179, RZ ;  /* 0x000000b30404723e */ /* 0x000fe200048070ff */
[----:B------:R5:W-:Y:S01]  /*c5c0*/  STS.U8 [R67+0x6c00], R18 ;  /* 0x006c001243007388 */ /* 0x000be20000000000 */
[----:B------:R-:W-:Y:S01]  /*c5d0*/  F2FP.SATFINITE.E4M3.F32.PACK_AB_MERGE_C R22, R22, R173, R38 ;  /* 0x000000ad1616723e */ /* 0x000fe20004807026 */
[----:B------:R-:W-:Y:S01]  /*c5e0*/  FMUL R182, R71, R182 ;  /* 0x000000b647b67220 */ /* 0x000fe20000400000 */
[----:B------:R-:W-:Y:S01]  /*c5f0*/  FFMA R187, R69, R66, R187 ;  /* 0x0000004245bb7223 */ /* 0x000fe200000000bb */
[----:B------:R5:W-:Y:S01]  /*c600*/  STS.U8 [R65+0x6c00], R2 ;  /* 0x006c000241007388 */ /* 0x000be20000000000 */
[----:B------:R-:W-:Y:S01]  /*c610*/  FMUL R191, R71, R191 ;  /* 0x000000bf47bf7220 */ /* 0x000fe20000400000 */
[----:B------:R-:W-:Y:S01]  /*c620*/  F2FP.SATFINITE.E4M3.F32.PACK_AB_MERGE_C R4, R54, R177, R4 ;  /* 0x000000b13604723e */ /* 0x000fe20004807004 */
[C---:B------:R-:W-:Y:S01]  /*c630*/  FFMA R46, R69.reuse, R47, R46 ;  /* 0x0000002f452e7223 */ /* 0x040fe2000000002e */
[----:B------:R-:W-:Y:S01]  /*c640*/  STS.U8 [R63+0x6c00], R42 ;  /* 0x006c002a3f007388 */ /* 0x000fe20000000000 */
[----:B-1----:R-:W-:Y:S01]  /*c650*/  SHF.R.U32.HI R16, RZ, 0x18, R20 ;  /* 0x00000018ff107819 */ /* 0x002fe20000011614 */
[C---:B------:R-:W-:Y:S01]  /*c660*/  FFMA R55, R69.reuse, R55, R182 ;  /* 0x0000003745377223 */ /* 0x040fe200000000b6 */
[----:B------:R-:W-:Y:S01]  /*c670*/  FFMA R191, R69, R32, R191 ;  /* 0x0000002045bf7223 */ /* 0x000fe200000000bf */
[----:B------:R-:W-:Y:S01]  /*c680*/  STS.U8 [R61+0x6c00], R26 ;  /* 0x006c001a3d007388 */ /* 0x000fe20000000000 */
[--C-:B--2---:R-:W-:Y:S01]  /*c690*/  SHF.R.U32.HI R3, RZ, 0x8, R20.reuse ;  /* 0x00000008ff037819 */ /* 0x104fe20000011614 */
[C---:B------:R-:W-:Y:S01]  /*c6a0*/  FMUL R195, R71.reuse, R195 ;  /* 0x000000c347c37220 */ /* 0x040fe20000400000 */
[----:B------:R-:W-:Y:S01]  /*c6b0*/  F2FP.SATFINITE.E4M3.F32.PACK_AB_MERGE_C R184, R184, R187, RZ ;  /* 0x000000bbb8b8723e */ /* 0x000fe200048070ff */
[----:B------:R1:W-:Y:S01]  /*c6c0*/  STS.U8 [R7+0x6c00], R8 ;  /* 0x006c000807007388 */ /* 0x0003e20000000000 */
[----:B----4-:R-:W-:Y:S01]  /*c6d0*/  SHF.R.U32.HI R10, RZ, 0x10, R20 ;  /* 0x00000010ff0a7819 */ /* 0x010fe20000011614 */
[----:B------:R-:W-:Y:S01]  /*c6e0*/  FMUL R193, R71, R193 ;  /* 0x000000c147c17220 */ /* 0x000fe20000400000 */
[C---:B------:R-:W-:Y:S01]  /*c6f0*/  FFMA R195, R69.reuse, R196, R195 ;  /* 0x000000c445c37223 */ /* 0x040fe200000000c3 */
[----:B------:R2:W-:Y:S01]  /*c700*/  STS.U8 [R6+0x6c00], R9 ;  /* 0x006c000906007388 */ /* 0x0005e20000000000 */
[--C-:B---3--:R-:W-:Y:S01]  /*c710*/  SHF.R.U32.HI R5, RZ, 0x18, R52.reuse ;  /* 0x00000018ff057819 */ /* 0x108fe20000011634 */
[----:B------:R-:W-:Y:S01]  /*c720*/  FFMA R193, R69, R48, R193 ;  /* 0x0000003045c17223 */ /* 0x000fe200000000c1 */
[----:B------:R-:W-:Y:S01]  /*c730*/  F2FP.SATFINITE.E4M3.F32.PACK_AB_MERGE_C R40, R40, R191, RZ ;  /* 0x000000bf2828723e */ /* 0x000fe200048070ff */
[----:B------:R3:W-:Y:S01]  /*c740*/  STS.U8 [R199+UR39+0x7000], R20 ;  /* 0x00700014c7007988 */ /* 0x0007e20008000027 */
[----:B-----5:R-:W-:-:S02]  /*c750*/  SHF.R.U32.HI R18, RZ, 0x8, R52 ;  /* 0x00000008ff127819 */ /* 0x020fc40000011634 */
[----:B------:R-:W-:Y:S01]  /*c760*/  F2FP.SATFINITE.E4M3.F32.PACK_AB_MERGE_C R46, R55, R46, R184 ;  /* 0x0000002e372e723e */ /* 0x000fe200048070b8 */
[----:B------:R4:W-:Y:S01]  /*c770*/  STS.U8 [R68+0x7000], R3 ;  /* 0x0070000344007388 */ /* 0x0009e20000000000 */
[----:B------:R-:W-:Y:S02]  /*c780*/  SHF.R.U32.HI R2, RZ, 0x10, R52 ;  /* 0x00000010ff027819 */ /* 0x000fe40000011634 */
[----:B------:R-:W-:Y:S01]  /*c790*/  F2FP.SATFINITE.E4M3.F32.PACK_AB_MERGE_C R0, R0, R195, RZ ;  /* 0x000000c30000723e */ /* 0x000fe200048070ff */
[----:B------:R5:W-:Y:S01]  /*c7a0*/  STS.U8 [R67+0x7000], R10 ;  /* 0x0070000a43007388 */ /* 0x000be20000000000 */
[----:B------:R-:W-:Y:S02]  /*c7b0*/  F2FP.SATFINITE.E4M3.F32.PACK_AB_MERGE_C R24, R24, R189, R40 ;  /* 0x000000bd1818723e */ /* 0x000fe40004807028 */
[----:B------:R-:W-:Y:S01]  /*c7c0*/  F2FP.SATFINITE.E4M3.F32.PACK_AB_MERGE_C R0, R56, R193, R0 ;  /* 0x000000c13800723e */ /* 0x000fe20004807000 */
[----:B------:R5:W-:Y:S04]  /*c7d0*/  STS.U8 [R65+0x7000], R16 ;  /* 0x0070001041007388 */ /* 0x000be80000000000 */
[----:B------:R-:W-:Y:S01]  /*c7e0*/  STS.U8 [R63+0x7000], R52 ;  /* 0x007000343f007388 */ /* 0x000fe20000000000 */
[----:B-1----:R-:W-:-:S03]  /*c7f0*/  SHF.R.U32.HI R8, RZ, 0x10, R12 ;  /* 0x00000010ff087819 */ /* 0x002fc6000001160c */
[----:B------:R-:W-:Y:S01]  /*c800*/  STS.U8 [R61+0x7000], R18 ;  /* 0x007000123d007388 */ /* 0x000fe20000000000 */
[----:B--2---:R-:W-:-:S03]  /*c810*/  SHF.R.U32.HI R9, RZ, 0x8, R12 ;  /* 0x00000008ff097819 */ /* 0x004fc6000001160c */
[----:B------:R1:W-:Y:S01]  /*c820*/  STS.U8 [R7+0x7000], R2 ;  /* 0x0070000207007388 */ /* 0x0003e20000000000 */
[----:B---3--:R-:W-:-:S03]  /*c830*/  SHF.R.U32.HI R20, RZ, 0x8, R44 ;  /* 0x00000008ff147819 */ /* 0x008fc6000001162c */
[----:B------:R2:W-:Y:S01]  /*c840*/  STS.U8 [R6+0x7000], R5 ;  /* 0x0070000506007388 */ /* 0x0005e20000000000 */
[----:B----4-:R-:W-:-:S03]  /*c850*/  SHF.R.U32.HI R3, RZ, 0x18, R44 ;  /* 0x00000018ff037819 */ /* 0x010fc6000001162c */
[----:B------:R3:W-:Y:S01]  /*c860*/  STS.U8 [R199+UR39+0x7400], R12 ;  /* 0x0074000cc7007988 */ /* 0x0007e20008000027 */
[----:B-----5:R-:W-:-:S03]  /*c870*/  SHF.R.U32.HI R10, RZ, 0x18, R12 ;  /* 0x00000018ff0a7819 */ /* 0x020fc6000001160c */
[----:B------:R4:W-:Y:S01]  /*c880*/  STS.U8 [R68+0x7400], R9 ;  /* 0x0074000944007388 */ /* 0x0009e20000000000 */
[----:B------:R-:W-:-:S03]  /*c890*/  SHF.R.U32.HI R16, RZ, 0x10, R44 ;  /* 0x00000010ff107819 */ /* 0x000fc6000001162c */
[----:B------:R5:W-:Y:S04]  /*c8a0*/  STS.U8 [R67+0x7400], R8 ;  /* 0x0074000843007388 */ /* 0x000be80000000000 */
        /* <DEDUP_REMOVED lines=9> */
[----:B------:R-:W-:Y:S01]  /*c940*/  STS.U8 [R199+UR39+0x7800], R22 ;  /* 0x00780016c7007988 */ /* 0x000fe20008000027 */
[----:B-----5:R-:W-:-:S03]  /*c950*/  SHF.R.U32.HI R8, RZ, 0x18, R22 ;  /* 0x00000018ff087819 */ /* 0x020fc60000011616 */
[----:B------:R3:W-:Y:S01]  /*c960*/  STS.U8 [R68+0x7800], R5 ;  /* 0x0078000544007388 */ /* 0x0007e20000000000 */
[----:B------:R-:W-:-:S03]  /*c970*/  SHF.R.U32.HI R10, RZ, 0x10, R4 ;  /* 0x00000010ff0a7819 */ /* 0x000fc60000011604 */
[----:B------:R4:W-:Y:S04]  /*c980*/  STS.U8 [R67+0x7800], R2 ;  /* 0x0078000243007388 */ /* 0x0009e80000000000 */
[----:B------:R5:W-:Y:S04]  /*c990*/  STS.U8 [R65+0x7800], R8 ;  /* 0x0078000841007388 */ /* 0x000be80000000000 */
[----:B------:R5:W-:Y:S01]  /*c9a0*/  STS.U8 [R63+0x7800], R4 ;  /* 0x007800043f007388 */ /* 0x000be20000000000 */
[----:B-1----:R-:W-:-:S03]  /*c9b0*/  SHF.R.U32.HI R16, RZ, 0x10, R14 ;  /* 0x00000010ff107819 */ /* 0x002fc6000001160e */
[----:B------:R1:W-:Y:S01]  /*c9c0*/  STS.U8 [R61+0x7800], R12 ;  /* 0x0078000c3d007388 */ /* 0x0003e20000000000 */
[----:B--2---:R-:W-:-:S03]  /*c9d0*/  SHF.R.U32.HI R3, RZ, 0x8, R14 ;  /* 0x00000008ff037819 */ /* 0x004fc6000001160e */
[----:B------:R2:W-:Y:S04]  /*c9e0*/  STS.U8 [R7+0x7800], R10 ;  /* 0x0078000a07007388 */ /* 0x0005e80000000000 */
[----:B------:R2:W-:Y:S01]  /*c9f0*/  STS.U8 [R6+0x7800], R9 ;  /* 0x0078000906007388 */ /* 0x0005e20000000000 */
[----:B---3--:R-:W-:-:S03]  /*ca00*/  SHF.R.U32.HI R5, RZ, 0x18, R46 ;  /* 0x00000018ff057819 */ /* 0x008fc6000001162e */
[----:B------:R3:W-:Y:S01]  /*ca10*/  STS.U8 [R199+UR39+0x7c00], R14 ;  /* 0x007c000ec7007988 */ /* 0x0007e20008000027 */
[----:B----4-:R-:W-:-:S03]  /*ca20*/  SHF.R.U32.HI R2, RZ, 0x18, R14 ;  /* 0x00000018ff027819 */ /* 0x010fc6000001160e */
[----:B------:R4:W-:Y:S01]  /*ca30*/  STS.U8 [R68+0x7c00], R3 ;  /* 0x007c000344007388 */ /* 0x0009e20000000000 */
[----:B-----5:R-:W-:-:S03]  /*ca40*/  SHF.R.U32.HI R8, RZ, 0x10, R46 ;  /* 0x00000010ff087819 */ /* 0x020fc6000001162e */
[----:B------:R-:W-:Y:S01]  /*ca50*/  STS.U8 [R67+0x7c00], R16 ;  /* 0x007c001043007388 */ /* 0x000fe20000000000 */
[----:B------:R-:W-:-:S03]  /*ca60*/  SHF.R.U32.HI R4, RZ, 0x8, R46 ;  /* 0x00000008ff047819 */ /* 0x000fc6000001162e */
[----:B------:R5:W-:Y:S01]  /*ca70*/  STS.U8 [R65+0x7c00], R2 ;  /* 0x007c000241007388 */ /* 0x000be20000000000 */
[----:B-1----:R-:W-:-:S03]  /*ca80*/  SHF.R.U32.HI R12, RZ, 0x18, R24 ;  /* 0x00000018ff0c7819 */ /* 0x002fc60000011618 */
[----:B------:R1:W-:Y:S01]  /*ca90*/  STS.U8 [R63+0x7c00], R46 ;  /* 0x007c002e3f007388 */ /* 0x0003e20000000000 */
[----:B--2---:R-:W-:-:S03]  /*caa0*/  SHF.R.U32.HI R10, RZ, 0x10, R24 ;  /* 0x00000010ff0a7819 */ /* 0x004fc60000011618 */
[----:B------:R1:W-:Y:S01]  /*cab0*/  STS.U8 [R61+0x7c00], R4 ;  /* 0x007c00043d007388 */ /* 0x0003e20000000000 */
[----:B------:R-:W-:-:S03]  /*cac0*/  SHF.R.U32.HI R9, RZ, 0x8, R24 ;  /* 0x00000008ff097819 */ /* 0x000fc60000011618 */
[----:B------:R1:W-:Y:S01]  /*cad0*/  STS.U8 [R7+0x7c00], R8 ;  /* 0x007c000807007388 */ /* 0x0003e20000000000 */
[----:B---3--:R-:W-:-:S03]  /*cae0*/  SHF.R.U32.HI R14, RZ, 0x10, R0 ;  /* 0x00000010ff0e7819 */ /* 0x008fc60000011600 */
[----:B------:R1:W-:Y:S01]  /*caf0*/  STS.U8 [R6+0x7c00], R5 ;  /* 0x007c000506007388 */ /* 0x0003e20000000000 */
[----:B----4-:R-:W-:-:S03]  /*cb00*/  SHF.R.U32.HI R3, RZ, 0x18, R0 ;  /* 0x00000018ff037819 */ /* 0x010fc60000011600 */
[----:B------:R1:W-:Y:S04]  /*cb10*/  STS.U8 [R199+UR39+0x8000], R24 ;  /* 0x00800018c7007988 */ /* 0x0003e80008000027 */
[----:B------:R1:W-:Y:S01]  /*cb20*/  STS.U8 [R68+0x8000], R9 ;  /* 0x0080000944007388 */ /* 0x0003e20000000000 */
[----:B-----5:R-:W-:-:S03]  /*cb30*/  SHF.R.U32.HI R2, RZ, 0x8, R0 ;  /* 0x00000008ff027819 */ /* 0x020fc60000011600 */
[----:B------:R1:W-:Y:S04]  /*cb40*/  STS.U8 [R67+0x8000], R10 ;  /* 0x0080000a43007388 */ /* 0x0003e80000000000 */
[----:B------:R1:W-:Y:S04]  /*cb50*/  STS.U8 [R65+0x8000], R12 ;  /* 0x0080000c41007388 */ /* 0x0003e80000000000 */
[----:B------:R1:W-:Y:S04]  /*cb60*/  STS.U8 [R63+0x8000], R0 ;  /* 0x008000003f007388 */ /* 0x0003e80000000000 */
[----:B------:R1:W-:Y:S04]  /*cb70*/  STS.U8 [R61+0x8000], R2 ;  /* 0x008000023d007388 */ /* 0x0003e80000000000 */
[----:B------:R1:W-:Y:S04]  /*cb80*/  STS.U8 [R7+0x8000], R14 ;  /* 0x0080000e07007388 */ /* 0x0003e80000000000 */
[----:B------:R1:W-:Y:S01]  /*cb90*/  STS.U8 [R6+0x8000], R3 ;  /* 0x0080000306007388 */ /* 0x0003e20000000000 */
[----:B------:R-:W-:Y:S01]  /*cba0*/  @!PT LDS RZ, [RZ] ;  /* 0x00000000fffff984 */ /* 0x000fe20000000800 */
[----:B------:R-:W-:Y:S01]  /*cbb0*/  @!PT LDS RZ, [RZ] ;  /* 0x00000000fffff984 */ /* 0x000fe20000000800 */
[----:B------:R-:W-:Y:S01]  /*cbc0*/  @!PT LDS RZ, [RZ] ;  /* 0x00000000fffff984 */ /* 0x000fe20000000800 */
[----:B------:R-:W-:Y:S01]  /*cbd0*/  @!PT LDS RZ, [RZ] ;  /* 0x00000000fffff984 */ /* 0x000fe20000000800 */
[----:B------:R2:W-:Y:S06]  /*cbe0*/  MEMBAR.ALL.CTA ;  /* 0x0000000000007992 */ /* 0x0005ec0000008000 */
[----:B--2---:R-:W2:Y:S01]  /*cbf0*/  FENCE.VIEW.ASYNC.S ;  /* 0x00000000000073c6 */ /* 0x004ea20000000000 */
[----:B------:R-:W-:Y:S05]  /*cc00*/  WARPSYNC.ALL ;  /* 0x0000000000007948 */ /* 0x000fea0003800000 */
[----:B------:R-:W-:Y:S01]  /*cc10*/  BSSY.RECONVERGENT B0, `(.L_x_140) ;  /* 0x000000d000007945 */ /* 0x000fe20003800200 */
[----:B--2---:R-:W-:Y:S06]  /*cc20*/  BAR.SYNC.DEFER_BLOCKING 0x1, 0x80 ;  /* 0x0042000000007b1d */ /* 0x004fec0000010000 */
[----:B------:R-:W-:Y:S05]  /*cc30*/  @P1 BRA `(.L_x_141) ;  /* 0x0000000000281947 */ /* 0x000fea0003800000 */
[----:B------:R-:W2:Y:S01]  /*cc40*/  LDCU.64 UR6, c[0x0][0x348] ;  /* 0x00006900ff0677ac */ /* 0x000ea20008000a00 */
[----:B------:R-:W-:Y:S02]  /*cc50*/  UIADD3 UR10, UPT, UPT, UR54, 0x40, URZ ;  /* 0x00000040360a7890 */ /* 0x000fe4000fffe0ff */
[----:B------:R-:W-:Y:S01]  /*cc60*/  UIADD3 UR8, UPT, UPT, UR39, 0x6400, URZ ;  /* 0x0000640027087890 */ /* 0x000fe2000fffe0ff */
[----:B------:R-:W-:Y:S01]  /*cc70*/  UMOV UR9, UR53 ;  /* 0x0000003500097c82 */ /* 0x000fe20008000000 */
[----:B------:R-:W-:Y:S01]  /*cc80*/  UMOV UR11, UR36 ;  /* 0x00000024000b7c82 */ /* 0x000fe20008000000 */
[----:B--2---:R-:W-:-:S04]  /*cc90*/  UIADD3 UR4, UP0, UPT, UR6, 0x680, URZ ;  /* 0x0000068006047890 */ /* 0x004fc8000ff1e0ff */
[----:B------:R-:W-:-:S09]  /*cca0*/  UIADD3.X UR5, UPT, UPT, URZ, UR7, URZ, UP0, !UPT ;  /* 0x00000007ff057290 */ /* 0x000fd200087fe4ff */
[----:B------:R2:W-:Y:S01]  /*ccb0*/  UTMASTG.3D [UR8], [UR4] ;  /* 0x00000008040073b5 */ /* 0x0005e20008010000 */
[----:B------:R0:W-:Y:S01]  /*ccc0*/  UTMACMDFLUSH ;  /* 0x00000000000079b7 */ /* 0x0001e20000000000 */
[----:B--2---:R-:W-:-:S04]  /*ccd0*/  DEPBAR.LE SB0, 0x1 ;  /* 0x000080400000791a */ /* 0x004fc80000000000 */
.L_x_141:
[----:B------:R-:W-:Y:S05]  /*cce0*/  BSYNC.RECONVERGENT B0 ;  /* 0x0000000000007941 */ /* 0x000fea0003800200 */
.L_x_140:
[----:B-1----:R-:W2:Y:S04]  /*ccf0*/  LDL R2, [R1+0x8] ;  /* 0x0000080001027983 */ /* 0x002ea80000100800 */
[----:B------:R-:W3:Y:S01]  /*cd00*/  LDL R0, [R1+0xc] ;  /* 0x00000c0001007983 */ /* 0x000ee20000100800 */
[----:B------:R-:W-:Y:S02]  /*cd10*/  UISETP.NE.AND UP1, UPT, UR57, URZ, UPT ;  /* 0x000000ff3900728c */ /* 0x000fe4000bf25270 */
[----:B------:R-:W-:Y:S01]  /*cd20*/  UISETP.NE.AND UP0, UPT, UR56, 0x5, UPT ;  /* 0x000000053800788c */ /* 0x000fe2000bf05270 */
[----:B------:R-:W-:Y:S01]  /*cd30*/  UMOV UR44, UR47 ;  /* 0x0000002f002c7c82 */ /* 0x000fe20008000000 */
[----:B------:R-:W-:Y:S01]  /*cd40*/  UMOV UR36, UR63 ;  /* 0x0000003f00247c82 */ /* 0x000fe20008000000 */
[----:B------:R-:W-:Y:S01]  /*cd50*/  BAR.SYNC.DEFER_BLOCKING 0x1, 0x80 ;  /* 0x0042000000007b1d */ /* 0x000fe20000010000 */
[----:B--2---:R-:W-:-:S02]  /*cd60*/  R2UR UR5, R2 ;  /* 0x00000000020572ca */ /* 0x004fc400000e0000 */
[----:B---3--:R-:W-:-:S11]  /*cd70*/  R2UR UR4, R0 ;  /* 0x00000000000472ca */ /* 0x008fd600000e0000 */
[----:B------:R-:W-:Y:S02]  /*cd80*/  UIADD3 UR49, UPT, UPT, UR50, UR5, URZ ;  /* 0x0000000532317290 */ /* 0x000fe4000fffe0ff */
[----:B------:R-:W-:Y:S02]  /*cd90*/  USEL UR5, URZ, 0x1, UP0 ;  /* 0x00000001ff057887 */ /* 0x000fe40008000000 */
[----:B------:R-:W-:Y:S02]  /*cda0*/  UIADD3 UR48, UPT, UPT, UR51, UR4, URZ ;  /* 0x0000000433307290 */ /* 0x000fe4000fffe0ff */
[----:B------:R-:W-:Y:S02]  /*cdb0*/  USEL UR4, UR56, URZ, UP0 ;  /* 0x000000ff38047287 */ /* 0x000fe40008000000 */
[----:B------:R-:W-:Y:S01]  /*cdc0*/  ULOP3.LUT UR58, UR58, UR5, URZ, 0x3c, !UPT ;  /* 0x000000053a3a7292 */ /* 0x000fe2000f8e3cff */
[----:B------:R-:W-:Y:S11]  /*cdd0*/  BRA.U UP1, `(.L_x_142) ;  /* 0xffffff9901047547 */ /* 0x000ff6000b83ffff */
[----:B------:R-:W-:Y:S05]  /*cde0*/  EXIT ;  /* 0x000000000000794d */ /* 0x000fea0003800000 */
.L_x_104:
[----:B------:R-:W-:-:S08]  /*cdf0*/  NOP ;  /* 0x0000000000007918 */ /* 0x000fd00000000000 */
[----:B------:R-:W-:-:S00]  /*ce00*/  USETMAXREG.DEALLOC.CTAPOOL 0x30 ;  /* 0x00000030000079c8 */ /* 0x000fc000080e0500 */
[----:B-1----:R-:W-:Y:S05]  /*ce10*/  EXIT ;  /* 0x000000000000794d */ /* 0x002fea0003800000 */
.L_x_23:
[----:B-1----:R-:W-:-:S04]  /*ce20*/  MOV R0, UR4 ;  /* 0x0000000400007c02 */ /* 0x002fc80008000f00 */
[----:B------:R1:W2:Y:S03]  /*ce30*/  SYNCS.PHASECHK.TRANS64.TRYWAIT P2, [R0+URZ+0x188], R3 ;  /* 0x00018803000075a7 */ /* 0x0002a600080411ff */
[----:B--2---:R-:W-:Y:S05]  /*ce40*/  @!P2 NANOSLEEP.SYNCS 0x989680 ;  /* 0x009896800000a95d */ /* 0x004fea0003900000 */
[----:B------:R-:W2:Y:S02]  /*ce50*/  @!P2 SYNCS.PHASECHK.TRANS64 P2, [R0+URZ+0x188], R3 ;  /* 0x000188030000a5a7 */ /* 0x000ea400080410ff */
[----:B--2---:R-:W-:Y:S05]  /*ce60*/  @!P2 BRA `(.L_x_23) ;  /* 0xfffffffc00eca947 */ /* 0x004fea000383ffff */
[----:B------:R-:W-:Y:S05]  /*ce70*/  BRA `(.L_x_143) ;  /* 0xffffff4c00747947 */ /* 0x000fea000383ffff */
.L_x_26:
[----:B-1----:R-:W-:-:S07]  /*ce80*/  MOV R0, UR33 ;  /* 0x0000002100007c02 */ /* 0x002fce0008000f00 */
.L_x_144:
[----:B-1----:R1:W2:Y:S02]  /*ce90*/  SYNCS.PHASECHK.TRANS64.TRYWAIT P2, [R0+URZ+0x28], R3 ;  /* 0x00002803000075a7 */ /* 0x0022a400080411ff */
[----:B--2---:R-:W-:Y:S05]  /*cea0*/  @!P2 NANOSLEEP.SYNCS 0x989680 ;  /* 0x009896800000a95d */ /* 0x004fea0003900000 */
[----:B------:R-:W2:Y:S02]  /*ceb0*/  @!P2 SYNCS.PHASECHK.TRANS64 P2, [R0+URZ+0x28], R3 ;  /* 0x000028030000a5a7 */ /* 0x000ea400080410ff */
[----:B--2---:R-:W-:Y:S05]  /*cec0*/  @!P2 BRA `(.L_x_144) ;  /* 0xfffffffc00f0a947 */ /* 0x004fea000383ffff */
[----:B------:R-:W-:Y:S05]  /*ced0*/  BRA `(.L_x_25) ;  /* 0xffffff4c00bc7947 */ /* 0x000fea000383ffff */
.L_x_33:
[----:B-1----:R-:W-:-:S07]  /*cee0*/  MOV R0, UR17 ;  /* 0x0000001100007c02 */ /* 0x002fce0008000f00 */
.L_x_145:
[----:B-1----:R1:W2:Y:S02]  /*cef0*/  SYNCS.PHASECHK.TRANS64.TRYWAIT P2, [R0+URZ+0x28], R3 ;  /* 0x00002803000075a7 */ /* 0x0022a400080411ff */
[----:B--2---:R-:W-:Y:S05]  /*cf00*/  @!P2 NANOSLEEP.SYNCS 0x989680 ;  /* 0x009896800000a95d */ /* 0x004fea0003900000 */
[----:B------:R-:W2:Y:S02]  /*cf10*/  @!P2 SYNCS.PHASECHK.TRANS64 P2, [R0+URZ+0x28], R3 ;  /* 0x000028030000a5a7 */ /* 0x000ea400080410ff */
[----:B--2---:R-:W-:Y:S05]  /*cf20*/  @!P2 BRA `(.L_x_145) ;  /* 0xfffffffc00f0a947 */ /* 0x004fea000383ffff */
[----:B------:R-:W-:Y:S05]  /*cf30*/  BRA `(.L_x_32) ;  /* 0xffffff50007c7947 */ /* 0x000fea000383ffff */
.L_x_38:
[----:B-1----:R-:W-:-:S04]  /*cf40*/  MOV R0, UR4 ;  /* 0x0000000400007c02 */ /* 0x002fc80008000f00 */
[----:B------:R1:W2:Y:S03]  /*cf50*/  SYNCS.PHASECHK.TRANS64.TRYWAIT P2, [R0+URZ+0x110], R3 ;  /* 0x00011003000075a7 */ /* 0x0002a600080411ff */
[----:B--2---:R-:W-:Y:S05]  /*cf60*/  @!P2 NANOSLEEP.SYNCS 0x989680 ;  /* 0x009896800000a95d */ /* 0x004fea0003900000 */
[----:B------:R-:W2:Y:S02]  /*cf70*/  @!P2 SYNCS.PHASECHK.TRANS64 P2, [R0+URZ+0x110], R3 ;  /* 0x000110030000a5a7 */ /* 0x000ea400080410ff */
[----:B--2---:R-:W-:Y:S05]  /*cf80*/  @!P2 BRA `(.L_x_38) ;  /* 0xfffffffc00eca947 */ /* 0x004fea000383ffff */
[----:B------:R-:W-:Y:S05]  /*cf90*/  BRA `(.L_x_146) ;  /* 0xffffff5400187947 */ /* 0x000fea000383ffff */
.L_x_42:
[----:B------:R-:W-:-:S07]  /*cfa0*/  MOV R0, UR4 ;  /* 0x0000000400007c02 */ /* 0x000fce0008000f00 */
.L_x_147:
[----:B-1----:R1:W2:Y:S02]  /*cfb0*/  SYNCS.PHASECHK.TRANS64.TRYWAIT P0, [R0+URZ], R3 ;  /* 0x00000003000075a7 */ /* 0x0022a400080011ff */
[----:B--2---:R-:W-:Y:S05]  /*cfc0*/  @!P0 NANOSLEEP.SYNCS 0x989680 ;  /* 0x009896800000895d */ /* 0x004fea0003900000 */
[----:B------:R-:W2:Y:S02]  /*cfd0*/  @!P0 SYNCS.PHASECHK.TRANS64 P0, [R0+URZ], R3 ;  /* 0x00000003000085a7 */ /* 0x000ea400080010ff */
[----:B--2---:R-:W-:Y:S05]  /*cfe0*/  @!P0 BRA `(.L_x_147) ;  /* 0xfffffffc00f08947 */ /* 0x004fea000383ffff */
[----:B------:R-:W-:Y:S05]  /*cff0*/  BRA `(.L_x_148) ;  /* 0xffffff5800d47947 */ /* 0x000fea000383ffff */
.L_x_43:
[----:B------:R-:W-:-:S07]  /*d000*/  MOV R0, UR5 ;  /* 0x0000000500007c02 */ /* 0x000fce0008000f00 */
.L_x_149:
[----:B-1----:R1:W2:Y:S02]  /*d010*/  SYNCS.PHASECHK.TRANS64.TRYWAIT P0, [R0+URZ], R3 ;  /* 0x00000003000075a7 */ /* 0x0022a400080011ff */
[----:B--2---:R-:W-:Y:S05]  /*d020*/  @!P0 NANOSLEEP.SYNCS 0x989680 ;  /* 0x009896800000895d */ /* 0x004fea0003900000 */
[----:B------:R-:W2:Y:S02]  /*d030*/  @!P0 SYNCS.PHASECHK.TRANS64 P0, [R0+URZ], R3 ;  /* 0x00000003000085a7 */ /* 0x000ea400080010ff */
[----:B--2---:R-:W-:Y:S05]  /*d040*/  @!P0 BRA `(.L_x_149) ;  /* 0xfffffffc00f08947 */ /* 0x004fea000383ffff */
[----:B------:R-:W-:Y:S05]  /*d050*/  BRA `(.L_x_150) ;  /* 0xffffff5800e47947 */ /* 0x000fea000383ffff */
.L_x_44:
[----:B------:R-:W-:-:S07]  /*d060*/  MOV R0, UR5 ;  /* 0x0000000500007c02 */ /* 0x000fce0008000f00 */
.L_x_151:
[----:B-1----:R1:W2:Y:S02]  /*d070*/  SYNCS.PHASECHK.TRANS64.TRYWAIT P0, [R0+URZ], R3 ;  /* 0x00000003000075a7 */ /* 0x0022a400080011ff */
[----:B--2---:R-:W-:Y:S05]  /*d080*/  @!P0 NANOSLEEP.SYNCS 0x989680 ;  /* 0x009896800000895d */ /* 0x004fea0003900000 */
[----:B------:R-:W2:Y:S02]  /*d090*/  @!P0 SYNCS.PHASECHK.TRANS64 P0, [R0+URZ], R3 ;  /* 0x00000003000085a7 */ /* 0x000ea400080010ff */
[----:B--2---:R-:W-:Y:S05]  /*d0a0*/  @!P0 BRA `(.L_x_151) ;  /* 0xfffffffc00f08947 */ /* 0x004fea000383ffff */
[----:B------:R-:W-:Y:S05]  /*d0b0*/  BRA `(.L_x_152) ;  /* 0xffffff5800f47947 */ /* 0x000fea000383ffff */
.L_x_45:
[----:B------:R-:W-:-:S07]  /*d0c0*/  MOV R0, UR5 ;  /* 0x0000000500007c02 */ /* 0x000fce0008000f00 */
.L_x_153:
[----:B-1----:R1:W2:Y:S02]  /*d0d0*/  SYNCS.PHASECHK.TRANS64.TRYWAIT P0, [R0+URZ], R3 ;  /* 0x00000003000075a7 */ /* 0x0022a400080011ff */
[----:B--2---:R-:W-:Y:S05]  /*d0e0*/  @!P0 NANOSLEEP.SYNCS 0x989680 ;  /* 0x009896800000895d */ /* 0x004fea0003900000 */
[----:B------:R-:W2:Y:S02]  /*d0f0*/  @!P0 SYNCS.PHASECHK.TRANS64 P0, [R0+URZ], R3 ;  /* 0x00000003000085a7 */ /* 0x000ea400080010ff */
[----:B--2---:R-:W-:Y:S05]  /*d100*/  @!P0 BRA `(.L_x_153) ;  /* 0xfffffffc00f08947 */ /* 0x004fea000383ffff */
[----:B------:R-:W-:Y:S05]  /*d110*/  BRA `(.L_x_154) ;  /* 0xffffff5c00047947 */ /* 0x000fea000383ffff */
.L_x_49:
[----:B------:R-:W-:-:S07]  /*d120*/  MOV R2, UR4 ;  /* 0x0000000400027c02 */ /* 0x000fce0008000f00 */
.L_x_155:
[----:B-1----:R1:W2:Y:S02]  /*d130*/  SYNCS.PHASECHK.TRANS64.TRYWAIT P0, [R2+URZ+0x78], R3 ;  /* 0x00007803020075a7 */ /* 0x0022a400080011ff */
[----:B--2---:R-:W-:Y:S05]  /*d140*/  @!P0 NANOSLEEP.SYNCS 0x989680 ;  /* 0x009896800000895d */ /* 0x004fea0003900000 */
[----:B------:R-:W2:Y:S02]  /*d150*/  @!P0 SYNCS.PHASECHK.TRANS64 P0, [R2+URZ+0x78], R3 ;  /* 0x00007803020085a7 */ /* 0x000ea400080010ff */
[----:B--2---:R-:W-:Y:S05]  /*d160*/  @!P0 BRA `(.L_x_155) ;  /* 0xfffffffc00f08947 */ /* 0x004fea000383ffff */
[----:B------:R-:W-:Y:S05]  /*d170*/  BRA `(.L_x_156) ;  /* 0xffffff5c00d07947 */ /* 0x000fea000383ffff */
.L_x_51:
[----:B-1----:R-:W-:-:S04]  /*d180*/  MOV R2, UR4 ;  /* 0x0000000400027c02 */ /* 0x002fc80008000f00 */
[----:B------:R1:W2:Y:S03]  /*d190*/  SYNCS.PHASECHK.TRANS64.TRYWAIT P0, [R2+URZ+0x110], R3 ;  /* 0x00011003020075a7 */ /* 0x0002a600080011ff */
[----:B--2---:R-:W-:Y:S05]  /*d1a0*/  @!P0 NANOSLEEP.SYNCS 0x989680 ;  /* 0x009896800000895d */ /* 0x004fea0003900000 */
[----:B------:R-:W2:Y:S02]  /*d1b0*/  @!P0 SYNCS.PHASECHK.TRANS64 P0, [R2+URZ+0x110], R3 ;  /* 0x00011003020085a7 */ /* 0x000ea400080010ff */
[----:B--2---:R-:W-:Y:S05]  /*d1c0*/  @!P0 BRA `(.L_x_51) ;  /* 0xfffffffc00ec8947 */ /* 0x004fea000383ffff */
[----:B------:R-:W-:Y:S05]  /*d1d0*/  BRA `(.L_x_157) ;  /* 0xffffff6000887947 */ /* 0x000fea000383ffff */
.L_x_55:
[----:B------:R-:W-:-:S07]  /*d1e0*/  MOV R0, UR4 ;  /* 0x0000000400007c02 */ /* 0x000fce0008000f00 */
.L_x_158:
[----:B-1----:R1:W2:Y:S02]  /*d1f0*/  SYNCS.PHASECHK.TRANS64.TRYWAIT P0, [R0+URZ], R3 ;  /* 0x00000003000075a7 */ /* 0x0022a400080011ff */
[----:B--2---:R-:W-:Y:S05]  /*d200*/  @!P0 NANOSLEEP.SYNCS 0x989680 ;  /* 0x009896800000895d */ /* 0x004fea0003900000 */
[----:B------:R-:W2:Y:S02]  /*d210*/  @!P0 SYNCS.PHASECHK.TRANS64 P0, [R0+URZ], R3 ;  /* 0x00000003000085a7 */ /* 0x000ea400080010ff */
[----:B--2---:R-:W-:Y:S05]  /*d220*/  @!P0 BRA `(.L_x_158) ;  /* 0xfffffffc00f08947 */ /* 0x004fea000383ffff */
[----:B------:R-:W-:Y:S05]  /*d230*/  BRA `(.L_x_159) ;  /* 0xffffff6800387947 */ /* 0x000fea000383ffff */
.L_x_56:
[----:B------:R-:W-:-:S07]  /*d240*/  MOV R0, UR5 ;  /* 0x0000000500007c02 */ /* 0x000fce0008000f00 */
.L_x_160:
[----:B-1----:R1:W2:Y:S02]  /*d250*/  SYNCS.PHASECHK.TRANS64.TRYWAIT P0, [R0+URZ], R3 ;  /* 0x00000003000075a7 */ /* 0x0022a400080011ff */
[----:B--2---:R-:W-:Y:S05]  /*d260*/  @!P0 NANOSLEEP.SYNCS 0x989680 ;  /* 0x009896800000895d */ /* 0x004fea0003900000 */
[----:B------:R-:W2:Y:S02]  /*d270*/  @!P0 SYNCS.PHASECHK.TRANS64 P0, [R0+URZ], R3 ;  /* 0x00000003000085a7 */ /* 0x000ea400080010ff */
[----:B--2---:R-:W-:Y:S05]  /*d280*/  @!P0 BRA `(.L_x_160) ;  /* 0xfffffffc00f08947 */ /* 0x004fea000383ffff */
[----:B------:R-:W-:Y:S05]  /*d290*/  BRA `(.L_x_161) ;  /* 0xffffff6800487947 */ /* 0x000fea000383ffff */
.L_x_57:
[----:B------:R-:W-:-:S07]  /*d2a0*/  MOV R0, UR5 ;  /* 0x0000000500007c02 */ /* 0x000fce0008000f00 */
.L_x_162:
[----:B-1----:R1:W2:Y:S02]  /*d2b0*/  SYNCS.PHASECHK.TRANS64.TRYWAIT P0, [R0+URZ], R3 ;  /* 0x00000003000075a7 */ /* 0x0022a400080011ff */
[----:B--2---:R-:W-:Y:S05]  /*d2c0*/  @!P0 NANOSLEEP.SYNCS 0x989680 ;  /* 0x009896800000895d */ /* 0x004fea0003900000 */
[----:B------:R-:W2:Y:S02]  /*d2d0*/  @!P0 SYNCS.PHASECHK.TRANS64 P0, [R0+URZ], R3 ;  /* 0x00000003000085a7 */ /* 0x000ea400080010ff */
[----:B--2---:R-:W-:Y:S05]  /*d2e0*/  @!P0 BRA `(.L_x_162) ;  /* 0xfffffffc00f08947 */ /* 0x004fea000383ffff */
[----:B------:R-:W-:Y:S05]  /*d2f0*/  BRA `(.L_x_163) ;  /* 0xffffff6800587947 */ /* 0x000fea000383ffff */
.L_x_58:
[----:B------:R-:W-:-:S07]  /*d300*/  MOV R0, UR5 ;  /* 0x0000000500007c02 */ /* 0x000fce0008000f00 */
.L_x_164:
[----:B-1----:R1:W2:Y:S02]  /*d310*/  SYNCS.PHASECHK.TRANS64.TRYWAIT P0, [R0+URZ], R3 ;  /* 0x00000003000075a7 */ /* 0x0022a400080011ff */
[----:B--2---:R-:W-:Y:S05]  /*d320*/  @!P0 NANOSLEEP.SYNCS 0x989680 ;  /* 0x009896800000895d */ /* 0x004fea0003900000 */
[----:B------:R-:W2:Y:S02]  /*d330*/  @!P0 SYNCS.PHASECHK.TRANS64 P0, [R0+URZ], R3 ;  /* 0x00000003000085a7 */ /* 0x000ea400080010ff */
[----:B--2---:R-:W-:Y:S05]  /*d340*/  @!P0 BRA `(.L_x_164) ;  /* 0xfffffffc00f08947 */ /* 0x004fea000383ffff */
[----:B------:R-:W-:Y:S05]  /*d350*/  BRA `(.L_x_165) ;  /* 0xffffff6800687947 */ /* 0x000fea000383ffff */
.L_x_61:
[----:B--2---:R2:W3:Y:S02]  /*d360*/  SYNCS.PHASECHK.TRANS64.TRYWAIT P0, [R2+URZ+0x160], R5 ;  /* 0x00016005020075a7 */ /* 0x0044e400080011ff */
[----:B---3--:R-:W-:Y:S05]  /*d370*/  @!P0 NANOSLEEP.SYNCS 0x989680 ;  /* 0x009896800000895d */ /* 0x008fea0003900000 */
[----:B------:R-:W3:Y:S02]  /*d380*/  @!P0 SYNCS.PHASECHK.TRANS64 P0, [R2+URZ+0x160], R5 ;  /* 0x00016005020085a7 */ /* 0x000ee400080010ff */
[----:B---3--:R-:W-:Y:S05]  /*d390*/  @!P0 BRA `(.L_x_61) ;  /* 0xfffffffc00f08947 */ /* 0x008fea000383ffff */
[----:B------:R-:W-:Y:S05]  /*d3a0*/  BRA `(.L_x_166) ;  /* 0xffffff6800d47947 */ /* 0x000fea000383ffff */
.L_x_62:
[----:B------:R-:W-:-:S07]  /*d3b0*/  MOV R2, UR4 ;  /* 0x0000000400027c02 */ /* 0x000fce0008000f00 */
.L_x_167:
[----:B--2---:R2:W3:Y:S02]  /*d3c0*/  SYNCS.PHASECHK.TRANS64.TRYWAIT P0, [R2+URZ+0x138], R5 ;  /* 0x00013805020075a7 */ /* 0x0044e400080011ff */
[----:B---3--:R-:W-:Y:S05]  /*d3d0*/  @!P0 NANOSLEEP.SYNCS 0x989680 ;  /* 0x009896800000895d */ /* 0x008fea0003900000 */
[----:B------:R-:W3:Y:S02]  /*d3e0*/  @!P0 SYNCS.PHASECHK.TRANS64 P0, [R2+URZ+0x138], R5 ;  /* 0x00013805020085a7 */ /* 0x000ee400080010ff */
[----:B---3--:R-:W-:Y:S05]  /*d3f0*/  @!P0 BRA `(.L_x_167) ;  /* 0xfffffffc00f08947 */ /* 0x008fea000383ffff */
[----:B------:R-:W-:Y:S05]  /*d400*/  BRA `(.L_x_168) ;  /* 0xffffff6800e47947 */ /* 0x000fea000383ffff */
.L_x_63:
[----:B--2---:R2:W3:Y:S02]  /*d410*/  SYNCS.PHASECHK.TRANS64.TRYWAIT P1, [R2+URZ+0x110], R5 ;  /* 0x00011005020075a7 */ /* 0x0044e400080211ff */
[----:B---3--:R-:W-:Y:S05]  /*d420*/  @!P1 NANOSLEEP.SYNCS 0x989680 ;  /* 0x009896800000995d */ /* 0x008fea0003900000 */
[----:B------:R-:W3:Y:S02]  /*d430*/  @!P1 SYNCS.PHASECHK.TRANS64 P1, [R2+URZ+0x110], R5 ;  /* 0x00011005020095a7 */ /* 0x000ee400080210ff */
[----:B---3--:R-:W-:Y:S05]  /*d440*/  @!P1 BRA `(.L_x_63) ;  /* 0xfffffffc00f09947 */ /* 0x008fea000383ffff */
[----:B------:R-:W-:Y:S05]  /*d450*/  BRA `(.L_x_169) ;  /* 0xffffff6c00147947 */ /* 0x000fea000383ffff */
.L_x_66:
[----:B------:R-:W-:-:S07]  /*d460*/  MOV R0, UR4 ;  /* 0x0000000400007c02 */ /* 0x000fce0008000f00 */
.L_x_170:
[----:B--2---:R2:W3:Y:S02]  /*d470*/  SYNCS.PHASECHK.TRANS64.TRYWAIT P0, [R0+URZ+0x138], R3 ;  /* 0x00013803000075a7 */ /* 0x0044e400080011ff */
[----:B---3--:R-:W-:Y:S05]  /*d480*/  @!P0 NANOSLEEP.SYNCS 0x989680 ;  /* 0x009896800000895d */ /* 0x008fea0003900000 */
[----:B------:R-:W3:Y:S02]  /*d490*/  @!P0 SYNCS.PHASECHK.TRANS64 P0, [R0+URZ+0x138], R3 ;  /* 0x00013803000085a7 */ /* 0x000ee400080010ff */
[----:B---3--:R-:W-:Y:S05]  /*d4a0*/  @!P0 BRA `(.L_x_170) ;  /* 0xfffffffc00f08947 */ /* 0x008fea000383ffff */
[----:B------:R-:W-:Y:S05]  /*d4b0*/  BRA `(.L_x_65) ;  /* 0xffffff6c00687947 */ /* 0x000fea000383ffff */
.L_x_68:
[----:B------:R-:W-:-:S07]  /*d4c0*/  MOV R0, UR4 ;  /* 0x0000000400007c02 */ /* 0x000fce0008000f00 */
.L_x_171:
[----:B--2---:R2:W3:Y:S02]  /*d4d0*/  SYNCS.PHASECHK.TRANS64.TRYWAIT P0, [R0+URZ+0x138], R3 ;  /* 0x00013803000075a7 */ /* 0x0044e400080011ff */
[----:B---3--:R-:W-:Y:S05]  /*d4e0*/  @!P0 NANOSLEEP.SYNCS 0x989680 ;  /* 0x009896800000895d */ /* 0x008fea0003900000 */
[----:B------:R-:W3:Y:S02]  /*d4f0*/  @!P0 SYNCS.PHASECHK.TRANS64 P0, [R0+URZ+0x138], R3 ;  /* 0x00013803000085a7 */ /* 0x000ee400080010ff */
[----:B---3--:R-:W-:Y:S05]  /*d500*/  @!P0 BRA `(.L_x_171) ;  /* 0xfffffffc00f08947 */ /* 0x008fea000383ffff */
[----:B------:R-:W-:Y:S05]  /*d510*/  BRA `(.L_x_67) ;  /* 0xffffff6c007c7947 */ /* 0x000fea000383ffff */
.L_x_70:
[----:B------:R-:W-:-:S07]  /*d520*/  MOV R0, UR4 ;  /* 0x0000000400007c02 */ /* 0x000fce0008000f00 */
.L_x_172:
[----:B--2---:R2:W3:Y:S02]  /*d530*/  SYNCS.PHASECHK.TRANS64.TRYWAIT P0, [R0+URZ+0x138], R3 ;  /* 0x00013803000075a7 */ /* 0x0044e400080011ff */
[----:B---3--:R-:W-:Y:S05]  /*d540*/  @!P0 NANOSLEEP.SYNCS 0x989680 ;  /* 0x009896800000895d */ /* 0x008fea0003900000 */
[----:B------:R-:W3:Y:S02]  /*d550*/  @!P0 SYNCS.PHASECHK.TRANS64 P0, [R0+URZ+0x138], R3 ;  /* 0x00013803000085a7 */ /* 0x000ee400080010ff */
[----:B---3--:R-:W-:Y:S05]  /*d560*/  @!P0 BRA `(.L_x_172) ;  /* 0xfffffffc00f08947 */ /* 0x008fea000383ffff */
[----:B------:R-:W-:Y:S05]  /*d570*/  BRA `(.L_x_69) ;  /* 0xffffff6c00907947 */ /* 0x000fea000383ffff */
.L_x_72:
[----:B------:R-:W-:-:S07]  /*d580*/  MOV R0, UR4 ;  /* 0x0000000400007c02 */ /* 0x000fce0008000f00 */
.L_x_173:
[----:B--2---:R2:W3:Y:S02]  /*d590*/  SYNCS.PHASECHK.TRANS64.TRYWAIT P0, [R0+URZ+0x138], R3 ;  /* 0x00013803000075a7 */ /* 0x0044e400080011ff */
[----:B---3--:R-:W-:Y:S05]  /*d5a0*/  @!P0 NANOSLEEP.SYNCS 0x989680 ;  /* 0x009896800000895d */ /* 0x008fea0003900000 */
[----:B------:R-:W3:Y:S02]  /*d5b0*/  @!P0 SYNCS.PHASECHK.TRANS64 P0, [R0+URZ+0x138], R3 ;  /* 0x00013803000085a7 */ /* 0x000ee400080010ff */
[----:B---3--:R-:W-:Y:S05]  /*d5c0*/  @!P0 BRA `(.L_x_173) ;  /* 0xfffffffc00f08947 */ /* 0x008fea000383ffff */
[----:B------:R-:W-:Y:S05]  /*d5d0*/  BRA `(.L_x_71) ;  /* 0xffffff6c00a47947 */ /* 0x000fea000383ffff */
.L_x_79:
[----:B-1----:R-:W-:-:S04]  /*d5e0*/  MOV R3, UR5 ;  /* 0x0000000500037c02 */ /* 0x002fc80008000f00 */
[----:B------:R1:W2:Y:S03]  /*d5f0*/  SYNCS.PHASECHK.TRANS64.TRYWAIT P0, [R3+URZ+0x110], R4 ;  /* 0x00011004030075a7 */ /* 0x0002a600080011ff */
[----:B--2---:R-:W-:Y:S05]  /*d600*/  @!P0 NANOSLEEP.SYNCS 0x989680 ;  /* 0x009896800000895d */ /* 0x004fea0003900000 */
[----:B------:R-:W2:Y:S02]  /*d610*/  @!P0 SYNCS.PHASECHK.TRANS64 P0, [R3+URZ+0x110], R4 ;  /* 0x00011004030085a7 */ /* 0x000ea400080010ff */
[----:B--2---:R-:W-:Y:S05]  /*d620*/  @!P0 BRA `(.L_x_79) ;  /* 0xfffffffc00ec8947 */ /* 0x004fea000383ffff */
[----:B------:R-:W-:Y:S05]  /*d630*/  BRA `(.L_x_174) ;  /* 0xffffff7400207947 */ /* 0x000fea000383ffff */
.L_x_81:
[----:B-1----:R-:W-:Y:S07]  /*d640*/  MOV R3, UR9 ;  /* 0x0000000900037c02 */ /* 0x002fee0008000f00 */
.L_x_175:
[----:B-1----:R1:W2:Y:S02]  /*d650*/  SYNCS.PHASECHK.TRANS64.TRYWAIT P0, [R3+URZ], R4 ;  /* 0x00000004030075a7 */ /* 0x0022a400080011ff */
[----:B--2---:R-:W-:Y:S05]  /*d660*/  @!P0 NANOSLEEP.SYNCS 0x989680 ;  /* 0x009896800000895d */ /* 0x004fea0003900000 */
[----:B------:R-:W2:Y:S02]  /*d670*/  @!P0 SYNCS.PHASECHK.TRANS64 P0, [R3+URZ], R4 ;  /* 0x00000004030085a7 */ /* 0x000ea400080010ff */
[----:B--2---:R-:W-:Y:S05]  /*d680*/  @!P0 BRA `(.L_x_175) ;  /* 0xfffffffc00f08947 */ /* 0x004fea000383ffff */
[----:B------:R-:W-:Y:S05]  /*d690*/  BRA `(.L_x_176) ;  /* 0xffffff7400687947 */ /* 0x000fea000383ffff */
.L_x_82:
[----:B------:R-:W-:Y:S07]  /*d6a0*/  MOV R3, UR7 ;  /* 0x0000000700037c02 */ /* 0x000fee0008000f00 */
.L_x_177:
[----:B-1----:R1:W2:Y:S02]  /*d6b0*/  SYNCS.PHASECHK.TRANS64.TRYWAIT P0, [R3+URZ+0xc0], R4 ;  /* 0x0000c004030075a7 */ /* 0x0022a400080011ff */
[----:B--2---:R-:W-:Y:S05]  /*d6c0*/  @!P0 NANOSLEEP.SYNCS 0x989680 ;  /* 0x009896800000895d */ /* 0x004fea0003900000 */
[----:B------:R-:W2:Y:S02]  /*d6d0*/  @!P0 SYNCS.PHASECHK.TRANS64 P0, [R3+URZ+0xc0], R4 ;  /* 0x0000c004030085a7 */ /* 0x000ea400080010ff */
[----:B--2---:R-:W-:Y:S05]  /*d6e0*/  @!P0 BRA `(.L_x_177) ;  /* 0xfffffffc00f08947 */ /* 0x004fea000383ffff */
[----:B------:R-:W-:Y:S05]  /*d6f0*/  BRA `(.L_x_178) ;  /* 0xffffff7400887947 */ /* 0x000fea000383ffff */
.L_x_85:
[----:B------:R-:W-:-:S07]  /*d700*/  MOV R0, UR4 ;  /* 0x0000000400007c02 */ /* 0x000fce0008000f00 */
.L_x_179:
[----:B-1----:R1:W2:Y:S02]  /*d710*/  SYNCS.PHASECHK.TRANS64.TRYWAIT P0, [R0+URZ], R3 ;  /* 0x00000003000075a7 */ /* 0x0022a400080011ff */
[----:B--2---:R-:W-:Y:S05]  /*d720*/  @!P0 NANOSLEEP.SYNCS 0x989680 ;  /* 0x009896800000895d */ /* 0x004fea0003900000 */
[----:B------:R-:W2:Y:S02]  /*d730*/  @!P0 SYNCS.PHASECHK.TRANS64 P0, [R0+URZ], R3 ;  /* 0x00000003000085a7 */ /* 0x000ea400080010ff */
[----:B--2---:R-:W-:Y:S05]  /*d740*/  @!P0 BRA `(.L_x_179) ;  /* 0xfffffffc00f08947 */ /* 0x004fea000383ffff */
[----:B------:R-:W-:Y:S05]  /*d750*/  BRA `(.L_x_180) ;  /* 0xffffff7800447947 */ /* 0x000fea000383ffff */
.L_x_86:
[----:B------:R-:W-:-:S07]  /*d760*/  MOV R0, UR5 ;  /* 0x0000000500007c02 */ /* 0x000fce0008000f00 */
.L_x_181:
[----:B-1----:R1:W2:Y:S02]  /*d770*/  SYNCS.PHASECHK.TRANS64.TRYWAIT P0, [R0+URZ], R3 ;  /* 0x00000003000075a7 */ /* 0x0022a400080011ff */
[----:B--2---:R-:W-:Y:S05]  /*d780*/  @!P0 NANOSLEEP.SYNCS 0x989680 ;  /* 0x009896800000895d */ /* 0x004fea0003900000 */
[----:B------:R-:W2:Y:S02]  /*d790*/  @!P0 SYNCS.PHASECHK.TRANS64 P0, [R0+URZ], R3 ;  /* 0x00000003000085a7 */ /* 0x000ea400080010ff */
[----:B--2---:R-:W-:Y:S05]  /*d7a0*/  @!P0 BRA `(.L_x_181) ;  /* 0xfffffffc00f08947 */ /* 0x004fea000383ffff */
[----:B------:R-:W-:Y:S05]  /*d7b0*/  BRA `(.L_x_182) ;  /* 0xffffff7800507947 */ /* 0x000fea000383ffff */
.L_x_87:
[----:B------:R-:W-:-:S07]  /*d7c0*/  MOV R0, UR5 ;  /* 0x0000000500007c02 */ /* 0x000fce0008000f00 */
.L_x_183:
[----:B-1----:R1:W2:Y:S02]  /*d7d0*/  SYNCS.PHASECHK.TRANS64.TRYWAIT P0, [R0+URZ], R3 ;  /* 0x00000003000075a7 */ /* 0x0022a400080011ff */
[----:B--2---:R-:W-:Y:S05]  /*d7e0*/  @!P0 NANOSLEEP.SYNCS 0x989680 ;  /* 0x009896800000895d */ /* 0x004fea0003900000 */
[----:B------:R-:W2:Y:S02]  /*d7f0*/  @!P0 SYNCS.PHASECHK.TRANS64 P0, [R0+URZ], R3 ;  /* 0x00000003000085a7 */ /* 0x000ea400080010ff */
[----:B--2---:R-:W-:Y:S05]  /*d800*/  @!P0 BRA `(.L_x_183) ;  /* 0xfffffffc00f08947 */ /* 0x004fea000383ffff */
[----:B------:R-:W-:Y:S05]  /*d810*/  BRA `(.L_x_184) ;  /* 0xffffff78005c7947 */ /* 0x000fea000383ffff */
.L_x_88:
[----:B------:R-:W-:-:S07]  /*d820*/  MOV R0, UR4 ;  /* 0x0000000400007c02 */ /* 0x000fce0008000f00 */
.L_x_185:
[----:B-1----:R1:W2:Y:S02]  /*d830*/  SYNCS.PHASECHK.TRANS64.TRYWAIT P0, [R0+URZ], R3 ;  /* 0x00000003000075a7 */ /* 0x0022a400080011ff */
[----:B--2---:R-:W-:Y:S05]  /*d840*/  @!P0 NANOSLEEP.SYNCS 0x989680 ;  /* 0x009896800000895d */ /* 0x004fea0003900000 */
[----:B------:R-:W2:Y:S02]  /*d850*/  @!P0 SYNCS.PHASECHK.TRANS64 P0, [R0+URZ], R3 ;  /* 0x00000003000085a7 */ /* 0x000ea400080010ff */
[----:B--2---:R-:W-:Y:S05]  /*d860*/  @!P0 BRA `(.L_x_185) ;  /* 0xfffffffc00f08947 */ /* 0x004fea000383ffff */
[----:B------:R-:W-:Y:S05]  /*d870*/  BRA `(.L_x_186) ;  /* 0xffffff7800687947 */ /* 0x000fea000383ffff */
.L_x_93:
[----:B-1----:R-:W-:Y:S04]  /*d880*/  MOV R0, UR4 ;  /* 0x0000000400007c02 */ /* 0x002fe80008000f00 */
[----:B------:R1:W3:Y:S03]  /*d890*/  SYNCS.PHASECHK.TRANS64.TRYWAIT P0, [R0+URZ+0x110], R5 ;  /* 0x00011005000075a7 */ /* 0x0002e600080011ff */
[----:B---3--:R-:W-:Y:S05]  /*d8a0*/  @!P0 NANOSLEEP.SYNCS 0x989680 ;  /* 0x009896800000895d */ /* 0x008fea0003900000 */
[----:B------:R-:W3:Y:S02]  /*d8b0*/  @!P0 SYNCS.PHASECHK.TRANS64 P0, [R0+URZ+0x110], R5 ;  /* 0x00011005000085a7 */ /* 0x000ee400080010ff */
[----:B---3--:R-:W-:Y:S05]  /*d8c0*/  @!P0 BRA `(.L_x_93) ;  /* 0xfffffffc00ec8947 */ /* 0x008fea000383ffff */
[----:B------:R-:W-:Y:S05]  /*d8d0*/  BRA `(.L_x_187) ;  /* 0xffffff7c00987947 */ /* 0x000fea000383ffff */
.L_x_96:
[----:B------:R-:W-:Y:S07]  /*d8e0*/  MOV R0, UR21 ;  /* 0x0000001500007c02 */ /* 0x000fee0008000f00 */
.L_x_188:
[----:B-1----:R1:W3:Y:S02]  /*d8f0*/  SYNCS.PHASECHK.TRANS64.TRYWAIT P1, [R0+URZ+0x108], R5 ;  /* 0x00010805000075a7 */ /* 0x0022e400080211ff */
[----:B---3--:R-:W-:Y:S05]  /*d900*/  @!P1 NANOSLEEP.SYNCS 0x989680 ;  /* 0x009896800000995d */ /* 0x008fea0003900000 */
[----:B------:R-:W3:Y:S02]  /*d910*/  @!P1 SYNCS.PHASECHK.TRANS64 P1, [R0+URZ+0x108], R5 ;  /* 0x00010805000095a7 */ /* 0x000ee400080210ff */
[----:B---3--:R-:W-:Y:S05]  /*d920*/  @!P1 BRA `(.L_x_188) ;  /* 0xfffffffc00f09947 */ /* 0x008fea000383ffff */
[----:B------:R-:W-:Y:S05]  /*d930*/  BRA `(.L_x_95) ;  /* 0xffffff84001c7947 */ /* 0x000fea000383ffff */
.L_x_99:
[----:B---3--:R-:W-:Y:S07]  /*d940*/  MOV R5, UR21 ;  /* 0x0000001500057c02 */ /* 0x008fee0008000f00 */
.L_x_189:
[----:B-1----:R1:W3:Y:S02]  /*d950*/  SYNCS.PHASECHK.TRANS64.TRYWAIT P0, [R5+URZ+0xf0], R2 ;  /* 0x0000f002050075a7 */ /* 0x0022e400080011ff */
[----:B---3--:R-:W-:Y:S05]  /*d960*/  @!P0 NANOSLEEP.SYNCS 0x989680 ;  /* 0x009896800000895d */ /* 0x008fea0003900000 */
[----:B------:R-:W3:Y:S02]  /*d970*/  @!P0 SYNCS.PHASECHK.TRANS64 P0, [R5+URZ+0xf0], R2 ;  /* 0x0000f002050085a7 */ /* 0x000ee400080010ff */
[----:B---3--:R-:W-:Y:S05]  /*d980*/  @!P0 BRA `(.L_x_189) ;  /* 0xfffffffc00f08947 */ /* 0x008fea000383ffff */
[----:B------:R-:W-:Y:S05]  /*d990*/  BRA `(.L_x_190) ;  /* 0xffffff8400887947 */ /* 0x000fea000383ffff */
.L_x_100:
[----:B-1-3--:R-:W-:Y:S07]  /*d9a0*/  MOV R5, UR21 ;  /* 0x0000001500057c02 */ /* 0x00afee0008000f00 */
.L_x_191:
[----:B-1----:R1:W3:Y:S02]  /*d9b0*/  SYNCS.PHASECHK.TRANS64.TRYWAIT P0, [R5+URZ+0xf8], R2 ;  /* 0x0000f802050075a7 */ /* 0x0022e400080011ff */
[----:B---3--:R-:W-:Y:S05]  /*d9c0*/  @!P0 NANOSLEEP.SYNCS 0x989680 ;  /* 0x009896800000895d */ /* 0x008fea0003900000 */
[----:B------:R-:W3:Y:S02]  /*d9d0*/  @!P0 SYNCS.PHASECHK.TRANS64 P0, [R5+URZ+0xf8], R2 ;  /* 0x0000f802050085a7 */ /* 0x000ee400080010ff */
[----:B---3--:R-:W-:Y:S05]  /*d9e0*/  @!P0 BRA `(.L_x_191) ;  /* 0xfffffffc00f08947 */ /* 0x008fea000383ffff */
[----:B------:R-:W-:Y:S05]  /*d9f0*/  BRA `(.L_x_192) ;  /* 0xffffff8400a87947 */ /* 0x000fea000383ffff */
.L_x_102:
[----:B------:R-:W-:-:S07]  /*da00*/  MOV R0, UR21 ;  /* 0x0000001500007c02 */ /* 0x000fce0008000f00 */
.L_x_193:
[----:B-1----:R1:W4:Y:S02]  /*da10*/  SYNCS.PHASECHK.TRANS64.TRYWAIT P0, [R0+URZ+0xf0], R3 ;  /* 0x0000f003000075a7 */ /* 0x00232400080011ff */
[----:B----4-:R-:W-:Y:S05]  /*da20*/  @!P0 NANOSLEEP.SYNCS 0x989680 ;  /* 0x009896800000895d */ /* 0x010fea0003900000 */
[----:B------:R-:W4:Y:S02]  /*da30*/  @!P0 SYNCS.PHASECHK.TRANS64 P0, [R0+URZ+0xf0], R3 ;  /* 0x0000f003000085a7 */ /* 0x000f2400080010ff */
[----:B----4-:R-:W-:Y:S05]  /*da40*/  @!P0 BRA `(.L_x_193) ;  /* 0xfffffffc00f08947 */ /* 0x010fea000383ffff */
[----:B------:R-:W-:Y:S05]  /*da50*/  BRA `(.L_x_103) ;  /* 0xffffff88000c7947 */ /* 0x000fea000383ffff */
.L_x_106:
[----:B------:R-:W-:-:S07]  /*da60*/  MOV R0, UR39 ;  /* 0x0000002700007c02 */ /* 0x000fce0008000f00 */
.L_x_194:
[----:B--2---:R2:W3:Y:S02]  /*da70*/  SYNCS.PHASECHK.TRANS64.TRYWAIT P0, [R0+URZ+0x1c0], R3 ;  /* 0x0001c003000075a7 */ /* 0x0044e400080011ff */
[----:B---3--:R-:W-:Y:S05]  /*da80*/  @!P0 NANOSLEEP.SYNCS 0x989680 ;  /* 0x009896800000895d */ /* 0x008fea0003900000 */
[----:B------:R-:W3:Y:S02]  /*da90*/  @!P0 SYNCS.PHASECHK.TRANS64 P0, [R0+URZ+0x1c0], R3 ;  /* 0x0001c003000085a7 */ /* 0x000ee400080010ff */
[----:B---3--:R-:W-:Y:S05]  /*daa0*/  @!P0 BRA `(.L_x_194) ;  /* 0xfffffffc00f08947 */ /* 0x008fea000383ffff */
[----:B------:R-:W-:Y:S05]  /*dab0*/  BRA `(.L_x_195) ;  /* 0xffffff8800407947 */ /* 0x000fea000383ffff */
.L_x_107:
[----:B------:R-:W-:-:S07]  /*dac0*/  MOV R0, UR5 ;  /* 0x0000000500007c02 */ /* 0x000fce0008000f00 */
.L_x_196:
[----:B-1----:R1:W2:Y:S02]  /*dad0*/  SYNCS.PHASECHK.TRANS64.TRYWAIT P0, [R0+URZ+0x110], R3 ;  /* 0x00011003000075a7 */ /* 0x0022a400080011ff */
[----:B--2---:R-:W-:Y:S05]  /*dae0*/  @!P0 NANOSLEEP.SYNCS 0x989680 ;  /* 0x009896800000895d */ /* 0x004fea0003900000 */
[----:B------:R-:W2:Y:S02]  /*daf0*/  @!P0 SYNCS.PHASECHK.TRANS64 P0, [R0+URZ+0x110], R3 ;  /* 0x00011003000085a7 */ /* 0x000ea400080010ff */
[----:B--2---:R-:W-:Y:S05]  /*db00*/  @!P0 BRA `(.L_x_196) ;  /* 0xfffffffc00f08947 */ /* 0x004fea000383ffff */
[----:B------:R-:W-:Y:S05]  /*db10*/  BRA `(.L_x_197) ;  /* 0xffffff8800c87947 */ /* 0x000fea000383ffff */
.L_x_111:
[----:B------:R-:W-:Y:S07]  /*db20*/  MOV R0, UR4 ;  /* 0x0000000400007c02 */ /* 0x000fee0008000f00 */
.L_x_198:
[----:B-1----:R1:W2:Y:S02]  /*db30*/  SYNCS.PHASECHK.TRANS64.TRYWAIT P0, [R0+URZ+0x50], R3 ;  /* 0x00005003000075a7 */ /* 0x0022a400080011ff */
[----:B--2---:R-:W-:Y:S05]  /*db40*/  @!P0 NANOSLEEP.SYNCS 0x989680 ;  /* 0x009896800000895d */ /* 0x004fea0003900000 */
[----:B------:R-:W2:Y:S02]  /*db50*/  @!P0 SYNCS.PHASECHK.TRANS64 P0, [R0+URZ+0x50], R3 ;  /* 0x00005003000085a7 */ /* 0x000ea400080010ff */
[----:B--2---:R-:W-:Y:S05]  /*db60*/  @!P0 BRA `(.L_x_198) ;  /* 0xfffffffc00f08947 */ /* 0x004fea000383ffff */
[----:B------:R-:W-:Y:S05]  /*db70*/  BRA `(.L_x_199) ;  /* 0xffffff94008c7947 */ /* 0x000fea000383ffff */
.L_x_112:
[----:B-1----:R-:W-:Y:S04]  /*db80*/  MOV R3, UR43 ;  /* 0x0000002b00037c02 */ /* 0x002fe80008000f00 */
[----:B------:R1:W2:Y:S03]  /*db90*/  SYNCS.PHASECHK.TRANS64.TRYWAIT P1, [R3+URZ+0xa0], R4 ;  /* 0x0000a004030075a7 */ /* 0x0002a600080211ff */
[----:B--2---:R-:W-:Y:S05]  /*dba0*/  @!P1 NANOSLEEP.SYNCS 0x989680 ;  /* 0x009896800000995d */ /* 0x004fea0003900000 */
[----:B------:R-:W2:Y:S02]  /*dbb0*/  @!P1 SYNCS.PHASECHK.TRANS64 P1, [R3+URZ+0xa0], R4 ;  /* 0x0000a004030095a7 */ /* 0x000ea400080210ff */
[----:B--2---:R-:W-:Y:S05]  /*dbc0*/  @!P1 BRA `(.L_x_112) ;  /* 0xfffffffc00ec9947 */ /* 0x004fea000383ffff */
[----:B------:R-:W-:Y:S05]  /*dbd0*/  BRA `(.L_x_200) ;  /* 0xffffff9400dc7947 */ /* 0x000fea000383ffff */
.L_x_128:
[----:B-1----:R1:W2:Y:S02]  /*dbe0*/  SYNCS.PHASECHK.TRANS64.TRYWAIT P1, [R6+URZ+0xe0], R3 ;  /* 0x0000e003060075a7 */ /* 0x0022a400080211ff */
[----:B--2---:R-:W-:Y:S05]  /*dbf0*/  @!P1 NANOSLEEP.SYNCS 0x989680 ;  /* 0x009896800000995d */ /* 0x004fea0003900000 */
[----:B------:R-:W2:Y:S02]  /*dc00*/  @!P1 SYNCS.PHASECHK.TRANS64 P1, [R6+URZ+0xe0], R3 ;  /* 0x0000e003060095a7 */ /* 0x000ea400080210ff */
[----:B--2---:R-:W-:Y:S05]  /*dc10*/  @!P1 BRA `(.L_x_128) ;  /* 0xfffffffc00f09947 */ /* 0x004fea000383ffff */
[----:B------:R-:W-:Y:S05]  /*dc20*/  BRA `(.L_x_127) ;  /* 0xffffffac00387947 */ /* 0x000fea000383ffff */
.L_x_137:
[----:B-1----:R1:W2:Y:S02]  /*dc30*/  SYNCS.PHASECHK.TRANS64.TRYWAIT P2, [R69+URZ+0xe0], R2 ;  /* 0x0000e002450075a7 */ /* 0x0022a400080411ff */
[----:B--2---:R-:W-:Y:S05]  /*dc40*/  @!P2 NANOSLEEP.SYNCS 0x989680 ;  /* 0x009896800000a95d */ /* 0x004fea0003900000 */
[----:B------:R-:W2:Y:S02]  /*dc50*/  @!P2 SYNCS.PHASECHK.TRANS64 P2, [R69+URZ+0xe0], R2 ;  /* 0x0000e0024500a5a7 */ /* 0x000ea400080410ff */
[----:B--2---:R-:W-:Y:S05]  /*dc60*/  @!P2 BRA `(.L_x_137) ;  /* 0xfffffffc00f0a947 */ /* 0x004fea000383ffff */
[----:B------:R-:W-:Y:S05]  /*dc70*/  BRA `(.L_x_136) ;  /* 0xffffffd000187947 */ /* 0x000fea000383ffff */
        .weak           $__internal_0_$__cuda_sm10x_tcgen05_guardrail_trap_col_being_dealloced_not_returned_by_alloc
        .type           $__internal_0_$__cuda_sm10x_tcgen05_guardrail_trap_col_being_dealloced_not_returned_by_alloc,@function
        .size           $__internal_0_$__cuda_sm10x_tcgen05_guardrail_trap_col_being_dealloced_not_returned_by_alloc,($__internal_1_$__cuda_sm10x_tcgen05_guardrail_trap_phase_invalid_during_alloc - $__internal_0_$__cuda_sm10x_tcgen05_guardrail_trap_col_being_dealloced_not_returned_by_alloc)
$__internal_0_$__cuda_sm10x_tcgen05_guardrail_trap_col_being_dealloced_not_returned_by_alloc:
[----:B------:R-:W-:Y:S05]  /*dc80*/  BPT.TRAP 0x1 ;  /* 0x000000040000795c */ /* 0x000fea0000300000 */
[----:B------:R-:W-:-:S04]  /*dc90*/  HFMA2 R3, -RZ, RZ, 0, 0 ;  /* 0x00000000ff037431 */ /* 0x000fc800000001ff */
[----:B------:R-:W-:Y:S05]  /*dca0*/  RET.REL.NODEC R2 `(_ZN7cutlass13device_kernelINS_4gemm6kernel13GemmUniversalIN4cute5tupleIJiiiiEEENS1_10collective13CollectiveMmaINS1_51MainloopSm100TmaUmmaWarpSpecializedBlockwiseScalingILi5ELi5ELi4ENS5_IJNS4_1CILi1EEESB_SB_EEEEENS5_IJNSA_ILi128EEESE_SE_EEENS_12float_e4m3_tENS5_IJNS5_IJlSB_lEEENS4_6LayoutINS5_IJNS5_IJSE_iEEESJ_iEEENS5_IJNS5_IJNSA_ILi0EEESB_EEENS5_IJSL_iEEEiEEEEEEEESG_SQ_NS4_8TiledMMAINS4_8MMA_AtomIJNS4_10MMA_TraitsINS4_19SM100_MMA_F8F6F4_SSEJSG_SG_fSE_SE_NS4_17integral_constantINS4_4UMMA5MajorELSX_0EEESY_NSV_INSW_7ScaleInELSZ_0EEES10_EEEEEENSI_ISC_NS5_IJSL_SL_SL_EEEEENS5_IJNS4_10UnderscoreES15_S15_EEEEENS5_IJNS4_13SM90_TMA_LOADENS4_9TiledCopyINS4_9Copy_AtomIJNS4_25SM80_CP_ASYNC_CACHEALWAYSIffEEfEEENSI_INS5_IJSB_SB_EEENS5_IJSL_SL_EEEEENS5_IJSB_EEEEEEEENS4_14ComposedLayoutINS4_7SwizzleILi3ELi4ELi3EEENS4_18smem_ptr_flag_bitsILi8EEENSI_INS5_IJNSA_ILi8EEESE_EEENS5_IJSE_SB_EEEEEEEvNS4_8identityES1J_S1T_vS1U_EENS_8epilogue10collective18CollectiveEpilogueINS1W_23Sm100TmaWarpSpecializedILi2ELi2ELi64ELb0ELb0EEEJSF_NS5_IJNSI_ISE_SB_EENSI_INSA_ILi64EEESB_EEEEESG_NS5_IJSB_llEEESG_S25_NS1W_6fusion15FusionCallbacksIS20_NS26_17LinearCombinationISG_fSG_fLNS_15FloatRoundStyleE2EEESF_S24_JEEENS4_5SM1004TMEM4LOAD26SM100_TMEM_LOAD_32dp32b64xES18_NS1K_IS1M_S1O_NSI_INS5_IJSE_S1P_EEENS5_IJSB_SE_EEEEEEENS4_39AutoVectorizingCopyWithAssumedAlignmentILi128EEENS4_14SM90_TMA_STOREES2J_S2L_S2L_EEEvvEEEEvNT_6ParamsE) ;  /* 0xffffff2002d47950 */ /* 0x000fea0003c3ffff */
        .weak           $__internal_1_$__cuda_sm10x_tcgen05_guardrail_trap_phase_invalid_during_alloc
        .type           $__internal_1_$__cuda_sm10x_tcgen05_guardrail_trap_phase_invalid_during_alloc,@function
        .size           $__internal_1_$__cuda_sm10x_tcgen05_guardrail_trap_phase_invalid_during_alloc,($__internal_2_$__cuda_sm10x_tcgen05_guardrail_trap_unallocated_columns_being_dealloced - $__internal_1_$__cuda_sm10x_tcgen05_guardrail_trap_phase_invalid_during_alloc)
$__internal_1_$__cuda_sm10x_tcgen05_guardrail_trap_phase_invalid_during_alloc:
[----:B------:R-:W-:Y:S05]  /*dcb0*/  BPT.TRAP 0x1 ;  /* 0x000000040000795c */ /* 0x000fea0000300000 */
[----:B------:R-:W-:-:S04]  /*dcc0*/  MOV R3, 0x0 ;  /* 0x0000000000037802 */ /* 0x000fc80000000f00 */
[----:B------:R-:W-:Y:S05]  /*dcd0*/  RET.REL.NODEC R2 `(_ZN7cutlass13device_kernelINS_4gemm6kernel13GemmUniversalIN4cute5tupleIJiiiiEEENS1_10collective13CollectiveMmaINS1_51MainloopSm100TmaUmmaWarpSpecializedBlockwiseScalingILi5ELi5ELi4ENS5_IJNS4_1CILi1EEESB_SB_EEEEENS5_IJNSA_ILi128EEESE_SE_EEENS_12float_e4m3_tENS5_IJNS5_IJlSB_lEEENS4_6LayoutINS5_IJNS5_IJSE_iEEESJ_iEEENS5_IJNS5_IJNSA_ILi0EEESB_EEENS5_IJSL_iEEEiEEEEEEEESG_SQ_NS4_8TiledMMAINS4_8MMA_AtomIJNS4_10MMA_TraitsINS4_19SM100_MMA_F8F6F4_SSEJSG_SG_fSE_SE_NS4_17integral_constantINS4_4UMMA5MajorELSX_0EEESY_NSV_INSW_7ScaleInELSZ_0EEES10_EEEEEENSI_ISC_NS5_IJSL_SL_SL_EEEEENS5_IJNS4_10UnderscoreES15_S15_EEEEENS5_IJNS4_13SM90_TMA_LOADENS4_9TiledCopyINS4_9Copy_AtomIJNS4_25SM80_CP_ASYNC_CACHEALWAYSIffEEfEEENSI_INS5_IJSB_SB_EEENS5_IJSL_SL_EEEEENS5_IJSB_EEEEEEEENS4_14ComposedLayoutINS4_7SwizzleILi3ELi4ELi3EEENS4_18smem_ptr_flag_bitsILi8EEENSI_INS5_IJNSA_ILi8EEESE_EEENS5_IJSE_SB_EEEEEEEvNS4_8identityES1J_S1T_vS1U_EENS_8epilogue10collective18CollectiveEpilogueINS1W_23Sm100TmaWarpSpecializedILi2ELi2ELi64ELb0ELb0EEEJSF_NS5_IJNSI_ISE_SB_EENSI_INSA_ILi64EEESB_EEEEESG_NS5_IJSB_llEEESG_S25_NS1W_6fusion15FusionCallbacksIS20_NS26_17LinearCombinationISG_fSG_fLNS_15FloatRoundStyleE2EEESF_S24_JEEENS4_5SM1004TMEM4LOAD26SM100_TMEM_LOAD_32dp32b64xES18_NS1K_IS1M_S1O_NSI_INS5_IJSE_S1P_EEENS5_IJSB_SE_EEEEEEENS4_39AutoVectorizingCopyWithAssumedAlignmentILi128EEENS4_14SM90_TMA_STOREES2J_S2L_S2L_EEEvvEEEEvNT_6ParamsE) ;  /* 0xffffff2002c87950 */ /* 0x000fea0003c3ffff */
        .weak           $__internal_2_$__cuda_sm10x_tcgen05_guardrail_trap_unallocated_columns_being_dealloced
        .type           $__internal_2_$__cuda_sm10x_tcgen05_guardrail_trap_unallocated_columns_being_dealloced,@function
        .size           $__internal_2_$__cuda_sm10x_tcgen05_guardrail_trap_unallocated_columns_being_dealloced,(.L_x_202 - $__internal_2_$__cuda_sm10x_tcgen05_guardrail_trap_unallocated_columns_being_dealloced)
$__internal_2_$__cuda_sm10x_tcgen05_guardrail_trap_unallocated_columns_being_dealloced:
[----:B------:R-:W-:Y:S05]  /*dce0*/  BPT.TRAP 0x1 ;  /* 0x000000040000795c */ /* 0x000fea0000300000 */
[----:B------:R-:W-:-:S04]  /*dcf0*/  HFMA2 R3, -RZ, RZ, 0, 0 ;  /* 0x00000000ff037431 */ /* 0x000fc800000001ff */
[----:B------:R-:W-:Y:S05]  /*dd00*/  RET.REL.NODEC R2 `(_ZN7cutlass13device_kernelINS_4gemm6kernel13GemmUniversalIN4cute5tupleIJiiiiEEENS1_10collective13CollectiveMmaINS1_51MainloopSm100TmaUmmaWarpSpecializedBlockwiseScalingILi5ELi5ELi4ENS5_IJNS4_1CILi1EEESB_SB_EEEEENS5_IJNSA_ILi128EEESE_SE_EEENS_12float_e4m3_tENS5_IJNS5_IJlSB_lEEENS4_6LayoutINS5_IJNS5_IJSE_iEEESJ_iEEENS5_IJNS5_IJNSA_ILi0EEESB_EEENS5_IJSL_iEEEiEEEEEEEESG_SQ_NS4_8TiledMMAINS4_8MMA_AtomIJNS4_10MMA_TraitsINS4_19SM100_MMA_F8F6F4_SSEJSG_SG_fSE_SE_NS4_17integral_constantINS4_4UMMA5MajorELSX_0EEESY_NSV_INSW_7ScaleInELSZ_0EEES10_EEEEEENSI_ISC_NS5_IJSL_SL_SL_EEEEENS5_IJNS4_10UnderscoreES15_S15_EEEEENS5_IJNS4_13SM90_TMA_LOADENS4_9TiledCopyINS4_9Copy_AtomIJNS4_25SM80_CP_ASYNC_CACHEALWAYSIffEEfEEENSI_INS5_IJSB_SB_EEENS5_IJSL_SL_EEEEENS5_IJSB_EEEEEEEENS4_14ComposedLayoutINS4_7SwizzleILi3ELi4ELi3EEENS4_18smem_ptr_flag_bitsILi8EEENSI_INS5_IJNSA_ILi8EEESE_EEENS5_IJSE_SB_EEEEEEEvNS4_8identityES1J_S1T_vS1U_EENS_8epilogue10collective18CollectiveEpilogueINS1W_23Sm100TmaWarpSpecializedILi2ELi2ELi64ELb0ELb0EEEJSF_NS5_IJNSI_ISE_SB_EENSI_INSA_ILi64EEESB_EEEEESG_NS5_IJSB_llEEESG_S25_NS1W_6fusion15FusionCallbacksIS20_NS26_17LinearCombinationISG_fSG_fLNS_15FloatRoundStyleE2EEESF_S24_JEEENS4_5SM1004TMEM4LOAD26SM100_TMEM_LOAD_32dp32b64xES18_NS1K_IS1M_S1O_NSI_INS5_IJSE_S1P_EEENS5_IJSB_SE_EEEEEEENS4_39AutoVectorizingCopyWithAssumedAlignmentILi128EEENS4_14SM90_TMA_STOREES2J_S2L_S2L_EEEvvEEEEvNT_6ParamsE) ;  /* 0xffffff2002bc7950 */ /* 0x000fea0003c3ffff */
.L_x_201:
[----:B------:R-:W-:-:S00]  /*dd10*/  BRA `(.L_x_201) ;  /* 0xfffffffc00fc7947 */ /* 0x000fc0000383ffff */
[----:B------:R-:W-:-:S00]  /*dd20*/  NOP ;  /* 0x0000000000007918 */ /* 0x000fc00000000000 */
        /* <DEDUP_REMOVED lines=13> */
.L_x_202:


//--------------------- .nv.global.init           --------------------------
	.section	.nv.global.init,"aw",@progbits
.nv.global.init:
	.type		$str$41,@object
	.size		$str$41,($str$42 - $str$41)
$str$41:
        /*0000*/ 	.byte	0x28, 0x61, 0x64, 0x64, 0x72, 0x65, 0x73, 0x73, 0x20, 0x26, 0x20, 0x6d, 0x61, 0x73, 0x6b, 0x29
        /*0010*/ 	.byte	0x20, 0x3d, 0x3d, 0x20, 0x30, 0x00
	.type		$str$42,@object
	.size		$str$42,($str$40 - $str$42)
$str$42:
        /*0016*/ 	.byte	0x2f, 0x74, 0x6d, 0x70, 0x2f, 0x63, 0x75, 0x74, 0x6c, 0x61, 0x73, 0x73, 0x5f, 0x73, 0x77, 0x65
        /*0026*/ 	.byte	0x65, 0x70, 0x5f, 0x73, 0x72, 0x63, 0x2f, 0x69, 0x6e, 0x63, 0x6c, 0x75, 0x64, 0x65, 0x2f, 0x63
        /*0036*/ 	.byte	0x75, 0x74, 0x65, 0x2f, 0x70, 0x6f, 0x69, 0x6e, 0x74, 0x65, 0x72, 0x5f, 0x66, 0x6c, 0x61, 0x67
        /*0046*/ 	.byte	0x67, 0x65, 0x64, 0x2e, 0x68, 0x70, 0x70, 0x00
	.type		$str$40,@object
	.size		$str$40,($str$39 - $str$40)
$str$40:
        /*004e*/ 	.byte	0x2f, 0x74, 0x6d, 0x70, 0x2f, 0x63, 0x75, 0x74, 0x6c, 0x61, 0x73, 0x73, 0x5f, 0x73, 0x77, 0x65
        /*005e*/ 	.byte	0x65, 0x70, 0x5f, 0x73, 0x72, 0x63, 0x2f, 0x69, 0x6e, 0x63, 0x6c, 0x75, 0x64, 0x65, 0x2f, 0x63
        /*006e*/ 	.byte	0x75, 0x74, 0x65, 0x2f, 0x61, 0x74, 0x6f, 0x6d, 0x2f, 0x63, 0x6f, 0x70, 0x79, 0x5f, 0x74, 0x72
        /*007e*/ 	.byte	0x61, 0x69, 0x74, 0x73, 0x5f, 0x73, 0x6d, 0x31, 0x30, 0x30, 0x2e, 0x68, 0x70, 0x70, 0x00
	.type		$str$39,@object
	.size		$str$39,(__unnamed_2 - $str$39)
$str$39:
        /*008d*/ 	.byte	0x28, 0x28, 0x75, 0x69, 0x6e, 0x74, 0x33, 0x32, 0x5f, 0x74, 0x28, 0x74, 0x68, 0x72, 0x65, 0x61
        /*009d*/ 	.byte	0x64, 0x49, 0x64, 0x78, 0x2e, 0x78, 0x29, 0x20, 0x2f, 0x20, 0x33, 0x32, 0x29, 0x20, 0x25, 0x20
        /*00ad*/ 	.byte	0x34, 0x29, 0x20, 0x3d, 0x3d, 0x20, 0x28, 0x28, 0x28, 0x74, 0x6d, 0x65, 0x6d, 0x5f, 0x61, 0x64
        /*00bd*/ 	.byte	0x64, 0x72, 0x20, 0x3e, 0x3e, 0x20, 0x31, 0x36, 0x29, 0x20, 0x2f, 0x20, 0x33, 0x32, 0x29, 0x20
        /*00cd*/ 	.byte	0x25, 0x20, 0x34, 0x29, 0x00
	.type		__unnamed_2,@object
	.size		__unnamed_2,(__unnamed_1 - __unnamed_2)
__unnamed_2:
        /* <DEDUP_REMOVED lines=25> */
        /*0262*/ 	.byte	0x3a, 0x3a, 0x43, 0x3c, 0x38, 0x31, 0x39, 0x32, 0x3e, 0x3e, 0x3e, 0x3e, 0x5d, 0x00
	.type		__unnamed_1,@object
	.size		__unnamed_1,(.L_1 - __unnamed_1)
__unnamed_1:
        /* <DEDUP_REMOVED lines=37> */
        /*04c0*/ 	.byte	0x3a, 0x43, 0x3c, 0x30, 0x3e, 0x3e, 0x3e, 0x3e, 0x5d, 0x00
.L_1:


//--------------------- .nv.shared._ZN7cutlass13device_kernelINS_4gemm6kernel13GemmUniversalIN4cute5tupleIJiiiiEEENS1_10collective13CollectiveMmaINS1_51MainloopSm100TmaUmmaWarpSpecializedBlockwiseScalingILi5ELi5ELi4ENS5_IJNS4_1CILi1EEESB_SB_EEEEENS5_IJNSA_ILi128EEESE_SE_EEENS_12float_e4m3_tENS5_IJNS5_IJlSB_lEEENS4_6LayoutINS5_IJNS5_IJSE_iEEESJ_iEEENS5_IJNS5_IJNSA_ILi0EEESB_EEENS5_IJSL_iEEEiEEEEEEEESG_SQ_NS4_8TiledMMAINS4_8MMA_AtomIJNS4_10MMA_TraitsINS4_19SM100_MMA_F8F6F4_SSEJSG_SG_fSE_SE_NS4_17integral_constantINS4_4UMMA5MajorELSX_0EEESY_NSV_INSW_7ScaleInELSZ_0EEES10_EEEEEENSI_ISC_NS5_IJSL_SL_SL_EEEEENS5_IJNS4_10UnderscoreES15_S15_EEEEENS5_IJNS4_13SM90_TMA_LOADENS4_9TiledCopyINS4_9Copy_AtomIJNS4_25SM80_CP_ASYNC_CACHEALWAYSIffEEfEEENSI_INS5_IJSB_SB_EEENS5_IJSL_SL_EEEEENS5_IJSB_EEEEEEEENS4_14ComposedLayoutINS4_7SwizzleILi3ELi4ELi3EEENS4_18smem_ptr_flag_bitsILi8EEENSI_INS5_IJNSA_ILi8EEESE_EEENS5_IJSE_SB_EEEEEEEvNS4_8identityES1J_S1T_vS1U_EENS_8epilogue10collective18CollectiveEpilogueINS1W_23Sm100TmaWarpSpecializedILi2ELi2ELi64ELb0ELb0EEEJSF_NS5_IJNSI_ISE_SB_EENSI_INSA_ILi64EEESB_EEEEESG_NS5_IJSB_llEEESG_S25_NS1W_6fusion15FusionCallbacksIS20_NS26_17LinearCombinationISG_fSG_fLNS_15FloatRoundStyleE2EEESF_S24_JEEENS4_5SM1004TMEM4LOAD26SM100_TMEM_LOAD_32dp32b64xES18_NS1K_IS1M_S1O_NSI_INS5_IJSE_S1P_EEENS5_IJSB_SE_EEEEEEENS4_39AutoVectorizingCopyWithAssumedAlignmentILi128EEENS4_14SM90_TMA_STOREES2J_S2L_S2L_EEEvvEEEEvNT_6ParamsE --------------------------
	.section	.nv.shared._ZN7cutlass13device_kernelINS_4gemm6kernel13GemmUniversalIN4cute5tupleIJiiiiEEENS1_10collective13CollectiveMmaINS1_51MainloopSm100TmaUmmaWarpSpecializedBlockwiseScalingILi5ELi5ELi4ENS5_IJNS4_1CILi1EEESB_SB_EEEEENS5_IJNSA_ILi128EEESE_SE_EEENS_12float_e4m3_tENS5_IJNS5_IJlSB_lEEENS4_6LayoutINS5_IJNS5_IJSE_iEEESJ_iEEENS5_IJNS5_IJNSA_ILi0EEESB_EEENS5_IJSL_iEEEiEEEEEEEESG_SQ_NS4_8TiledMMAINS4_8MMA_AtomIJNS4_10MMA_TraitsINS4_19SM100_MMA_F8F6F4_SSEJSG_SG_fSE_SE_NS4_17integral_constantINS4_4UMMA5MajorELSX_0EEESY_NSV_INSW_7ScaleInELSZ_0EEES10_EEEEEENSI_ISC_NS5_IJSL_SL_SL_EEEEENS5_IJNS4_10UnderscoreES15_S15_EEEEENS5_IJNS4_13SM90_TMA_LOADENS4_9TiledCopyINS4_9Copy_AtomIJNS4_25SM80_CP_ASYNC_CACHEALWAYSIffEEfEEENSI_INS5_IJSB_SB_EEENS5_IJSL_SL_EEEEENS5_IJSB_EEEEEEEENS4_14ComposedLayoutINS4_7SwizzleILi3ELi4ELi3EEENS4_18smem_ptr_flag_bitsILi8EEENSI_INS5_IJNSA_ILi8EEESE_EEENS5_IJSE_SB_EEEEEEEvNS4_8identityES1J_S1T_vS1U_EENS_8epilogue10collective18CollectiveEpilogueINS1W_23Sm100TmaWarpSpecializedILi2ELi2ELi64ELb0ELb0EEEJSF_NS5_IJNSI_ISE_SB_EENSI_INSA_ILi64EEESB_EEEEESG_NS5_IJSB_llEEESG_S25_NS1W_6fusion15FusionCallbacksIS20_NS26_17LinearCombinationISG_fSG_fLNS_15FloatRoundStyleE2EEESF_S24_JEEENS4_5SM1004TMEM4LOAD26SM100_TMEM_LOAD_32dp32b64xES18_NS1K_IS1M_S1O_NSI_INS5_IJSE_S1P_EEENS5_IJSB_SE_EEEEEEENS4_39AutoVectorizingCopyWithAssumedAlignmentILi128EEENS4_14SM90_TMA_STOREES2J_S2L_S2L_EEEvvEEEEvNT_6ParamsE,"aw",@nobits
	.sectionflags	@""
	.align	16
	.zero		1024


//--------------------- .nv.shared.reserved.0     --------------------------
	.section	.nv.shared.reserved.0,"aw",@nobits
	.weak		__nv_reservedSMEM_offset_0_alias
	.size		__nv_reservedSMEM_offset_0_alias, 0, 64
	.other		__nv_reservedSMEM_offset_0_alias,@"STO_CUDA_RESERVED_SHARED STV_DEFAULT"
__nv_reservedSMEM_offset_0_alias:
	.zero		0
.nv.shared.reserved.0:
	.zero		64
	.weak		__nv_reservedSMEM_tcgen05_partition
	.type		__nv_reservedSMEM_tcgen05_partition,@object
	.size		__nv_reservedSMEM_tcgen05_partition,(.L_0 - __nv_reservedSMEM_tcgen05_partition)
__nv_reservedSMEM_tcgen05_partition:
	.zero		32
.L_0:


//--------------------- .nv.global                --------------------------
	.section	.nv.global,"aw",@nobits
.nv.global:
	.type		_ZN34_INTERNAL_0dc2d090_4_k_cu_stride_A4cute1_E,@object
	.size		_ZN34_INTERNAL_0dc2d090_4_k_cu_stride_A4cute1_E,(_ZN34_INTERNAL_0dc2d090_4_k_cu_stride_A4cuda3std3__45__cpo6cbeginE - _ZN34_INTERNAL_0dc2d090_4_k_cu_stride_A4cute1_E)
_ZN34_INTERNAL_0dc2d090_4_k_cu_stride_A4cute1_E:
	.zero		1
	.type		_ZN34_INTERNAL_0dc2d090_4_k_cu_stride_A4cuda3std3__45__cpo6cbeginE,@object
	.size		_ZN34_INTERNAL_0dc2d090_4_k_cu_stride_A4cuda3std3__45__cpo6cbeginE,(_ZN34_INTERNAL_0dc2d090_4_k_cu_stride_A4cuda3std3__48in_placeE - _ZN34_INTERNAL_0dc2d090_4_k_cu_stride_A4cuda3std3__45__cpo6cbeginE)
_ZN34_INTERNAL_0dc2d090_4_k_cu_stride_A4cuda3std3__45__cpo6cbeginE:
	.zero		1
	.type		_ZN34_INTERNAL_0dc2d090_4_k_cu_stride_A4cuda3std3__48in_placeE,@object
	.size		_ZN34_INTERNAL_0dc2d090_4_k_cu_stride_A4cuda3std3__48in_placeE,(_ZN34_INTERNAL_0dc2d090_4_k_cu_stride_A4cuda3std6ranges3__45__cpo9iter_moveE - _ZN34_INTERNAL_0dc2d090_4_k_cu_stride_A4cuda3std3__48in_placeE)
_ZN34_INTERNAL_0dc2d090_4_k_cu_stride_A4cuda3std3__48in_placeE:
	.zero		1
	.type		_ZN34_INTERNAL_0dc2d090_4_k_cu_stride_A4cuda3std6ranges3__45__cpo9iter_moveE,@object
	.size		_ZN34_INTERNAL_0dc2d090_4_k_cu_stride_A4cuda3std6ranges3__45__cpo9iter_moveE,(_ZN34_INTERNAL_0dc2d090_4_k_cu_stride_A4cuda3std3__45__cpo5beginE - _ZN34_INTERNAL_0dc2d090_4_k_cu_stride_A4cuda3std6ranges3__45__cpo9iter_moveE)
_ZN34_INTERNAL_0dc2d090_4_k_cu_stride_A4cuda3std6ranges3__45__cpo9iter_moveE:
	.zero		1
	.type		_ZN34_INTERNAL_0dc2d090_4_k_cu_stride_A4cuda3std3__45__cpo5beginE,@object
	.size		_ZN34_INTERNAL_0dc2d090_4_k_cu_stride_A4cuda3std3__45__cpo5beginE,(_ZN34_INTERNAL_0dc2d090_4_k_cu_stride_A4cuda3std3__436_GLOBAL__N__0dc2d090_4_k_cu_stride_A6ignoreE - _ZN34_INTERNAL_0dc2d090_4_k_cu_stride_A4cuda3std3__45__cpo5beginE)
_ZN34_INTERNAL_0dc2d090_4_k_cu_stride_A4cuda3std3__45__cpo5beginE:
	.zero		1
	.type		_ZN34_INTERNAL_0dc2d090_4_k_cu_stride_A4cuda3std3__436_GLOBAL__N__0dc2d090_4_k_cu_stride_A6ignoreE,@object
	.size		_ZN34_INTERNAL_0dc2d090_4_k_cu_stride_A4cuda3std3__436_GLOBAL__N__0dc2d090_4_k_cu_stride_A6ignoreE,(_ZN34_INTERNAL_0dc2d090_4_k_cu_stride_A4cute7productE - _ZN34_INTERNAL_0dc2d090_4_k_cu_stride_A4cuda3std3__436_GLOBAL__N__0dc2d090_4_k_cu_stride_A6ignoreE)
_ZN34_INTERNAL_0dc2d090_4_k_cu_stride_A4cuda3std3__436_GLOBAL__N__0dc2d090_4_k_cu_stride_A6ignoreE:
	.zero		1
	.type		_ZN34_INTERNAL_0dc2d090_4_k_cu_stride_A4cute7productE,@object
	.size		_ZN34_INTERNAL_0dc2d090_4_k_cu_stride_A4cute7productE,(_ZN34_INTERNAL_0dc2d090_4_k_cu_stride_A4cuda3std3__45__cpo3endE - _ZN34_INTERNAL_0dc2d090_4_k_cu_stride_A4cute7productE)
_ZN34_INTERNAL_0dc2d090_4_k_cu_stride_A4cute7productE:
	.zero		1
	.type		_ZN34_INTERNAL_0dc2d090_4_k_cu_stride_A4cuda3std3__45__cpo3endE,@object
	.size		_ZN34_INTERNAL_0dc2d090_4_k_cu_stride_A4cuda3std3__45__cpo3endE,(_ZN34_INTERNAL_0dc2d090_4_k_cu_stride_A4cuda3std3__419piecewise_constructE - _ZN34_INTERNAL_0dc2d090_4_k_cu_stride_A4cuda3std3__45__cpo3endE)
_ZN34_INTERNAL_0dc2d090_4_k_cu_stride_A4cuda3std3__45__cpo3endE:
	.zero		1
	.type		_ZN34_INTERNAL_0dc2d090_4_k_cu_stride_A4cuda3std3__419piecewise_constructE,@object
	.size		_ZN34_INTERNAL_0dc2d090_4_k_cu_stride_A4cuda3std3__419piecewise_constructE,(_ZN34_INTERNAL_0dc2d090_4_k_cu_stride_A4cuda3std3__45__cpo4cendE - _ZN34_INTERNAL_0dc2d090_4_k_cu_stride_A4cuda3std3__419piecewise_constructE)
_ZN34_INTERNAL_0dc2d090_4_k_cu_stride_A4cuda3std3__419piecewise_constructE:
	.zero		1
	.type		_ZN34_INTERNAL_0dc2d090_4_k_cu_stride_A4cuda3std3__45__cpo4cendE,@object
	.size		_ZN34_INTERNAL_0dc2d090_4_k_cu_stride_A4cuda3std3__45__cpo4cendE,(_ZN34_INTERNAL_0dc2d090_4_k_cu_stride_A4cuda3std6ranges3__45__cpo4swapE - _ZN34_INTERNAL_0dc2d090_4_k_cu_stride_A4cuda3std3__45__cpo4cendE)
_ZN34_INTERNAL_0dc2d090_4_k_cu_stride_A4cuda3std3__45__cpo4cendE:
	.zero		1
	.type		_ZN34_INTERNAL_0dc2d090_4_k_cu_stride_A4cuda3std6ranges3__45__cpo4swapE,@object
	.size		_ZN34_INTERNAL_0dc2d090_4_k_cu_stride_A4cuda3std6ranges3__45__cpo4swapE,(.L_10 - _ZN34_INTERNAL_0dc2d090_4_k_cu_stride_A4cuda3std6ranges3__45__cpo4swapE)
_ZN34_INTERNAL_0dc2d090_4_k_cu_stride_A4cuda3std6ranges3__45__cpo4swapE:
	.zero		1
.L_10:


//--------------------- .nv.constant0._ZN7cutlass13device_kernelINS_4gemm6kernel13GemmUniversalIN4cute5tupleIJiiiiEEENS1_10collective13CollectiveMmaINS1_51MainloopSm100TmaUmmaWarpSpecializedBlockwiseScalingILi5ELi5ELi4ENS5_IJNS4_1CILi1EEESB_SB_EEEEENS5_IJNSA_ILi128EEESE_SE_EEENS_12float_e4m3_tENS5_IJNS5_IJlSB_lEEENS4_6LayoutINS5_IJNS5_IJSE_iEEESJ_iEEENS5_IJNS5_IJNSA_ILi0EEESB_EEENS5_IJSL_iEEEiEEEEEEEESG_SQ_NS4_8TiledMMAINS4_8MMA_AtomIJNS4_10MMA_TraitsINS4_19SM100_MMA_F8F6F4_SSEJSG_SG_fSE_SE_NS4_17integral_constantINS4_4UMMA5MajorELSX_0EEESY_NSV_INSW_7ScaleInELSZ_0EEES10_EEEEEENSI_ISC_NS5_IJSL_SL_SL_EEEEENS5_IJNS4_10UnderscoreES15_S15_EEEEENS5_IJNS4_13SM90_TMA_LOADENS4_9TiledCopyINS4_9Copy_AtomIJNS4_25SM80_CP_ASYNC_CACHEALWAYSIffEEfEEENSI_INS5_IJSB_SB_EEENS5_IJSL_SL_EEEEENS5_IJSB_EEEEEEEENS4_14ComposedLayoutINS4_7SwizzleILi3ELi4ELi3EEENS4_18smem_ptr_flag_bitsILi8EEENSI_INS5_IJNSA_ILi8EEESE_EEENS5_IJSE_SB_EEEEEEEvNS4_8identityES1J_S1T_vS1U_EENS_8epilogue10collective18CollectiveEpilogueINS1W_23Sm100TmaWarpSpecializedILi2ELi2ELi64ELb0ELb0EEEJSF_NS5_IJNSI_ISE_SB_EENSI_INSA_ILi64EEESB_EEEEESG_NS5_IJSB_llEEESG_S25_NS1W_6fusion15FusionCallbacksIS20_NS26_17LinearCombinationISG_fSG_fLNS_15FloatRoundStyleE2EEESF_S24_JEEENS4_5SM1004TMEM4LOAD26SM100_TMEM_LOAD_32dp32b64xES18_NS1K_IS1M_S1O_NSI_INS5_IJSE_S1P_EEENS5_IJSB_SE_EEEEEEENS4_39AutoVectorizingCopyWithAssumedAlignmentILi128EEENS4_14SM90_TMA_STOREES2J_S2L_S2L_EEEvvEEEEvNT_6ParamsE --------------------------
	.section	.nv.constant0._ZN7cutlass13device_kernelINS_4gemm6kernel13GemmUniversalIN4cute5tupleIJiiiiEEENS1_10collective13CollectiveMmaINS1_51MainloopSm100TmaUmmaWarpSpecializedBlockwiseScalingILi5ELi5ELi4ENS5_IJNS4_1CILi1EEESB_SB_EEEEENS5_IJNSA_ILi128EEESE_SE_EEENS_12float_e4m3_tENS5_IJNS5_IJlSB_lEEENS4_6LayoutINS5_IJNS5_IJSE_iEEESJ_iEEENS5_IJNS5_IJNSA_ILi0EEESB_EEENS5_IJSL_iEEEiEEEEEEEESG_SQ_NS4_8TiledMMAINS4_8MMA_AtomIJNS4_10MMA_TraitsINS4_19SM100_MMA_F8F6F4_SSEJSG_SG_fSE_SE_NS4_17integral_constantINS4_4UMMA5MajorELSX_0EEESY_NSV_INSW_7ScaleInELSZ_0EEES10_EEEEEENSI_ISC_NS5_IJSL_SL_SL_EEEEENS5_IJNS4_10UnderscoreES15_S15_EEEEENS5_IJNS4_13SM90_TMA_LOADENS4_9TiledCopyINS4_9Copy_AtomIJNS4_25SM80_CP_ASYNC_CACHEALWAYSIffEEfEEENSI_INS5_IJSB_SB_EEENS5_IJSL_SL_EEEEENS5_IJSB_EEEEEEEENS4_14ComposedLayoutINS4_7SwizzleILi3ELi4ELi3EEENS4_18smem_ptr_flag_bitsILi8EEENSI_INS5_IJNSA_ILi8EEESE_EEENS5_IJSE_SB_EEEEEEEvNS4_8identityES1J_S1T_vS1U_EENS_8epilogue10collective18CollectiveEpilogueINS1W_23Sm100TmaWarpSpecializedILi2ELi2ELi64ELb0ELb0EEEJSF_NS5_IJNSI_ISE_SB_EENSI_INSA_ILi64EEESB_EEEEESG_NS5_IJSB_llEEESG_S25_NS1W_6fusion15FusionCallbacksIS20_NS26_17LinearCombinationISG_fSG_fLNS_15FloatRoundStyleE2EEESF_S24_JEEENS4_5SM1004TMEM4LOAD26SM100_TMEM_LOAD_32dp32b64xES18_NS1K_IS1M_S1O_NSI_INS5_IJSE_S1P_EEENS5_IJSB_SE_EEEEEEENS4_39AutoVectorizingCopyWithAssumedAlignmentILi128EEENS4_14SM90_TMA_STOREES2J_S2L_S2L_EEEvvEEEEvNT_6ParamsE,"a",@progbits
	.sectionflags	@""
	.align	4
.nv.constant0._ZN7cutlass13device_kernelINS_4gemm6kernel13GemmUniversalIN4cute5tupleIJiiiiEEENS1_10collective13CollectiveMmaINS1_51MainloopSm100TmaUmmaWarpSpecializedBlockwiseScalingILi5ELi5ELi4ENS5_IJNS4_1CILi1EEESB_SB_EEEEENS5_IJNSA_ILi128EEESE_SE_EEENS_12float_e4m3_tENS5_IJNS5_IJlSB_lEEENS4_6LayoutINS5_IJNS5_IJSE_iEEESJ_iEEENS5_IJNS5_IJNSA_ILi0EEESB_EEENS5_IJSL_iEEEiEEEEEEEESG_SQ_NS4_8TiledMMAINS4_8MMA_AtomIJNS4_10MMA_TraitsINS4_19SM100_MMA_F8F6F4_SSEJSG_SG_fSE_SE_NS4_17integral_constantINS4_4UMMA5MajorELSX_0EEESY_NSV_INSW_7ScaleInELSZ_0EEES10_EEEEEENSI_ISC_NS5_IJSL_SL_SL_EEEEENS5_IJNS4_10UnderscoreES15_S15_EEEEENS5_IJNS4_13SM90_TMA_LOADENS4_9TiledCopyINS4_9Copy_AtomIJNS4_25SM80_CP_ASYNC_CACHEALWAYSIffEEfEEENSI_INS5_IJSB_SB_EEENS5_IJSL_SL_EEEEENS5_IJSB_EEEEEEEENS4_14ComposedLayoutINS4_7SwizzleILi3ELi4ELi3EEENS4_18smem_ptr_flag_bitsILi8EEENSI_INS5_IJNSA_ILi8EEESE_EEENS5_IJSE_SB_EEEEEEEvNS4_8identityES1J_S1T_vS1U_EENS_8epilogue10collective18CollectiveEpilogueINS1W_23Sm100TmaWarpSpecializedILi2ELi2ELi64ELb0ELb0EEEJSF_NS5_IJNSI_ISE_SB_EENSI_INSA_ILi64EEESB_EEEEESG_NS5_IJSB_llEEESG_S25_NS1W_6fusion15FusionCallbacksIS20_NS26_17LinearCombinationISG_fSG_fLNS_15FloatRoundStyleE2EEESF_S24_JEEENS4_5SM1004TMEM4LOAD26SM100_TMEM_LOAD_32dp32b64xES18_NS1K_IS1M_S1O_NSI_INS5_IJSE_S1P_EEENS5_IJSB_SE_EEEEEEENS4_39AutoVectorizingCopyWithAssumedAlignmentILi128EEENS4_14SM90_TMA_STOREES2J_S2L_S2L_EEEvvEEEEvNT_6ParamsE:
	.zero		2944


//--------------------- SYMBOLS --------------------------

	.type		.nv.reservedSmem.offset0,@object
	.size		.nv.reservedSmem.offset0,0x4
	.type		.nv.reservedSmem.cap,@object
	.size		.nv.reservedSmem.cap,0x4
	.type		__assertfail,@function
